	.target	sm_100a

	.elftype	@"ET_EXEC"


//--------------------- .note.nv.tkinfo           --------------------------
	.section	.note.nv.tkinfo,"",@"SHT_NOTE"
	.sectionflags	@"SHF_NOTE_NV_TKINFO"
	.tkinfo
        /*0018*/ 	.word	0x00000002
        /*0030*/ 	.string	""
        /*0030*/ 	.string	"ptxas"
        /*0030*/ 	.string	"Cuda compilation tools, release 13.0, V13.0.88"
        /*0030*/ 	.string	"Build cuda_13.0.r13.0/compiler.36424714_0"
        /*0030*/ 	.string	"-arch sm_100a -m 64 "



//--------------------- .note.nv.cuinfo           --------------------------
	.section	.note.nv.cuinfo,"",@"SHT_NOTE"
	.sectionflags	@"SHF_NOTE_NV_CUINFO"
        /*0018*/ 	.short	0x0002
        /*001a*/ 	.short	0x0064
        /*001c*/ 	.short	0x0082
	.zero		2


//--------------------- .nv.info                  --------------------------
	.section	.nv.info,"",@"SHT_CUDA_INFO"
	.align	4


	//----- nvinfo : EIATTR_REGCOUNT
	.align		4
        /*0000*/ 	.byte	0x04, 0x2f
        /*0002*/ 	.short	(.L_12 - .L_11)
	.align		4
.L_11:
        /*0004*/ 	.word	index@(_ZN7cutlass13device_kernelIN5flash19enable_sm80_to_sm89INS1_16FlashAttnFwdSm80INS1_25CollectiveMainloopFwdSm80ILi4ELi1ELb0EN4cute5tupleIJNS5_1CILi128EEENS7_ILi64EEES8_EEELi128ENS_10bfloat16_tEfNS_4arch4Sm80ELb1ELb0ELb0ELb1ELb1ELb1ELb1ELb0EEENS1_21CollectiveEpilogueFwdINS6_IJS8_S8_S9_EEENS6_IJNS7_ILi1EEESH_SH_EEESB_SD_Li128ELb1ELb1ELb0ELb0EEENS1_19SingleTileSchedulerILb1ELb0ELb1ELi128EEEEEEEEEvNT_6ParamsE)
        /*0008*/ 	.word	0x00000004


	//----- nvinfo : EIATTR_FRAME_SIZE
	.align		4
.L_12:
        /*000c*/ 	.byte	0x04, 0x11
        /*000e*/ 	.short	(.L_14 - .L_13)
	.align		4
.L_13:
        /*0010*/ 	.word	index@(_ZN7cutlass13device_kernelIN5flash19enable_sm80_to_sm89INS1_16FlashAttnFwdSm80INS1_25CollectiveMainloopFwdSm80ILi4ELi1ELb0EN4cute5tupleIJNS5_1CILi128EEENS7_ILi64EEES8_EEELi128ENS_10bfloat16_tEfNS_4arch4Sm80ELb1ELb0ELb0ELb1ELb1ELb1ELb1ELb0EEENS1_21CollectiveEpilogueFwdINS6_IJS8_S8_S9_EEENS6_IJNS7_ILi1EEESH_SH_EEESB_SD_Li128ELb1ELb1ELb0ELb0EEENS1_19SingleTileSchedulerILb1ELb0ELb1ELi128EEEEEEEEEvNT_6ParamsE)
        /*0014*/ 	.word	0x00000000


	//----- nvinfo : EIATTR_REGCOUNT
	.align		4
.L_14:
        /*0018*/ 	.byte	0x04, 0x2f
        /*001a*/ 	.short	(.L_16 - .L_15)
	.align		4
.L_15:
        /*001c*/ 	.word	index@(_ZN7cutlass13device_kernelIN5flash19enable_sm80_to_sm89INS1_16FlashAttnFwdSm80INS1_25CollectiveMainloopFwdSm80ILi4ELi1ELb0EN4cute5tupleIJNS5_1CILi128EEENS7_ILi64EEES8_EEELi128ENS_10bfloat16_tEfNS_4arch4Sm80ELb1ELb0ELb0ELb1ELb1ELb0ELb1ELb0EEENS1_21CollectiveEpilogueFwdINS6_IJS8_S8_S9_EEENS6_IJNS7_ILi1EEESH_SH_EEESB_SD_Li128ELb1ELb1ELb0ELb0EEENS1_19SingleTileSchedulerILb1ELb0ELb1ELi128EEEEEEEEEvNT_6ParamsE)
        /*0020*/ 	.word	0x00000004


	//----- nvinfo : EIATTR_FRAME_SIZE
	.align		4
.L_16:
        /*0024*/ 	.byte	0x04, 0x11
        /*0026*/ 	.short	(.L_18 - .L_17)
	.align		4
.L_17:
        /*0028*/ 	.word	index@(_ZN7cutlass13device_kernelIN5flash19enable_sm80_to_sm89INS1_16FlashAttnFwdSm80INS1_25CollectiveMainloopFwdSm80ILi4ELi1ELb0EN4cute5tupleIJNS5_1CILi128EEENS7_ILi64EEES8_EEELi128ENS_10bfloat16_tEfNS_4arch4Sm80ELb1ELb0ELb0ELb1ELb1ELb0ELb1ELb0EEENS1_21CollectiveEpilogueFwdINS6_IJS8_S8_S9_EEENS6_IJNS7_ILi1EEESH_SH_EEESB_SD_Li128ELb1ELb1ELb0ELb0EEENS1_19SingleTileSchedulerILb1ELb0ELb1ELi128EEEEEEEEEvNT_6ParamsE)
        /*002c*/ 	.word	0x00000000


	//----- nvinfo : EIATTR_REGCOUNT
	.align		4
.L_18:
        /*0030*/ 	.byte	0x04, 0x2f
        /*0032*/ 	.short	(.L_20 - .L_19)
	.align		4
.L_19:
        /*0034*/ 	.word	index@(_ZN7cutlass13device_kernelIN5flash19enable_sm80_to_sm89INS1_16FlashAttnFwdSm80INS1_25CollectiveMainloopFwdSm80ILi4ELi1ELb0EN4cute5tupleIJNS5_1CILi128EEENS7_ILi64EEES8_EEELi128ENS_10bfloat16_tEfNS_4arch4Sm80ELb1ELb0ELb0ELb0ELb1ELb0ELb1ELb0EEENS1_21CollectiveEpilogueFwdINS6_IJS8_S8_S9_EEENS6_IJNS7_ILi1EEESH_SH_EEESB_SD_Li128ELb0ELb1ELb0ELb0EEENS1_30DynamicPersistentTileSchedulerILi128ELi128ELb0ELb1ELb0EEEEEEEEEvNT_6ParamsE)
        /*0038*/ 	.word	0x00000004


	//----- nvinfo : EIATTR_FRAME_SIZE
	.align		4
.L_20:
        /*003c*/ 	.byte	0x04, 0x11
        /*003e*/ 	.short	(.L_22 - .L_21)
	.align		4
.L_21:
        /*0040*/ 	.word	index@(_ZN7cutlass13device_kernelIN5flash19enable_sm80_to_sm89INS1_16FlashAttnFwdSm80INS1_25CollectiveMainloopFwdSm80ILi4ELi1ELb0EN4cute5tupleIJNS5_1CILi128EEENS7_ILi64EEES8_EEELi128ENS_10bfloat16_tEfNS_4arch4Sm80ELb1ELb0ELb0ELb0ELb1ELb0ELb1ELb0EEENS1_21CollectiveEpilogueFwdINS6_IJS8_S8_S9_EEENS6_IJNS7_ILi1EEESH_SH_EEESB_SD_Li128ELb0ELb1ELb0ELb0EEENS1_30DynamicPersistentTileSchedulerILi128ELi128ELb0ELb1ELb0EEEEEEEEEvNT_6ParamsE)
        /*0044*/ 	.word	0x00000000


	//----- nvinfo : EIATTR_REGCOUNT
	.align		4
.L_22:
        /*0048*/ 	.byte	0x04, 0x2f
        /*004a*/ 	.short	(.L_24 - .L_23)
	.align		4
.L_23:
        /*004c*/ 	.word	index@(_ZN7cutlass13device_kernelIN5flash19enable_sm80_to_sm89INS1_16FlashAttnFwdSm80INS1_25CollectiveMainloopFwdSm80ILi4ELi1ELb0EN4cute5tupleIJNS5_1CILi128EEENS7_ILi48EEES8_EEELi128ENS_10bfloat16_tEfNS_4arch4Sm80ELb0ELb1ELb0ELb1ELb1ELb1ELb1ELb0EEENS1_21CollectiveEpilogueFwdINS6_IJS8_S8_S9_EEENS6_IJNS7_ILi1EEESH_SH_EEESB_SD_Li128ELb1ELb1ELb0ELb0EEENS1_19SingleTileSchedulerILb1ELb0ELb1ELi128EEEEEEEEEvNT_6ParamsE)
        /*0050*/ 	.word	0x00000004


	//----- nvinfo : EIATTR_FRAME_SIZE
	.align		4
.L_24:
        /*0054*/ 	.byte	0x04, 0x11
        /*0056*/ 	.short	(.L_26 - .L_25)
	.align		4
.L_25:
        /*0058*/ 	.word	index@(_ZN7cutlass13device_kernelIN5flash19enable_sm80_to_sm89INS1_16FlashAttnFwdSm80INS1_25CollectiveMainloopFwdSm80ILi4ELi1ELb0EN4cute5tupleIJNS5_1CILi128EEENS7_ILi48EEES8_EEELi128ENS_10bfloat16_tEfNS_4arch4Sm80ELb0ELb1ELb0ELb1ELb1ELb1ELb1ELb0EEENS1_21CollectiveEpilogueFwdINS6_IJS8_S8_S9_EEENS6_IJNS7_ILi1EEESH_SH_EEESB_SD_Li128ELb1ELb1ELb0ELb0EEENS1_19SingleTileSchedulerILb1ELb0ELb1ELi128EEEEEEEEEvNT_6ParamsE)
        /*005c*/ 	.word	0x00000000


	//----- nvinfo : EIATTR_REGCOUNT
	.align		4
.L_26:
        /*0060*/ 	.byte	0x04, 0x2f
        /*0062*/ 	.short	(.L_28 - .L_27)
	.align		4
.L_27:
        /*0064*/ 	.word	index@(_ZN7cutlass13device_kernelIN5flash19enable_sm80_to_sm89INS1_16FlashAttnFwdSm80INS1_25CollectiveMainloopFwdSm80ILi4ELi1ELb0EN4cute5tupleIJNS5_1CILi128EEENS7_ILi48EEES8_EEELi128ENS_10bfloat16_tEfNS_4arch4Sm80ELb0ELb1ELb0ELb1ELb1ELb0ELb1ELb0EEENS1_21CollectiveEpilogueFwdINS6_IJS8_S8_S9_EEENS6_IJNS7_ILi1EEESH_SH_EEESB_SD_Li128ELb1ELb1ELb0ELb0EEENS1_19SingleTileSchedulerILb1ELb0ELb1ELi128EEEEEEEEEvNT_6ParamsE)
        /*0068*/ 	.word	0x00000004


	//----- nvinfo : EIATTR_FRAME_SIZE
	.align		4
.L_28:
        /*006c*/ 	.byte	0x04, 0x11
        /*006e*/ 	.short	(.L_30 - .L_29)
	.align		4
.L_29:
        /*0070*/ 	.word	index@(_ZN7cutlass13device_kernelIN5flash19enable_sm80_to_sm89INS1_16FlashAttnFwdSm80INS1_25CollectiveMainloopFwdSm80ILi4ELi1ELb0EN4cute5tupleIJNS5_1CILi128EEENS7_ILi48EEES8_EEELi128ENS_10bfloat16_tEfNS_4arch4Sm80ELb0ELb1ELb0ELb1ELb1ELb0ELb1ELb0EEENS1_21CollectiveEpilogueFwdINS6_IJS8_S8_S9_EEENS6_IJNS7_ILi1EEESH_SH_EEESB_SD_Li128ELb1ELb1ELb0ELb0EEENS1_19SingleTileSchedulerILb1ELb0ELb1ELi128EEEEEEEEEvNT_6ParamsE)
        /*0074*/ 	.word	0x00000000


	//----- nvinfo : EIATTR_REGCOUNT
	.align		4
.L_30:
        /*0078*/ 	.byte	0x04, 0x2f
        /*007a*/ 	.short	(.L_32 - .L_31)
	.align		4
.L_31:
        /*007c*/ 	.word	index@(_ZN7cutlass13device_kernelIN5flash19enable_sm80_to_sm89INS1_16FlashAttnFwdSm80INS1_25CollectiveMainloopFwdSm80ILi4ELi1ELb0EN4cute5tupleIJNS5_1CILi128EEENS7_ILi48EEES8_EEELi128ENS_10bfloat16_tEfNS_4arch4Sm80ELb0ELb1ELb0ELb0ELb1ELb0ELb1ELb0EEENS1_21CollectiveEpilogueFwdINS6_IJS8_S8_S9_EEENS6_IJNS7_ILi1EEESH_SH_EEESB_SD_Li128ELb0ELb1ELb0ELb0EEENS1_19SingleTileSchedulerILb0ELb0ELb1ELi128EEEEEEEEEvNT_6ParamsE)
        /*0080*/ 	.word	0x00000004


	//----- nvinfo : EIATTR_FRAME_SIZE
	.align		4
.L_32:
        /*0084*/ 	.byte	0x04, 0x11
        /*0086*/ 	.short	(.L_34 - .L_33)
	.align		4
.L_33:
        /*0088*/ 	.word	index@(_ZN7cutlass13device_kernelIN5flash19enable_sm80_to_sm89INS1_16FlashAttnFwdSm80INS1_25CollectiveMainloopFwdSm80ILi4ELi1ELb0EN4cute5tupleIJNS5_1CILi128EEENS7_ILi48EEES8_EEELi128ENS_10bfloat16_tEfNS_4arch4Sm80ELb0ELb1ELb0ELb0ELb1ELb0ELb1ELb0EEENS1_21CollectiveEpilogueFwdINS6_IJS8_S8_S9_EEENS6_IJNS7_ILi1EEESH_SH_EEESB_SD_Li128ELb0ELb1ELb0ELb0EEENS1_19SingleTileSchedulerILb0ELb0ELb1ELi128EEEEEEEEEvNT_6ParamsE)
        /*008c*/ 	.word	0x00000000


	//----- nvinfo : EIATTR_REGCOUNT
	.align		4
.L_34:
        /*0090*/ 	.byte	0x04, 0x2f
        /*0092*/ 	.short	(.L_36 - .L_35)
	.align		4
.L_35:
        /*0094*/ 	.word	index@(_ZN7cutlass13device_kernelIN5flash19enable_sm80_to_sm89INS1_16FlashAttnFwdSm80INS1_25CollectiveMainloopFwdSm80ILi4ELi1ELb0EN4cute5tupleIJNS5_1CILi128EEENS7_ILi64EEES8_EEELi128ENS_10bfloat16_tEfNS_4arch4Sm80ELb0ELb0ELb0ELb1ELb1ELb1ELb1ELb0EEENS1_21CollectiveEpilogueFwdINS6_IJS8_S8_S9_EEENS6_IJNS7_ILi1EEESH_SH_EEESB_SD_Li128ELb1ELb1ELb0ELb0EEENS1_19SingleTileSchedulerILb1ELb0ELb1ELi128EEEEEEEEEvNT_6ParamsE)
        /*0098*/ 	.word	0x00000004


	//----- nvinfo : EIATTR_FRAME_SIZE
	.align		4
.L_36:
        /*009c*/ 	.byte	0x04, 0x11
        /*009e*/ 	.short	(.L_38 - .L_37)
	.align		4
.L_37:
        /*00a0*/ 	.word	index@(_ZN7cutlass13device_kernelIN5flash19enable_sm80_to_sm89INS1_16FlashAttnFwdSm80INS1_25CollectiveMainloopFwdSm80ILi4ELi1ELb0EN4cute5tupleIJNS5_1CILi128EEENS7_ILi64EEES8_EEELi128ENS_10bfloat16_tEfNS_4arch4Sm80ELb0ELb0ELb0ELb1ELb1ELb1ELb1ELb0EEENS1_21CollectiveEpilogueFwdINS6_IJS8_S8_S9_EEENS6_IJNS7_ILi1EEESH_SH_EEESB_SD_Li128ELb1ELb1ELb0ELb0EEENS1_19SingleTileSchedulerILb1ELb0ELb1ELi128EEEEEEEEEvNT_6ParamsE)
        /*00a4*/ 	.word	0x00000000


	//----- nvinfo : EIATTR_REGCOUNT
	.align		4
.L_38:
        /*00a8*/ 	.byte	0x04, 0x2f
        /*00aa*/ 	.short	(.L_40 - .L_39)
	.align		4
.L_39:
        /*00ac*/ 	.word	index@(_ZN7cutlass13device_kernelIN5flash19enable_sm80_to_sm89INS1_16FlashAttnFwdSm80INS1_25CollectiveMainloopFwdSm80ILi4ELi1ELb0EN4cute5tupleIJNS5_1CILi128EEENS7_ILi64EEES8_EEELi128ENS_10bfloat16_tEfNS_4arch4Sm80ELb0ELb0ELb0ELb1ELb1ELb0ELb1ELb0EEENS1_21CollectiveEpilogueFwdINS6_IJS8_S8_S9_EEENS6_IJNS7_ILi1EEESH_SH_EEESB_SD_Li128ELb1ELb1ELb0ELb0EEENS1_19SingleTileSchedulerILb1ELb0ELb1ELi128EEEEEEEEEvNT_6ParamsE)
        /*00b0*/ 	.word	0x00000004


	//----- nvinfo : EIATTR_FRAME_SIZE
	.align		4
.L_40:
        /*00b4*/ 	.byte	0x04, 0x11
        /*00b6*/ 	.short	(.L_42 - .L_41)
	.align		4
.L_41:
        /*00b8*/ 	.word	index@(_ZN7cutlass13device_kernelIN5flash19enable_sm80_to_sm89INS1_16FlashAttnFwdSm80INS1_25CollectiveMainloopFwdSm80ILi4ELi1ELb0EN4cute5tupleIJNS5_1CILi128EEENS7_ILi64EEES8_EEELi128ENS_10bfloat16_tEfNS_4arch4Sm80ELb0ELb0ELb0ELb1ELb1ELb0ELb1ELb0EEENS1_21CollectiveEpilogueFwdINS6_IJS8_S8_S9_EEENS6_IJNS7_ILi1EEESH_SH_EEESB_SD_Li128ELb1ELb1ELb0ELb0EEENS1_19SingleTileSchedulerILb1ELb0ELb1ELi128EEEEEEEEEvNT_6ParamsE)
        /*00bc*/ 	.word	0x00000000


	//----- nvinfo : EIATTR_REGCOUNT
	.align		4
.L_42:
        /*00c0*/ 	.byte	0x04, 0x2f
        /*00c2*/ 	.short	(.L_44 - .L_43)
	.align		4
.L_43:
        /*00c4*/ 	.word	index@(_ZN7cutlass13device_kernelIN5flash19enable_sm80_to_sm89INS1_16FlashAttnFwdSm80INS1_25CollectiveMainloopFwdSm80ILi4ELi1ELb0EN4cute5tupleIJNS5_1CILi128EEENS7_ILi64EEES8_EEELi128ENS_10bfloat16_tEfNS_4arch4Sm80ELb0ELb0ELb0ELb0ELb1ELb0ELb1ELb0EEENS1_21CollectiveEpilogueFwdINS6_IJS8_S8_S9_EEENS6_IJNS7_ILi1EEESH_SH_EEESB_SD_Li128ELb0ELb1ELb0ELb0EEENS1_19SingleTileSchedulerILb0ELb0ELb1ELi128EEEEEEEEEvNT_6ParamsE)
        /*00c8*/ 	.word	0x00000004


	//----- nvinfo : EIATTR_FRAME_SIZE
	.align		4
.L_44:
        /*00cc*/ 	.byte	0x04, 0x11
        /*00ce*/ 	.short	(.L_46 - .L_45)
	.align		4
.L_45:
        /*00d0*/ 	.word	index@(_ZN7cutlass13device_kernelIN5flash19enable_sm80_to_sm89INS1_16FlashAttnFwdSm80INS1_25CollectiveMainloopFwdSm80ILi4ELi1ELb0EN4cute5tupleIJNS5_1CILi128EEENS7_ILi64EEES8_EEELi128ENS_10bfloat16_tEfNS_4arch4Sm80ELb0ELb0ELb0ELb0ELb1ELb0ELb1ELb0EEENS1_21CollectiveEpilogueFwdINS6_IJS8_S8_S9_EEENS6_IJNS7_ILi1EEESH_SH_EEESB_SD_Li128ELb0ELb1ELb0ELb0EEENS1_19SingleTileSchedulerILb0ELb0ELb1ELi128EEEEEEEEEvNT_6ParamsE)
        /*00d4*/ 	.word	0x00000000


	//----- nvinfo : EIATTR_REGCOUNT
	.align		4
.L_46:
        /*00d8*/ 	.byte	0x04, 0x2f
        /*00da*/ 	.short	(.L_48 - .L_47)
	.align		4
.L_47:
        /*00dc*/ 	.word	index@(_ZN7cutlass13device_kernelIN5flash19enable_sm80_to_sm89INS1_16FlashAttnFwdSm80INS1_25CollectiveMainloopFwdSm80ILi8ELi1ELb1EN4cute5tupleIJNS5_1CILi128EEES8_S8_EEELi128ENS_10bfloat16_tEfNS_4arch4Sm80ELb1ELb0ELb0ELb1ELb1ELb1ELb1ELb0EEENS1_21CollectiveEpilogueFwdIS9_NS6_IJNS7_ILi1EEESF_SF_EEESA_SC_Li256ELb1ELb1ELb0ELb0EEENS1_19SingleTileSchedulerILb1ELb0ELb1ELi128EEEEEEEEEvNT_6ParamsE)
        /*00e0*/ 	.word	0x00000004


	//----- nvinfo : EIATTR_FRAME_SIZE
	.align		4
.L_48:
        /*00e4*/ 	.byte	0x04, 0x11
        /*00e6*/ 	.short	(.L_50 - .L_49)
	.align		4
.L_49:
        /*00e8*/ 	.word	index@(_ZN7cutlass13device_kernelIN5flash19enable_sm80_to_sm89INS1_16FlashAttnFwdSm80INS1_25CollectiveMainloopFwdSm80ILi8ELi1ELb1EN4cute5tupleIJNS5_1CILi128EEES8_S8_EEELi128ENS_10bfloat16_tEfNS_4arch4Sm80ELb1ELb0ELb0ELb1ELb1ELb1ELb1ELb0EEENS1_21CollectiveEpilogueFwdIS9_NS6_IJNS7_ILi1EEESF_SF_EEESA_SC_Li256ELb1ELb1ELb0ELb0EEENS1_19SingleTileSchedulerILb1ELb0ELb1ELi128EEEEEEEEEvNT_6ParamsE)
        /*00ec*/ 	.word	0x00000000


	//----- nvinfo : EIATTR_REGCOUNT
	.align		4
.L_50:
        /*00f0*/ 	.byte	0x04, 0x2f
        /*00f2*/ 	.short	(.L_52 - .L_51)
	.align		4
.L_51:
        /*00f4*/ 	.word	index@(_ZN7cutlass13device_kernelIN5flash19enable_sm80_to_sm89INS1_16FlashAttnFwdSm80INS1_25CollectiveMainloopFwdSm80ILi8ELi1ELb1EN4cute5tupleIJNS5_1CILi128EEES8_S8_EEELi128ENS_10bfloat16_tEfNS_4arch4Sm80ELb1ELb0ELb0ELb1ELb1ELb0ELb1ELb0EEENS1_21CollectiveEpilogueFwdIS9_NS6_IJNS7_ILi1EEESF_SF_EEESA_SC_Li256ELb1ELb1ELb0ELb0EEENS1_19SingleTileSchedulerILb1ELb0ELb1ELi128EEEEEEEEEvNT_6ParamsE)
        /*00f8*/ 	.word	0x00000004


	//----- nvinfo : EIATTR_FRAME_SIZE
	.align		4
.L_52:
        /*00fc*/ 	.byte	0x04, 0x11
        /*00fe*/ 	.short	(.L_54 - .L_53)
	.align		4
.L_53:
        /*0100*/ 	.word	index@(_ZN7cutlass13device_kernelIN5flash19enable_sm80_to_sm89INS1_16FlashAttnFwdSm80INS1_25CollectiveMainloopFwdSm80ILi8ELi1ELb1EN4cute5tupleIJNS5_1CILi128EEES8_S8_EEELi128ENS_10bfloat16_tEfNS_4arch4Sm80ELb1ELb0ELb0ELb1ELb1ELb0ELb1ELb0EEENS1_21CollectiveEpilogueFwdIS9_NS6_IJNS7_ILi1EEESF_SF_EEESA_SC_Li256ELb1ELb1ELb0ELb0EEENS1_19SingleTileSchedulerILb1ELb0ELb1ELi128EEEEEEEEEvNT_6ParamsE)
        /*0104*/ 	.word	0x00000000


	//----- nvinfo : EIATTR_REGCOUNT
	.align		4
.L_54:
        /*0108*/ 	.byte	0x04, 0x2f
        /*010a*/ 	.short	(.L_56 - .L_55)
	.align		4
.L_55:
        /*010c*/ 	.word	index@(_ZN7cutlass13device_kernelIN5flash19enable_sm80_to_sm89INS1_16FlashAttnFwdSm80INS1_25CollectiveMainloopFwdSm80ILi8ELi1ELb1EN4cute5tupleIJNS5_1CILi128EEES8_S8_EEELi128ENS_10bfloat16_tEfNS_4arch4Sm80ELb1ELb0ELb0ELb0ELb1ELb0ELb1ELb0EEENS1_21CollectiveEpilogueFwdIS9_NS6_IJNS7_ILi1EEESF_SF_EEESA_SC_Li256ELb0ELb1ELb0ELb0EEENS1_30DynamicPersistentTileSchedulerILi256ELi256ELb0ELb1ELb0EEEEEEEEEvNT_6ParamsE)
        /*0110*/ 	.word	0x00000004


	//----- nvinfo : EIATTR_FRAME_SIZE
	.align		4
.L_56:
        /*0114*/ 	.byte	0x04, 0x11
        /*0116*/ 	.short	(.L_58 - .L_57)
	.align		4
.L_57:
        /*0118*/ 	.word	index@(_ZN7cutlass13device_kernelIN5flash19enable_sm80_to_sm89INS1_16FlashAttnFwdSm80INS1_25CollectiveMainloopFwdSm80ILi8ELi1ELb1EN4cute5tupleIJNS5_1CILi128EEES8_S8_EEELi128ENS_10bfloat16_tEfNS_4arch4Sm80ELb1ELb0ELb0ELb0ELb1ELb0ELb1ELb0EEENS1_21CollectiveEpilogueFwdIS9_NS6_IJNS7_ILi1EEESF_SF_EEESA_SC_Li256ELb0ELb1ELb0ELb0EEENS1_30DynamicPersistentTileSchedulerILi256ELi256ELb0ELb1ELb0EEEEEEEEEvNT_6ParamsE)
        /*011c*/ 	.word	0x00000000


	//----- nvinfo : EIATTR_REGCOUNT
	.align		4
.L_58:
        /*0120*/ 	.byte	0x04, 0x2f
        /*0122*/ 	.short	(.L_60 - .L_59)
	.align		4
.L_59:
        /*0124*/ 	.word	index@(_ZN7cutlass13device_kernelIN5flash19enable_sm80_to_sm89INS1_16FlashAttnFwdSm80INS1_25CollectiveMainloopFwdSm80ILi8ELi1ELb1EN4cute5tupleIJNS5_1CILi128EEENS7_ILi96EEES8_EEELi128ENS_10bfloat16_tEfNS_4arch4Sm80ELb0ELb1ELb0ELb1ELb1ELb1ELb1ELb0EEENS1_21CollectiveEpilogueFwdINS6_IJS8_S8_S9_EEENS6_IJNS7_ILi1EEESH_SH_EEESB_SD_Li256ELb1ELb1ELb0ELb0EEENS1_19SingleTileSchedulerILb1ELb0ELb1ELi128EEEEEEEEEvNT_6ParamsE)
        /*0128*/ 	.word	0x00000004


	//----- nvinfo : EIATTR_FRAME_SIZE
	.align		4
.L_60:
        /*012c*/ 	.byte	0x04, 0x11
        /*012e*/ 	.short	(.L_62 - .L_61)
	.align		4
.L_61:
        /*0130*/ 	.word	index@(_ZN7cutlass13device_kernelIN5flash19enable_sm80_to_sm89INS1_16FlashAttnFwdSm80INS1_25CollectiveMainloopFwdSm80ILi8ELi1ELb1EN4cute5tupleIJNS5_1CILi128EEENS7_ILi96EEES8_EEELi128ENS_10bfloat16_tEfNS_4arch4Sm80ELb0ELb1ELb0ELb1ELb1ELb1ELb1ELb0EEENS1_21CollectiveEpilogueFwdINS6_IJS8_S8_S9_EEENS6_IJNS7_ILi1EEESH_SH_EEESB_SD_Li256ELb1ELb1ELb0ELb0EEENS1_19SingleTileSchedulerILb1ELb0ELb1ELi128EEEEEEEEEvNT_6ParamsE)
        /*0134*/ 	.word	0x00000000


	//----- nvinfo : EIATTR_REGCOUNT
	.align		4
.L_62:
        /*0138*/ 	.byte	0x04, 0x2f
        /*013a*/ 	.short	(.L_64 - .L_63)
	.align		4
.L_63:
        /*013c*/ 	.word	index@(_ZN7cutlass13device_kernelIN5flash19enable_sm80_to_sm89INS1_16FlashAttnFwdSm80INS1_25CollectiveMainloopFwdSm80ILi8ELi1ELb1EN4cute5tupleIJNS5_1CILi128EEENS7_ILi96EEES8_EEELi128ENS_10bfloat16_tEfNS_4arch4Sm80ELb0ELb1ELb0ELb1ELb1ELb0ELb1ELb0EEENS1_21CollectiveEpilogueFwdINS6_IJS8_S8_S9_EEENS6_IJNS7_ILi1EEESH_SH_EEESB_SD_Li256ELb1ELb1ELb0ELb0EEENS1_19SingleTileSchedulerILb1ELb0ELb1ELi128EEEEEEEEEvNT_6ParamsE)
        /*0140*/ 	.word	0x00000004


	//----- nvinfo : EIATTR_FRAME_SIZE
	.align		4
.L_64:
        /*0144*/ 	.byte	0x04, 0x11
        /*0146*/ 	.short	(.L_66 - .L_65)
	.align		4
.L_65:
        /*0148*/ 	.word	index@(_ZN7cutlass13device_kernelIN5flash19enable_sm80_to_sm89INS1_16FlashAttnFwdSm80INS1_25CollectiveMainloopFwdSm80ILi8ELi1ELb1EN4cute5tupleIJNS5_1CILi128EEENS7_ILi96EEES8_EEELi128ENS_10bfloat16_tEfNS_4arch4Sm80ELb0ELb1ELb0ELb1ELb1ELb0ELb1ELb0EEENS1_21CollectiveEpilogueFwdINS6_IJS8_S8_S9_EEENS6_IJNS7_ILi1EEESH_SH_EEESB_SD_Li256ELb1ELb1ELb0ELb0EEENS1_19SingleTileSchedulerILb1ELb0ELb1ELi128EEEEEEEEEvNT_6ParamsE)
        /*014c*/ 	.word	0x00000000


	//----- nvinfo : EIATTR_REGCOUNT
	.align		4
.L_66:
        /*0150*/ 	.byte	0x04, 0x2f
        /*0152*/ 	.short	(.L_68 - .L_67)
	.align		4
.L_67:
        /*0154*/ 	.word	index@(_ZN7cutlass13device_kernelIN5flash19enable_sm80_to_sm89INS1_16FlashAttnFwdSm80INS1_25CollectiveMainloopFwdSm80ILi8ELi1ELb1EN4cute5tupleIJNS5_1CILi128EEENS7_ILi96EEES8_EEELi128ENS_10bfloat16_tEfNS_4arch4Sm80ELb0ELb1ELb0ELb0ELb1ELb0ELb1ELb0EEENS1_21CollectiveEpilogueFwdINS6_IJS8_S8_S9_EEENS6_IJNS7_ILi1EEESH_SH_EEESB_SD_Li256ELb0ELb1ELb0ELb0EEENS1_19SingleTileSchedulerILb0ELb0ELb1ELi128EEEEEEEEEvNT_6ParamsE)
        /*0158*/ 	.word	0x00000004


	//----- nvinfo : EIATTR_FRAME_SIZE
	.align		4
.L_68:
        /*015c*/ 	.byte	0x04, 0x11
        /*015e*/ 	.short	(.L_70 - .L_69)
	.align		4
.L_69:
        /*0160*/ 	.word	index@(_ZN7cutlass13device_kernelIN5flash19enable_sm80_to_sm89INS1_16FlashAttnFwdSm80INS1_25CollectiveMainloopFwdSm80ILi8ELi1ELb1EN4cute5tupleIJNS5_1CILi128EEENS7_ILi96EEES8_EEELi128ENS_10bfloat16_tEfNS_4arch4Sm80ELb0ELb1ELb0ELb0ELb1ELb0ELb1ELb0EEENS1_21CollectiveEpilogueFwdINS6_IJS8_S8_S9_EEENS6_IJNS7_ILi1EEESH_SH_EEESB_SD_Li256ELb0ELb1ELb0ELb0EEENS1_19SingleTileSchedulerILb0ELb0ELb1ELi128EEEEEEEEEvNT_6ParamsE)
        /*0164*/ 	.word	0x00000000


	//----- nvinfo : EIATTR_REGCOUNT
	.align		4
.L_70:
        /*0168*/ 	.byte	0x04, 0x2f
        /*016a*/ 	.short	(.L_72 - .L_71)
	.align		4
.L_71:
        /*016c*/ 	.word	index@(_ZN7cutlass13device_kernelIN5flash19enable_sm80_to_sm89INS1_16FlashAttnFwdSm80INS1_25CollectiveMainloopFwdSm80ILi8ELi1ELb1EN4cute5tupleIJNS5_1CILi128EEES8_S8_EEELi128ENS_10bfloat16_tEfNS_4arch4Sm80ELb0ELb0ELb0ELb1ELb1ELb1ELb1ELb0EEENS1_21CollectiveEpilogueFwdIS9_NS6_IJNS7_ILi1EEESF_SF_EEESA_SC_Li256ELb1ELb1ELb0ELb0EEENS1_19SingleTileSchedulerILb1ELb0ELb1ELi128EEEEEEEEEvNT_6ParamsE)
        /*0170*/ 	.word	0x00000004


	//----- nvinfo : EIATTR_FRAME_SIZE
	.align		4
.L_72:
        /*0174*/ 	.byte	0x04, 0x11
        /*0176*/ 	.short	(.L_74 - .L_73)
	.align		4
.L_73:
        /*0178*/ 	.word	index@(_ZN7cutlass13device_kernelIN5flash19enable_sm80_to_sm89INS1_16FlashAttnFwdSm80INS1_25CollectiveMainloopFwdSm80ILi8ELi1ELb1EN4cute5tupleIJNS5_1CILi128EEES8_S8_EEELi128ENS_10bfloat16_tEfNS_4arch4Sm80ELb0ELb0ELb0ELb1ELb1ELb1ELb1ELb0EEENS1_21CollectiveEpilogueFwdIS9_NS6_IJNS7_ILi1EEESF_SF_EEESA_SC_Li256ELb1ELb1ELb0ELb0EEENS1_19SingleTileSchedulerILb1ELb0ELb1ELi128EEEEEEEEEvNT_6ParamsE)
        /*017c*/ 	.word	0x00000000


	//----- nvinfo : EIATTR_REGCOUNT
	.align		4
.L_74:
        /*0180*/ 	.byte	0x04, 0x2f
        /*0182*/ 	.short	(.L_76 - .L_75)
	.align		4
.L_75:
        /*0184*/ 	.word	index@(_ZN7cutlass13device_kernelIN5flash19enable_sm80_to_sm89INS1_16FlashAttnFwdSm80INS1_25CollectiveMainloopFwdSm80ILi8ELi1ELb1EN4cute5tupleIJNS5_1CILi128EEES8_S8_EEELi128ENS_10bfloat16_tEfNS_4arch4Sm80ELb0ELb0ELb0ELb1ELb1ELb0ELb1ELb0EEENS1_21CollectiveEpilogueFwdIS9_NS6_IJNS7_ILi1EEESF_SF_EEESA_SC_Li256ELb1ELb1ELb0ELb0EEENS1_19SingleTileSchedulerILb1ELb0ELb1ELi128EEEEEEEEEvNT_6ParamsE)
        /*0188*/ 	.word	0x00000004


	//----- nvinfo : EIATTR_FRAME_SIZE
	.align		4
.L_76:
        /*018c*/ 	.byte	0x04, 0x11
        /*018e*/ 	.short	(.L_78 - .L_77)
	.align		4
.L_77:
        /*0190*/ 	.word	index@(_ZN7cutlass13device_kernelIN5flash19enable_sm80_to_sm89INS1_16FlashAttnFwdSm80INS1_25CollectiveMainloopFwdSm80ILi8ELi1ELb1EN4cute5tupleIJNS5_1CILi128EEES8_S8_EEELi128ENS_10bfloat16_tEfNS_4arch4Sm80ELb0ELb0ELb0ELb1ELb1ELb0ELb1ELb0EEENS1_21CollectiveEpilogueFwdIS9_NS6_IJNS7_ILi1EEESF_SF_EEESA_SC_Li256ELb1ELb1ELb0ELb0EEENS1_19SingleTileSchedulerILb1ELb0ELb1ELi128EEEEEEEEEvNT_6ParamsE)
        /*0194*/ 	.word	0x00000000


	//----- nvinfo : EIATTR_REGCOUNT
	.align		4
.L_78:
        /*0198*/ 	.byte	0x04, 0x2f
        /*019a*/ 	.short	(.L_80 - .L_79)
	.align		4
.L_79:
        /*019c*/ 	.word	index@(_ZN7cutlass13device_kernelIN5flash19enable_sm80_to_sm89INS1_16FlashAttnFwdSm80INS1_25CollectiveMainloopFwdSm80ILi8ELi1ELb1EN4cute5tupleIJNS5_1CILi128EEES8_S8_EEELi128ENS_10bfloat16_tEfNS_4arch4Sm80ELb0ELb0ELb0ELb0ELb1ELb0ELb1ELb0EEENS1_21CollectiveEpilogueFwdIS9_NS6_IJNS7_ILi1EEESF_SF_EEESA_SC_Li256ELb0ELb1ELb0ELb0EEENS1_19SingleTileSchedulerILb0ELb0ELb1ELi128EEEEEEEEEvNT_6ParamsE)
        /*01a0*/ 	.word	0x00000004


	//----- nvinfo : EIATTR_FRAME_SIZE
	.align		4
.L_80:
        /*01a4*/ 	.byte	0x04, 0x11
        /*01a6*/ 	.short	(.L_82 - .L_81)
	.align		4
.L_81:
        /*01a8*/ 	.word	index@(_ZN7cutlass13device_kernelIN5flash19enable_sm80_to_sm89INS1_16FlashAttnFwdSm80INS1_25CollectiveMainloopFwdSm80ILi8ELi1ELb1EN4cute5tupleIJNS5_1CILi128EEES8_S8_EEELi128ENS_10bfloat16_tEfNS_4arch4Sm80ELb0ELb0ELb0ELb0ELb1ELb0ELb1ELb0EEENS1_21CollectiveEpilogueFwdIS9_NS6_IJNS7_ILi1EEESF_SF_EEESA_SC_Li256ELb0ELb1ELb0ELb0EEENS1_19SingleTileSchedulerILb0ELb0ELb1ELi128EEEEEEEEEvNT_6ParamsE)
        /*01ac*/ 	.word	0x00000000


	//----- nvinfo : EIATTR_REGCOUNT
	.align		4
.L_82:
        /*01b0*/ 	.byte	0x04, 0x2f
        /*01b2*/ 	.short	(.L_84 - .L_83)
	.align		4
.L_83:
        /*01b4*/ 	.word	index@(_ZN7cutlass13device_kernelIN5flash19enable_sm80_to_sm89INS1_16FlashAttnFwdSm80INS1_25CollectiveMainloopFwdSm80ILi4ELi1ELb0EN4cute5tupleIJNS5_1CILi128EEENS7_ILi64EEES8_EEELi128ENS_10bfloat16_tEfNS_4arch4Sm80ELb1ELb0ELb1ELb1ELb1ELb1ELb1ELb0EEENS1_21CollectiveEpilogueFwdINS6_IJS8_S8_S9_EEENS6_IJNS7_ILi1EEESH_SH_EEESB_SD_Li128ELb1ELb1ELb0ELb0EEENS1_19SingleTileSchedulerILb1ELb0ELb1ELi128EEEEEEEEEvNT_6ParamsE)
        /*01b8*/ 	.word	0x00000004


	//----- nvinfo : EIATTR_FRAME_SIZE
	.align		4
.L_84:
        /*01bc*/ 	.byte	0x04, 0x11
        /*01be*/ 	.short	(.L_86 - .L_85)
	.align		4
.L_85:
        /*01c0*/ 	.word	index@(_ZN7cutlass13device_kernelIN5flash19enable_sm80_to_sm89INS1_16FlashAttnFwdSm80INS1_25CollectiveMainloopFwdSm80ILi4ELi1ELb0EN4cute5tupleIJNS5_1CILi128EEENS7_ILi64EEES8_EEELi128ENS_10bfloat16_tEfNS_4arch4Sm80ELb1ELb0ELb1ELb1ELb1ELb1ELb1ELb0EEENS1_21CollectiveEpilogueFwdINS6_IJS8_S8_S9_EEENS6_IJNS7_ILi1EEESH_SH_EEESB_SD_Li128ELb1ELb1ELb0ELb0EEENS1_19SingleTileSchedulerILb1ELb0ELb1ELi128EEEEEEEEEvNT_6ParamsE)
        /*01c4*/ 	.word	0x00000000


	//----- nvinfo : EIATTR_REGCOUNT
	.align		4
.L_86:
        /*01c8*/ 	.byte	0x04, 0x2f
        /*01ca*/ 	.short	(.L_88 - .L_87)
	.align		4
.L_87:
        /*01cc*/ 	.word	index@(_ZN7cutlass13device_kernelIN5flash19enable_sm80_to_sm89INS1_16FlashAttnFwdSm80INS1_25CollectiveMainloopFwdSm80ILi4ELi1ELb0EN4cute5tupleIJNS5_1CILi128EEENS7_ILi64EEES8_EEELi128ENS_10bfloat16_tEfNS_4arch4Sm80ELb1ELb0ELb1ELb1ELb1ELb0ELb1ELb0EEENS1_21CollectiveEpilogueFwdINS6_IJS8_S8_S9_EEENS6_IJNS7_ILi1EEESH_SH_EEESB_SD_Li128ELb1ELb1ELb0ELb0EEENS1_19SingleTileSchedulerILb1ELb0ELb1ELi128EEEEEEEEEvNT_6ParamsE)
        /*01d0*/ 	.word	0x00000004


	//----- nvinfo : EIATTR_FRAME_SIZE
	.align		4
.L_88:
        /*01d4*/ 	.byte	0x04, 0x11
        /*01d6*/ 	.short	(.L_90 - .L_89)
	.align		4
.L_89:
        /*01d8*/ 	.word	index@(_ZN7cutlass13device_kernelIN5flash19enable_sm80_to_sm89INS1_16FlashAttnFwdSm80INS1_25CollectiveMainloopFwdSm80ILi4ELi1ELb0EN4cute5tupleIJNS5_1CILi128EEENS7_ILi64EEES8_EEELi128ENS_10bfloat16_tEfNS_4arch4Sm80ELb1ELb0ELb1ELb1ELb1ELb0ELb1ELb0EEENS1_21CollectiveEpilogueFwdINS6_IJS8_S8_S9_EEENS6_IJNS7_ILi1EEESH_SH_EEESB_SD_Li128ELb1ELb1ELb0ELb0EEENS1_19SingleTileSchedulerILb1ELb0ELb1ELi128EEEEEEEEEvNT_6ParamsE)
        /*01dc*/ 	.word	0x00000000


	//----- nvinfo : EIATTR_REGCOUNT
	.align		4
.L_90:
        /*01e0*/ 	.byte	0x04, 0x2f
        /*01e2*/ 	.short	(.L_92 - .L_91)
	.align		4
.L_91:
        /*01e4*/ 	.word	index@(_ZN7cutlass13device_kernelIN5flash19enable_sm80_to_sm89INS1_16FlashAttnFwdSm80INS1_25CollectiveMainloopFwdSm80ILi4ELi1ELb0EN4cute5tupleIJNS5_1CILi128EEENS7_ILi64EEES8_EEELi128ENS_10bfloat16_tEfNS_4arch4Sm80ELb1ELb0ELb1ELb0ELb1ELb0ELb1ELb0EEENS1_21CollectiveEpilogueFwdINS6_IJS8_S8_S9_EEENS6_IJNS7_ILi1EEESH_SH_EEESB_SD_Li128ELb0ELb1ELb0ELb0EEENS1_30DynamicPersistentTileSchedulerILi128ELi128ELb0ELb1ELb0EEEEEEEEEvNT_6ParamsE)
        /*01e8*/ 	.word	0x00000004


	//----- nvinfo : EIATTR_FRAME_SIZE
	.align		4
.L_92:
        /*01ec*/ 	.byte	0x04, 0x11
        /*01ee*/ 	.short	(.L_94 - .L_93)
	.align		4
.L_93:
        /*01f0*/ 	.word	index@(_ZN7cutlass13device_kernelIN5flash19enable_sm80_to_sm89INS1_16FlashAttnFwdSm80INS1_25CollectiveMainloopFwdSm80ILi4ELi1ELb0EN4cute5tupleIJNS5_1CILi128EEENS7_ILi64EEES8_EEELi128ENS_10bfloat16_tEfNS_4arch4Sm80ELb1ELb0ELb1ELb0ELb1ELb0ELb1ELb0EEENS1_21CollectiveEpilogueFwdINS6_IJS8_S8_S9_EEENS6_IJNS7_ILi1EEESH_SH_EEESB_SD_Li128ELb0ELb1ELb0ELb0EEENS1_30DynamicPersistentTileSchedulerILi128ELi128ELb0ELb1ELb0EEEEEEEEEvNT_6ParamsE)
        /*01f4*/ 	.word	0x00000000


	//----- nvinfo : EIATTR_REGCOUNT
	.align		4
.L_94:
        /*01f8*/ 	.byte	0x04, 0x2f
        /*01fa*/ 	.short	(.L_96 - .L_95)
	.align		4
.L_95:
        /*01fc*/ 	.word	index@(_ZN7cutlass13device_kernelIN5flash19enable_sm80_to_sm89INS1_16FlashAttnFwdSm80INS1_25CollectiveMainloopFwdSm80ILi4ELi1ELb0EN4cute5tupleIJNS5_1CILi128EEENS7_ILi48EEES8_EEELi128ENS_10bfloat16_tEfNS_4arch4Sm80ELb0ELb1ELb1ELb1ELb1ELb1ELb1ELb0EEENS1_21CollectiveEpilogueFwdINS6_IJS8_S8_S9_EEENS6_IJNS7_ILi1EEESH_SH_EEESB_SD_Li128ELb1ELb1ELb0ELb0EEENS1_19SingleTileSchedulerILb1ELb0ELb1ELi128EEEEEEEEEvNT_6ParamsE)
        /*0200*/ 	.word	0x00000004


	//----- nvinfo : EIATTR_FRAME_SIZE
	.align		4
.L_96:
        /*0204*/ 	.byte	0x04, 0x11
        /*0206*/ 	.short	(.L_98 - .L_97)
	.align		4
.L_97:
        /*0208*/ 	.word	index@(_ZN7cutlass13device_kernelIN5flash19enable_sm80_to_sm89INS1_16FlashAttnFwdSm80INS1_25CollectiveMainloopFwdSm80ILi4ELi1ELb0EN4cute5tupleIJNS5_1CILi128EEENS7_ILi48EEES8_EEELi128ENS_10bfloat16_tEfNS_4arch4Sm80ELb0ELb1ELb1ELb1ELb1ELb1ELb1ELb0EEENS1_21CollectiveEpilogueFwdINS6_IJS8_S8_S9_EEENS6_IJNS7_ILi1EEESH_SH_EEESB_SD_Li128ELb1ELb1ELb0ELb0EEENS1_19SingleTileSchedulerILb1ELb0ELb1ELi128EEEEEEEEEvNT_6ParamsE)
        /*020c*/ 	.word	0x00000000


	//----- nvinfo : EIATTR_REGCOUNT
	.align		4
.L_98:
        /*0210*/ 	.byte	0x04, 0x2f
        /*0212*/ 	.short	(.L_100 - .L_99)
	.align		4
.L_99:
        /*0214*/ 	.word	index@(_ZN7cutlass13device_kernelIN5flash19enable_sm80_to_sm89INS1_16FlashAttnFwdSm80INS1_25CollectiveMainloopFwdSm80ILi4ELi1ELb0EN4cute5tupleIJNS5_1CILi128EEENS7_ILi48EEES8_EEELi128ENS_10bfloat16_tEfNS_4arch4Sm80ELb0ELb1ELb1ELb1ELb1ELb0ELb1ELb0EEENS1_21CollectiveEpilogueFwdINS6_IJS8_S8_S9_EEENS6_IJNS7_ILi1EEESH_SH_EEESB_SD_Li128ELb1ELb1ELb0ELb0EEENS1_19SingleTileSchedulerILb1ELb0ELb1ELi128EEEEEEEEEvNT_6ParamsE)
        /*0218*/ 	.word	0x00000004


	//----- nvinfo : EIATTR_FRAME_SIZE
	.align		4
.L_100:
        /*021c*/ 	.byte	0x04, 0x11
        /*021e*/ 	.short	(.L_102 - .L_101)
	.align		4
.L_101:
        /*0220*/ 	.word	index@(_ZN7cutlass13device_kernelIN5flash19enable_sm80_to_sm89INS1_16FlashAttnFwdSm80INS1_25CollectiveMainloopFwdSm80ILi4ELi1ELb0EN4cute5tupleIJNS5_1CILi128EEENS7_ILi48EEES8_EEELi128ENS_10bfloat16_tEfNS_4arch4Sm80ELb0ELb1ELb1ELb1ELb1ELb0ELb1ELb0EEENS1_21CollectiveEpilogueFwdINS6_IJS8_S8_S9_EEENS6_IJNS7_ILi1EEESH_SH_EEESB_SD_Li128ELb1ELb1ELb0ELb0EEENS1_19SingleTileSchedulerILb1ELb0ELb1ELi128EEEEEEEEEvNT_6ParamsE)
        /*0224*/ 	.word	0x00000000


	//----- nvinfo : EIATTR_REGCOUNT
	.align		4
.L_102:
        /*0228*/ 	.byte	0x04, 0x2f
        /*022a*/ 	.short	(.L_104 - .L_103)
	.align		4
.L_103:
        /*022c*/ 	.word	index@(_ZN7cutlass13device_kernelIN5flash19enable_sm80_to_sm89INS1_16FlashAttnFwdSm80INS1_25CollectiveMainloopFwdSm80ILi4ELi1ELb0EN4cute5tupleIJNS5_1CILi128EEENS7_ILi48EEES8_EEELi128ENS_10bfloat16_tEfNS_4arch4Sm80ELb0ELb1ELb1ELb0ELb1ELb0ELb1ELb0EEENS1_21CollectiveEpilogueFwdINS6_IJS8_S8_S9_EEENS6_IJNS7_ILi1EEESH_SH_EEESB_SD_Li128ELb0ELb1ELb0ELb0EEENS1_19SingleTileSchedulerILb0ELb0ELb1ELi128EEEEEEEEEvNT_6ParamsE)
        /*0230*/ 	.word	0x00000004


	//----- nvinfo : EIATTR_FRAME_SIZE
	.align		4
.L_104:
        /*0234*/ 	.byte	0x04, 0x11
        /*0236*/ 	.short	(.L_106 - .L_105)
	.align		4
.L_105:
        /*0238*/ 	.word	index@(_ZN7cutlass13device_kernelIN5flash19enable_sm80_to_sm89INS1_16FlashAttnFwdSm80INS1_25CollectiveMainloopFwdSm80ILi4ELi1ELb0EN4cute5tupleIJNS5_1CILi128EEENS7_ILi48EEES8_EEELi128ENS_10bfloat16_tEfNS_4arch4Sm80ELb0ELb1ELb1ELb0ELb1ELb0ELb1ELb0EEENS1_21CollectiveEpilogueFwdINS6_IJS8_S8_S9_EEENS6_IJNS7_ILi1EEESH_SH_EEESB_SD_Li128ELb0ELb1ELb0ELb0EEENS1_19SingleTileSchedulerILb0ELb0ELb1ELi128EEEEEEEEEvNT_6ParamsE)
        /*023c*/ 	.word	0x00000000


	//----- nvinfo : EIATTR_REGCOUNT
	.align		4
.L_106:
        /*0240*/ 	.byte	0x04, 0x2f
        /*0242*/ 	.short	(.L_108 - .L_107)
	.align		4
.L_107:
        /*0244*/ 	.word	index@(_ZN7cutlass13device_kernelIN5flash19enable_sm80_to_sm89INS1_16FlashAttnFwdSm80INS1_25CollectiveMainloopFwdSm80ILi4ELi1ELb0EN4cute5tupleIJNS5_1CILi128EEENS7_ILi64EEES8_EEELi128ENS_10bfloat16_tEfNS_4arch4Sm80ELb0ELb0ELb1ELb1ELb1ELb1ELb1ELb0EEENS1_21CollectiveEpilogueFwdINS6_IJS8_S8_S9_EEENS6_IJNS7_ILi1EEESH_SH_EEESB_SD_Li128ELb1ELb1ELb0ELb0EEENS1_19SingleTileSchedulerILb1ELb0ELb1ELi128EEEEEEEEEvNT_6ParamsE)
        /*0248*/ 	.word	0x00000004


	//----- nvinfo : EIATTR_FRAME_SIZE
	.align		4
.L_108:
        /*024c*/ 	.byte	0x04, 0x11
        /*024e*/ 	.short	(.L_110 - .L_109)
	.align		4
.L_109:
        /*0250*/ 	.word	index@(_ZN7cutlass13device_kernelIN5flash19enable_sm80_to_sm89INS1_16FlashAttnFwdSm80INS1_25CollectiveMainloopFwdSm80ILi4ELi1ELb0EN4cute5tupleIJNS5_1CILi128EEENS7_ILi64EEES8_EEELi128ENS_10bfloat16_tEfNS_4arch4Sm80ELb0ELb0ELb1ELb1ELb1ELb1ELb1ELb0EEENS1_21CollectiveEpilogueFwdINS6_IJS8_S8_S9_EEENS6_IJNS7_ILi1EEESH_SH_EEESB_SD_Li128ELb1ELb1ELb0ELb0EEENS1_19SingleTileSchedulerILb1ELb0ELb1ELi128EEEEEEEEEvNT_6ParamsE)
        /*0254*/ 	.word	0x00000000


	//----- nvinfo : EIATTR_REGCOUNT
	.align		4
.L_110:
        /*0258*/ 	.byte	0x04, 0x2f
        /*025a*/ 	.short	(.L_112 - .L_111)
	.align		4
.L_111:
        /*025c*/ 	.word	index@(_ZN7cutlass13device_kernelIN5flash19enable_sm80_to_sm89INS1_16FlashAttnFwdSm80INS1_25CollectiveMainloopFwdSm80ILi4ELi1ELb0EN4cute5tupleIJNS5_1CILi128EEENS7_ILi64EEES8_EEELi128ENS_10bfloat16_tEfNS_4arch4Sm80ELb0ELb0ELb1ELb1ELb1ELb0ELb1ELb0EEENS1_21CollectiveEpilogueFwdINS6_IJS8_S8_S9_EEENS6_IJNS7_ILi1EEESH_SH_EEESB_SD_Li128ELb1ELb1ELb0ELb0EEENS1_19SingleTileSchedulerILb1ELb0ELb1ELi128EEEEEEEEEvNT_6ParamsE)
        /*0260*/ 	.word	0x00000004


	//----- nvinfo : EIATTR_FRAME_SIZE
	.align		4
.L_112:
        /*0264*/ 	.byte	0x04, 0x11
        /*0266*/ 	.short	(.L_114 - .L_113)
	.align		4
.L_113:
        /*0268*/ 	.word	index@(_ZN7cutlass13device_kernelIN5flash19enable_sm80_to_sm89INS1_16FlashAttnFwdSm80INS1_25CollectiveMainloopFwdSm80ILi4ELi1ELb0EN4cute5tupleIJNS5_1CILi128EEENS7_ILi64EEES8_EEELi128ENS_10bfloat16_tEfNS_4arch4Sm80ELb0ELb0ELb1ELb1ELb1ELb0ELb1ELb0EEENS1_21CollectiveEpilogueFwdINS6_IJS8_S8_S9_EEENS6_IJNS7_ILi1EEESH_SH_EEESB_SD_Li128ELb1ELb1ELb0ELb0EEENS1_19SingleTileSchedulerILb1ELb0ELb1ELi128EEEEEEEEEvNT_6ParamsE)
        /*026c*/ 	.word	0x00000000


	//----- nvinfo : EIATTR_REGCOUNT
	.align		4
.L_114:
        /*0270*/ 	.byte	0x04, 0x2f
        /*0272*/ 	.short	(.L_116 - .L_115)
	.align		4
.L_115:
        /*0274*/ 	.word	index@(_ZN7cutlass13device_kernelIN5flash19enable_sm80_to_sm89INS1_16FlashAttnFwdSm80INS1_25CollectiveMainloopFwdSm80ILi4ELi1ELb0EN4cute5tupleIJNS5_1CILi128EEENS7_ILi64EEES8_EEELi128ENS_10bfloat16_tEfNS_4arch4Sm80ELb0ELb0ELb1ELb0ELb1ELb0ELb1ELb0EEENS1_21CollectiveEpilogueFwdINS6_IJS8_S8_S9_EEENS6_IJNS7_ILi1EEESH_SH_EEESB_SD_Li128ELb0ELb1ELb0ELb0EEENS1_19SingleTileSchedulerILb0ELb0ELb1ELi128EEEEEEEEEvNT_6ParamsE)
        /*0278*/ 	.word	0x00000004


	//----- nvinfo : EIATTR_FRAME_SIZE
	.align		4
.L_116:
        /*027c*/ 	.byte	0x04, 0x11
        /*027e*/ 	.short	(.L_118 - .L_117)
	.align		4
.L_117:
        /*0280*/ 	.word	index@(_ZN7cutlass13device_kernelIN5flash19enable_sm80_to_sm89INS1_16FlashAttnFwdSm80INS1_25CollectiveMainloopFwdSm80ILi4ELi1ELb0EN4cute5tupleIJNS5_1CILi128EEENS7_ILi64EEES8_EEELi128ENS_10bfloat16_tEfNS_4arch4Sm80ELb0ELb0ELb1ELb0ELb1ELb0ELb1ELb0EEENS1_21CollectiveEpilogueFwdINS6_IJS8_S8_S9_EEENS6_IJNS7_ILi1EEESH_SH_EEESB_SD_Li128ELb0ELb1ELb0ELb0EEENS1_19SingleTileSchedulerILb0ELb0ELb1ELi128EEEEEEEEEvNT_6ParamsE)
        /*0284*/ 	.word	0x00000000


	//----- nvinfo : EIATTR_REGCOUNT
	.align		4
.L_118:
        /*0288*/ 	.byte	0x04, 0x2f
        /*028a*/ 	.short	(.L_120 - .L_119)
	.align		4
.L_119:
        /*028c*/ 	.word	index@(_ZN7cutlass13device_kernelIN5flash19enable_sm80_to_sm89INS1_16FlashAttnFwdSm80INS1_25CollectiveMainloopFwdSm80ILi8ELi1ELb1EN4cute5tupleIJNS5_1CILi128EEES8_S8_EEELi128ENS_10bfloat16_tEfNS_4arch4Sm80ELb1ELb0ELb1ELb1ELb1ELb1ELb1ELb0EEENS1_21CollectiveEpilogueFwdIS9_NS6_IJNS7_ILi1EEESF_SF_EEESA_SC_Li256ELb1ELb1ELb0ELb0EEENS1_19SingleTileSchedulerILb1ELb0ELb1ELi128EEEEEEEEEvNT_6ParamsE)
        /*0290*/ 	.word	0x00000004


	//----- nvinfo : EIATTR_FRAME_SIZE
	.align		4
.L_120:
        /*0294*/ 	.byte	0x04, 0x11
        /*0296*/ 	.short	(.L_122 - .L_121)
	.align		4
.L_121:
        /*0298*/ 	.word	index@(_ZN7cutlass13device_kernelIN5flash19enable_sm80_to_sm89INS1_16FlashAttnFwdSm80INS1_25CollectiveMainloopFwdSm80ILi8ELi1ELb1EN4cute5tupleIJNS5_1CILi128EEES8_S8_EEELi128ENS_10bfloat16_tEfNS_4arch4Sm80ELb1ELb0ELb1ELb1ELb1ELb1ELb1ELb0EEENS1_21CollectiveEpilogueFwdIS9_NS6_IJNS7_ILi1EEESF_SF_EEESA_SC_Li256ELb1ELb1ELb0ELb0EEENS1_19SingleTileSchedulerILb1ELb0ELb1ELi128EEEEEEEEEvNT_6ParamsE)
        /*029c*/ 	.word	0x00000000


	//----- nvinfo : EIATTR_REGCOUNT
	.align		4
.L_122:
        /*02a0*/ 	.byte	0x04, 0x2f
        /*02a2*/ 	.short	(.L_124 - .L_123)
	.align		4
.L_123:
        /*02a4*/ 	.word	index@(_ZN7cutlass13device_kernelIN5flash19enable_sm80_to_sm89INS1_16FlashAttnFwdSm80INS1_25CollectiveMainloopFwdSm80ILi8ELi1ELb1EN4cute5tupleIJNS5_1CILi128EEES8_S8_EEELi128ENS_10bfloat16_tEfNS_4arch4Sm80ELb1ELb0ELb1ELb1ELb1ELb0ELb1ELb0EEENS1_21CollectiveEpilogueFwdIS9_NS6_IJNS7_ILi1EEESF_SF_EEESA_SC_Li256ELb1ELb1ELb0ELb0EEENS1_19SingleTileSchedulerILb1ELb0ELb1ELi128EEEEEEEEEvNT_6ParamsE)
        /*02a8*/ 	.word	0x00000004


	//----- nvinfo : EIATTR_FRAME_SIZE
	.align		4
.L_124:
        /*02ac*/ 	.byte	0x04, 0x11
        /*02ae*/ 	.short	(.L_126 - .L_125)
	.align		4
.L_125:
        /*02b0*/ 	.word	index@(_ZN7cutlass13device_kernelIN5flash19enable_sm80_to_sm89INS1_16FlashAttnFwdSm80INS1_25CollectiveMainloopFwdSm80ILi8ELi1ELb1EN4cute5tupleIJNS5_1CILi128EEES8_S8_EEELi128ENS_10bfloat16_tEfNS_4arch4Sm80ELb1ELb0ELb1ELb1ELb1ELb0ELb1ELb0EEENS1_21CollectiveEpilogueFwdIS9_NS6_IJNS7_ILi1EEESF_SF_EEESA_SC_Li256ELb1ELb1ELb0ELb0EEENS1_19SingleTileSchedulerILb1ELb0ELb1ELi128EEEEEEEEEvNT_6ParamsE)
        /*02b4*/ 	.word	0x00000000


	//----- nvinfo : EIATTR_REGCOUNT
	.align		4
.L_126:
        /*02b8*/ 	.byte	0x04, 0x2f
        /*02ba*/ 	.short	(.L_128 - .L_127)
	.align		4
.L_127:
        /*02bc*/ 	.word	index@(_ZN7cutlass13device_kernelIN5flash19enable_sm80_to_sm89INS1_16FlashAttnFwdSm80INS1_25CollectiveMainloopFwdSm80ILi8ELi1ELb1EN4cute5tupleIJNS5_1CILi128EEES8_S8_EEELi128ENS_10bfloat16_tEfNS_4arch4Sm80ELb1ELb0ELb1ELb0ELb1ELb0ELb1ELb0EEENS1_21CollectiveEpilogueFwdIS9_NS6_IJNS7_ILi1EEESF_SF_EEESA_SC_Li256ELb0ELb1ELb0ELb0EEENS1_30DynamicPersistentTileSchedulerILi256ELi256ELb0ELb1ELb0EEEEEEEEEvNT_6ParamsE)
        /*02c0*/ 	.word	0x00000004


	//----- nvinfo : EIATTR_FRAME_SIZE
	.align		4
.L_128:
        /*02c4*/ 	.byte	0x04, 0x11
        /*02c6*/ 	.short	(.L_130 - .L_129)
	.align		4
.L_129:
        /*02c8*/ 	.word	index@(_ZN7cutlass13device_kernelIN5flash19enable_sm80_to_sm89INS1_16FlashAttnFwdSm80INS1_25CollectiveMainloopFwdSm80ILi8ELi1ELb1EN4cute5tupleIJNS5_1CILi128EEES8_S8_EEELi128ENS_10bfloat16_tEfNS_4arch4Sm80ELb1ELb0ELb1ELb0ELb1ELb0ELb1ELb0EEENS1_21CollectiveEpilogueFwdIS9_NS6_IJNS7_ILi1EEESF_SF_EEESA_SC_Li256ELb0ELb1ELb0ELb0EEENS1_30DynamicPersistentTileSchedulerILi256ELi256ELb0ELb1ELb0EEEEEEEEEvNT_6ParamsE)
        /*02cc*/ 	.word	0x00000000


	//----- nvinfo : EIATTR_REGCOUNT
	.align		4
.L_130:
        /*02d0*/ 	.byte	0x04, 0x2f
        /*02d2*/ 	.short	(.L_132 - .L_131)
	.align		4
.L_131:
        /*02d4*/ 	.word	index@(_ZN7cutlass13device_kernelIN5flash19enable_sm80_to_sm89INS1_16FlashAttnFwdSm80INS1_25CollectiveMainloopFwdSm80ILi8ELi1ELb1EN4cute5tupleIJNS5_1CILi128EEENS7_ILi96EEES8_EEELi128ENS_10bfloat16_tEfNS_4arch4Sm80ELb0ELb1ELb1ELb1ELb1ELb1ELb1ELb0EEENS1_21CollectiveEpilogueFwdINS6_IJS8_S8_S9_EEENS6_IJNS7_ILi1EEESH_SH_EEESB_SD_Li256ELb1ELb1ELb0ELb0EEENS1_19SingleTileSchedulerILb1ELb0ELb1ELi128EEEEEEEEEvNT_6ParamsE)
        /*02d8*/ 	.word	0x00000004


	//----- nvinfo : EIATTR_FRAME_SIZE
	.align		4
.L_132:
        /*02dc*/ 	.byte	0x04, 0x11
        /*02de*/ 	.short	(.L_134 - .L_133)
	.align		4
.L_133:
        /*02e0*/ 	.word	index@(_ZN7cutlass13device_kernelIN5flash19enable_sm80_to_sm89INS1_16FlashAttnFwdSm80INS1_25CollectiveMainloopFwdSm80ILi8ELi1ELb1EN4cute5tupleIJNS5_1CILi128EEENS7_ILi96EEES8_EEELi128ENS_10bfloat16_tEfNS_4arch4Sm80ELb0ELb1ELb1ELb1ELb1ELb1ELb1ELb0EEENS1_21CollectiveEpilogueFwdINS6_IJS8_S8_S9_EEENS6_IJNS7_ILi1EEESH_SH_EEESB_SD_Li256ELb1ELb1ELb0ELb0EEENS1_19SingleTileSchedulerILb1ELb0ELb1ELi128EEEEEEEEEvNT_6ParamsE)
        /*02e4*/ 	.word	0x00000000


	//----- nvinfo : EIATTR_REGCOUNT
	.align		4
.L_134:
        /*02e8*/ 	.byte	0x04, 0x2f
        /*02ea*/ 	.short	(.L_136 - .L_135)
	.align		4
.L_135:
        /*02ec*/ 	.word	index@(_ZN7cutlass13device_kernelIN5flash19enable_sm80_to_sm89INS1_16FlashAttnFwdSm80INS1_25CollectiveMainloopFwdSm80ILi8ELi1ELb1EN4cute5tupleIJNS5_1CILi128EEENS7_ILi96EEES8_EEELi128ENS_10bfloat16_tEfNS_4arch4Sm80ELb0ELb1ELb1ELb1ELb1ELb0ELb1ELb0EEENS1_21CollectiveEpilogueFwdINS6_IJS8_S8_S9_EEENS6_IJNS7_ILi1EEESH_SH_EEESB_SD_Li256ELb1ELb1ELb0ELb0EEENS1_19SingleTileSchedulerILb1ELb0ELb1ELi128EEEEEEEEEvNT_6ParamsE)
        /*02f0*/ 	.word	0x00000004


	//----- nvinfo : EIATTR_FRAME_SIZE
	.align		4
.L_136:
        /*02f4*/ 	.byte	0x04, 0x11
        /*02f6*/ 	.short	(.L_138 - .L_137)
	.align		4
.L_137:
        /*02f8*/ 	.word	index@(_ZN7cutlass13device_kernelIN5flash19enable_sm80_to_sm89INS1_16FlashAttnFwdSm80INS1_25CollectiveMainloopFwdSm80ILi8ELi1ELb1EN4cute5tupleIJNS5_1CILi128EEENS7_ILi96EEES8_EEELi128ENS_10bfloat16_tEfNS_4arch4Sm80ELb0ELb1ELb1ELb1ELb1ELb0ELb1ELb0EEENS1_21CollectiveEpilogueFwdINS6_IJS8_S8_S9_EEENS6_IJNS7_ILi1EEESH_SH_EEESB_SD_Li256ELb1ELb1ELb0ELb0EEENS1_19SingleTileSchedulerILb1ELb0ELb1ELi128EEEEEEEEEvNT_6ParamsE)
        /*02fc*/ 	.word	0x00000000


	//----- nvinfo : EIATTR_REGCOUNT
	.align		4
.L_138:
        /*0300*/ 	.byte	0x04, 0x2f
        /*0302*/ 	.short	(.L_140 - .L_139)
	.align		4
.L_139:
        /*0304*/ 	.word	index@(_ZN7cutlass13device_kernelIN5flash19enable_sm80_to_sm89INS1_16FlashAttnFwdSm80INS1_25CollectiveMainloopFwdSm80ILi8ELi1ELb1EN4cute5tupleIJNS5_1CILi128EEENS7_ILi96EEES8_EEELi128ENS_10bfloat16_tEfNS_4arch4Sm80ELb0ELb1ELb1ELb0ELb1ELb0ELb1ELb0EEENS1_21CollectiveEpilogueFwdINS6_IJS8_S8_S9_EEENS6_IJNS7_ILi1EEESH_SH_EEESB_SD_Li256ELb0ELb1ELb0ELb0EEENS1_19SingleTileSchedulerILb0ELb0ELb1ELi128EEEEEEEEEvNT_6ParamsE)
        /*0308*/ 	.word	0x00000004


	//----- nvinfo : EIATTR_FRAME_SIZE
	.align		4
.L_140:
        /*030c*/ 	.byte	0x04, 0x11
        /*030e*/ 	.short	(.L_142 - .L_141)
	.align		4
.L_141:
        /*0310*/ 	.word	index@(_ZN7cutlass13device_kernelIN5flash19enable_sm80_to_sm89INS1_16FlashAttnFwdSm80INS1_25CollectiveMainloopFwdSm80ILi8ELi1ELb1EN4cute5tupleIJNS5_1CILi128EEENS7_ILi96EEES8_EEELi128ENS_10bfloat16_tEfNS_4arch4Sm80ELb0ELb1ELb1ELb0ELb1ELb0ELb1ELb0EEENS1_21CollectiveEpilogueFwdINS6_IJS8_S8_S9_EEENS6_IJNS7_ILi1EEESH_SH_EEESB_SD_Li256ELb0ELb1ELb0ELb0EEENS1_19SingleTileSchedulerILb0ELb0ELb1ELi128EEEEEEEEEvNT_6ParamsE)
        /*0314*/ 	.word	0x00000000


	//----- nvinfo : EIATTR_REGCOUNT
	.align		4
.L_142:
        /*0318*/ 	.byte	0x04, 0x2f
        /*031a*/ 	.short	(.L_144 - .L_143)
	.align		4
.L_143:
        /*031c*/ 	.word	index@(_ZN7cutlass13device_kernelIN5flash19enable_sm80_to_sm89INS1_16FlashAttnFwdSm80INS1_25CollectiveMainloopFwdSm80ILi8ELi1ELb1EN4cute5tupleIJNS5_1CILi128EEES8_S8_EEELi128ENS_10bfloat16_tEfNS_4arch4Sm80ELb0ELb0ELb1ELb1ELb1ELb1ELb1ELb0EEENS1_21CollectiveEpilogueFwdIS9_NS6_IJNS7_ILi1EEESF_SF_EEESA_SC_Li256ELb1ELb1ELb0ELb0EEENS1_19SingleTileSchedulerILb1ELb0ELb1ELi128EEEEEEEEEvNT_6ParamsE)
        /*0320*/ 	.word	0x00000004


	//----- nvinfo : EIATTR_FRAME_SIZE
	.align		4
.L_144:
        /*0324*/ 	.byte	0x04, 0x11
        /*0326*/ 	.short	(.L_146 - .L_145)
	.align		4
.L_145:
        /*0328*/ 	.word	index@(_ZN7cutlass13device_kernelIN5flash19enable_sm80_to_sm89INS1_16FlashAttnFwdSm80INS1_25CollectiveMainloopFwdSm80ILi8ELi1ELb1EN4cute5tupleIJNS5_1CILi128EEES8_S8_EEELi128ENS_10bfloat16_tEfNS_4arch4Sm80ELb0ELb0ELb1ELb1ELb1ELb1ELb1ELb0EEENS1_21CollectiveEpilogueFwdIS9_NS6_IJNS7_ILi1EEESF_SF_EEESA_SC_Li256ELb1ELb1ELb0ELb0EEENS1_19SingleTileSchedulerILb1ELb0ELb1ELi128EEEEEEEEEvNT_6ParamsE)
        /*032c*/ 	.word	0x00000000


	//----- nvinfo : EIATTR_REGCOUNT
	.align		4
.L_146:
        /*0330*/ 	.byte	0x04, 0x2f
        /*0332*/ 	.short	(.L_148 - .L_147)
	.align		4
.L_147:
        /*0334*/ 	.word	index@(_ZN7cutlass13device_kernelIN5flash19enable_sm80_to_sm89INS1_16FlashAttnFwdSm80INS1_25CollectiveMainloopFwdSm80ILi8ELi1ELb1EN4cute5tupleIJNS5_1CILi128EEES8_S8_EEELi128ENS_10bfloat16_tEfNS_4arch4Sm80ELb0ELb0ELb1ELb1ELb1ELb0ELb1ELb0EEENS1_21CollectiveEpilogueFwdIS9_NS6_IJNS7_ILi1EEESF_SF_EEESA_SC_Li256ELb1ELb1ELb0ELb0EEENS1_19SingleTileSchedulerILb1ELb0ELb1ELi128EEEEEEEEEvNT_6ParamsE)
        /*0338*/ 	.word	0x00000004


	//----- nvinfo : EIATTR_FRAME_SIZE
	.align		4
.L_148:
        /*033c*/ 	.byte	0x04, 0x11
        /*033e*/ 	.short	(.L_150 - .L_149)
	.align		4
.L_149:
        /*0340*/ 	.word	index@(_ZN7cutlass13device_kernelIN5flash19enable_sm80_to_sm89INS1_16FlashAttnFwdSm80INS1_25CollectiveMainloopFwdSm80ILi8ELi1ELb1EN4cute5tupleIJNS5_1CILi128EEES8_S8_EEELi128ENS_10bfloat16_tEfNS_4arch4Sm80ELb0ELb0ELb1ELb1ELb1ELb0ELb1ELb0EEENS1_21CollectiveEpilogueFwdIS9_NS6_IJNS7_ILi1EEESF_SF_EEESA_SC_Li256ELb1ELb1ELb0ELb0EEENS1_19SingleTileSchedulerILb1ELb0ELb1ELi128EEEEEEEEEvNT_6ParamsE)
        /*0344*/ 	.word	0x00000000


	//----- nvinfo : EIATTR_REGCOUNT
	.align		4
.L_150:
        /*0348*/ 	.byte	0x04, 0x2f
        /*034a*/ 	.short	(.L_152 - .L_151)
	.align		4
.L_151:
        /*034c*/ 	.word	index@(_ZN7cutlass13device_kernelIN5flash19enable_sm80_to_sm89INS1_16FlashAttnFwdSm80INS1_25CollectiveMainloopFwdSm80ILi8ELi1ELb1EN4cute5tupleIJNS5_1CILi128EEES8_S8_EEELi128ENS_10bfloat16_tEfNS_4arch4Sm80ELb0ELb0ELb1ELb0ELb1ELb0ELb1ELb0EEENS1_21CollectiveEpilogueFwdIS9_NS6_IJNS7_ILi1EEESF_SF_EEESA_SC_Li256ELb0ELb1ELb0ELb0EEENS1_19SingleTileSchedulerILb0ELb0ELb1ELi128EEEEEEEEEvNT_6ParamsE)
        /*0350*/ 	.word	0x00000004


	//----- nvinfo : EIATTR_FRAME_SIZE
	.align		4
.L_152:
        /*0354*/ 	.byte	0x04, 0x11
        /*0356*/ 	.short	(.L_154 - .L_153)
	.align		4
.L_153:
        /*0358*/ 	.word	index@(_ZN7cutlass13device_kernelIN5flash19enable_sm80_to_sm89INS1_16FlashAttnFwdSm80INS1_25CollectiveMainloopFwdSm80ILi8ELi1ELb1EN4cute5tupleIJNS5_1CILi128EEES8_S8_EEELi128ENS_10bfloat16_tEfNS_4arch4Sm80ELb0ELb0ELb1ELb0ELb1ELb0ELb1ELb0EEENS1_21CollectiveEpilogueFwdIS9_NS6_IJNS7_ILi1EEESF_SF_EEESA_SC_Li256ELb0ELb1ELb0ELb0EEENS1_19SingleTileSchedulerILb0ELb0ELb1ELi128EEEEEEEEEvNT_6ParamsE)
        /*035c*/ 	.word	0x00000000


	//----- nvinfo : EIATTR_MIN_STACK_SIZE
	.align		4
.L_154:
        /*0360*/ 	.byte	0x04, 0x12
        /*0362*/ 	.short	(.L_156 - .L_155)
	.align		4
.L_155:
        /*0364*/ 	.word	index@(_ZN7cutlass13device_kernelIN5flash19enable_sm80_to_sm89INS1_16FlashAttnFwdSm80INS1_25CollectiveMainloopFwdSm80ILi8ELi1ELb1EN4cute5tupleIJNS5_1CILi128EEES8_S8_EEELi128ENS_10bfloat16_tEfNS_4arch4Sm80ELb0ELb0ELb1ELb0ELb1ELb0ELb1ELb0EEENS1_21CollectiveEpilogueFwdIS9_NS6_IJNS7_ILi1EEESF_SF_EEESA_SC_Li256ELb0ELb1ELb0ELb0EEENS1_19SingleTileSchedulerILb0ELb0ELb1ELi128EEEEEEEEEvNT_6ParamsE)
        /*0368*/ 	.word	0x00000000


	//----- nvinfo : EIATTR_MIN_STACK_SIZE
	.align		4
.L_156:
        /*036c*/ 	.byte	0x04, 0x12
        /*036e*/ 	.short	(.L_158 - .L_157)
	.align		4
.L_157:
        /*0370*/ 	.word	index@(_ZN7cutlass13device_kernelIN5flash19enable_sm80_to_sm89INS1_16FlashAttnFwdSm80INS1_25CollectiveMainloopFwdSm80ILi8ELi1ELb1EN4cute5tupleIJNS5_1CILi128EEES8_S8_EEELi128ENS_10bfloat16_tEfNS_4arch4Sm80ELb0ELb0ELb1ELb1ELb1ELb0ELb1ELb0EEENS1_21CollectiveEpilogueFwdIS9_NS6_IJNS7_ILi1EEESF_SF_EEESA_SC_Li256ELb1ELb1ELb0ELb0EEENS1_19SingleTileSchedulerILb1ELb0ELb1ELi128EEEEEEEEEvNT_6ParamsE)
        /*0374*/ 	.word	0x00000000


	//----- nvinfo : EIATTR_MIN_STACK_SIZE
	.align		4
.L_158:
        /*0378*/ 	.byte	0x04, 0x12
        /*037a*/ 	.short	(.L_160 - .L_159)
	.align		4
.L_159:
        /*037c*/ 	.word	index@(_ZN7cutlass13device_kernelIN5flash19enable_sm80_to_sm89INS1_16FlashAttnFwdSm80INS1_25CollectiveMainloopFwdSm80ILi8ELi1ELb1EN4cute5tupleIJNS5_1CILi128EEES8_S8_EEELi128ENS_10bfloat16_tEfNS_4arch4Sm80ELb0ELb0ELb1ELb1ELb1ELb1ELb1ELb0EEENS1_21CollectiveEpilogueFwdIS9_NS6_IJNS7_ILi1EEESF_SF_EEESA_SC_Li256ELb1ELb1ELb0ELb0EEENS1_19SingleTileSchedulerILb1ELb0ELb1ELi128EEEEEEEEEvNT_6ParamsE)
        /*0380*/ 	.word	0x00000000


	//----- nvinfo : EIATTR_MIN_STACK_SIZE
	.align		4
.L_160:
        /*0384*/ 	.byte	0x04, 0x12
        /*0386*/ 	.short	(.L_162 - .L_161)
	.align		4
.L_161:
        /*0388*/ 	.word	index@(_ZN7cutlass13device_kernelIN5flash19enable_sm80_to_sm89INS1_16FlashAttnFwdSm80INS1_25CollectiveMainloopFwdSm80ILi8ELi1ELb1EN4cute5tupleIJNS5_1CILi128EEENS7_ILi96EEES8_EEELi128ENS_10bfloat16_tEfNS_4arch4Sm80ELb0ELb1ELb1ELb0ELb1ELb0ELb1ELb0EEENS1_21CollectiveEpilogueFwdINS6_IJS8_S8_S9_EEENS6_IJNS7_ILi1EEESH_SH_EEESB_SD_Li256ELb0ELb1ELb0ELb0EEENS1_19SingleTileSchedulerILb0ELb0ELb1ELi128EEEEEEEEEvNT_6ParamsE)
        /*038c*/ 	.word	0x00000000


	//----- nvinfo : EIATTR_MIN_STACK_SIZE
	.align		4
.L_162:
        /*0390*/ 	.byte	0x04, 0x12
        /*0392*/ 	.short	(.L_164 - .L_163)
	.align		4
.L_163:
        /*0394*/ 	.word	index@(_ZN7cutlass13device_kernelIN5flash19enable_sm80_to_sm89INS1_16FlashAttnFwdSm80INS1_25CollectiveMainloopFwdSm80ILi8ELi1ELb1EN4cute5tupleIJNS5_1CILi128EEENS7_ILi96EEES8_EEELi128ENS_10bfloat16_tEfNS_4arch4Sm80ELb0ELb1ELb1ELb1ELb1ELb0ELb1ELb0EEENS1_21CollectiveEpilogueFwdINS6_IJS8_S8_S9_EEENS6_IJNS7_ILi1EEESH_SH_EEESB_SD_Li256ELb1ELb1ELb0ELb0EEENS1_19SingleTileSchedulerILb1ELb0ELb1ELi128EEEEEEEEEvNT_6ParamsE)
        /*0398*/ 	.word	0x00000000


	//----- nvinfo : EIATTR_MIN_STACK_SIZE
	.align		4
.L_164:
        /*039c*/ 	.byte	0x04, 0x12
        /*039e*/ 	.short	(.L_166 - .L_165)
	.align		4
.L_165:
        /*03a0*/ 	.word	index@(_ZN7cutlass13device_kernelIN5flash19enable_sm80_to_sm89INS1_16FlashAttnFwdSm80INS1_25CollectiveMainloopFwdSm80ILi8ELi1ELb1EN4cute5tupleIJNS5_1CILi128EEENS7_ILi96EEES8_EEELi128ENS_10bfloat16_tEfNS_4arch4Sm80ELb0ELb1ELb1ELb1ELb1ELb1ELb1ELb0EEENS1_21CollectiveEpilogueFwdINS6_IJS8_S8_S9_EEENS6_IJNS7_ILi1EEESH_SH_EEESB_SD_Li256ELb1ELb1ELb0ELb0EEENS1_19SingleTileSchedulerILb1ELb0ELb1ELi128EEEEEEEEEvNT_6ParamsE)
        /*03a4*/ 	.word	0x00000000


	//----- nvinfo : EIATTR_MIN_STACK_SIZE
	.align		4
.L_166:
        /*03a8*/ 	.byte	0x04, 0x12
        /*03aa*/ 	.short	(.L_168 - .L_167)
	.align		4
.L_167:
        /*03ac*/ 	.word	index@(_ZN7cutlass13device_kernelIN5flash19enable_sm80_to_sm89INS1_16FlashAttnFwdSm80INS1_25CollectiveMainloopFwdSm80ILi8ELi1ELb1EN4cute5tupleIJNS5_1CILi128EEES8_S8_EEELi128ENS_10bfloat16_tEfNS_4arch4Sm80ELb1ELb0ELb1ELb0ELb1ELb0ELb1ELb0EEENS1_21CollectiveEpilogueFwdIS9_NS6_IJNS7_ILi1EEESF_SF_EEESA_SC_Li256ELb0ELb1ELb0ELb0EEENS1_30DynamicPersistentTileSchedulerILi256ELi256ELb0ELb1ELb0EEEEEEEEEvNT_6ParamsE)
        /*03b0*/ 	.word	0x00000000


	//----- nvinfo : EIATTR_MIN_STACK_SIZE
	.align		4
.L_168:
        /*03b4*/ 	.byte	0x04, 0x12
        /*03b6*/ 	.short	(.L_170 - .L_169)
	.align		4
.L_169:
        /*03b8*/ 	.word	index@(_ZN7cutlass13device_kernelIN5flash19enable_sm80_to_sm89INS1_16FlashAttnFwdSm80INS1_25CollectiveMainloopFwdSm80ILi8ELi1ELb1EN4cute5tupleIJNS5_1CILi128EEES8_S8_EEELi128ENS_10bfloat16_tEfNS_4arch4Sm80ELb1ELb0ELb1ELb1ELb1ELb0ELb1ELb0EEENS1_21CollectiveEpilogueFwdIS9_NS6_IJNS7_ILi1EEESF_SF_EEESA_SC_Li256ELb1ELb1ELb0ELb0EEENS1_19SingleTileSchedulerILb1ELb0ELb1ELi128EEEEEEEEEvNT_6ParamsE)
        /*03bc*/ 	.word	0x00000000


	//----- nvinfo : EIATTR_MIN_STACK_SIZE
	.align		4
.L_170:
        /*03c0*/ 	.byte	0x04, 0x12
        /*03c2*/ 	.short	(.L_172 - .L_171)
	.align		4
.L_171:
        /*03c4*/ 	.word	index@(_ZN7cutlass13device_kernelIN5flash19enable_sm80_to_sm89INS1_16FlashAttnFwdSm80INS1_25CollectiveMainloopFwdSm80ILi8ELi1ELb1EN4cute5tupleIJNS5_1CILi128EEES8_S8_EEELi128ENS_10bfloat16_tEfNS_4arch4Sm80ELb1ELb0ELb1ELb1ELb1ELb1ELb1ELb0EEENS1_21CollectiveEpilogueFwdIS9_NS6_IJNS7_ILi1EEESF_SF_EEESA_SC_Li256ELb1ELb1ELb0ELb0EEENS1_19SingleTileSchedulerILb1ELb0ELb1ELi128EEEEEEEEEvNT_6ParamsE)
        /*03c8*/ 	.word	0x00000000


	//----- nvinfo : EIATTR_MIN_STACK_SIZE
	.align		4
.L_172:
        /*03cc*/ 	.byte	0x04, 0x12
        /*03ce*/ 	.short	(.L_174 - .L_173)
	.align		4
.L_173:
        /*03d0*/ 	.word	index@(_ZN7cutlass13device_kernelIN5flash19enable_sm80_to_sm89INS1_16FlashAttnFwdSm80INS1_25CollectiveMainloopFwdSm80ILi4ELi1ELb0EN4cute5tupleIJNS5_1CILi128EEENS7_ILi64EEES8_EEELi128ENS_10bfloat16_tEfNS_4arch4Sm80ELb0ELb0ELb1ELb0ELb1ELb0ELb1ELb0EEENS1_21CollectiveEpilogueFwdINS6_IJS8_S8_S9_EEENS6_IJNS7_ILi1EEESH_SH_EEESB_SD_Li128ELb0ELb1ELb0ELb0EEENS1_19SingleTileSchedulerILb0ELb0ELb1ELi128EEEEEEEEEvNT_6ParamsE)
        /*03d4*/ 	.word	0x00000000


	//----- nvinfo : EIATTR_MIN_STACK_SIZE
	.align		4
.L_174:
        /*03d8*/ 	.byte	0x04, 0x12
        /*03da*/ 	.short	(.L_176 - .L_175)
	.align		4
.L_175:
        /*03dc*/ 	.word	index@(_ZN7cutlass13device_kernelIN5flash19enable_sm80_to_sm89INS1_16FlashAttnFwdSm80INS1_25CollectiveMainloopFwdSm80ILi4ELi1ELb0EN4cute5tupleIJNS5_1CILi128EEENS7_ILi64EEES8_EEELi128ENS_10bfloat16_tEfNS_4arch4Sm80ELb0ELb0ELb1ELb1ELb1ELb0ELb1ELb0EEENS1_21CollectiveEpilogueFwdINS6_IJS8_S8_S9_EEENS6_IJNS7_ILi1EEESH_SH_EEESB_SD_Li128ELb1ELb1ELb0ELb0EEENS1_19SingleTileSchedulerILb1ELb0ELb1ELi128EEEEEEEEEvNT_6ParamsE)
        /*03e0*/ 	.word	0x00000000


	//----- nvinfo : EIATTR_MIN_STACK_SIZE
	.align		4
.L_176:
        /*03e4*/ 	.byte	0x04, 0x12
        /*03e6*/ 	.short	(.L_178 - .L_177)
	.align		4
.L_177:
        /*03e8*/ 	.word	index@(_ZN7cutlass13device_kernelIN5flash19enable_sm80_to_sm89INS1_16FlashAttnFwdSm80INS1_25CollectiveMainloopFwdSm80ILi4ELi1ELb0EN4cute5tupleIJNS5_1CILi128EEENS7_ILi64EEES8_EEELi128ENS_10bfloat16_tEfNS_4arch4Sm80ELb0ELb0ELb1ELb1ELb1ELb1ELb1ELb0EEENS1_21CollectiveEpilogueFwdINS6_IJS8_S8_S9_EEENS6_IJNS7_ILi1EEESH_SH_EEESB_SD_Li128ELb1ELb1ELb0ELb0EEENS1_19SingleTileSchedulerILb1ELb0ELb1ELi128EEEEEEEEEvNT_6ParamsE)
        /*03ec*/ 	.word	0x00000000


	//----- nvinfo : EIATTR_MIN_STACK_SIZE
	.align		4
.L_178:
        /*03f0*/ 	.byte	0x04, 0x12
        /*03f2*/ 	.short	(.L_180 - .L_179)
	.align		4
.L_179:
        /*03f4*/ 	.word	index@(_ZN7cutlass13device_kernelIN5flash19enable_sm80_to_sm89INS1_16FlashAttnFwdSm80INS1_25CollectiveMainloopFwdSm80ILi4ELi1ELb0EN4cute5tupleIJNS5_1CILi128EEENS7_ILi48EEES8_EEELi128ENS_10bfloat16_tEfNS_4arch4Sm80ELb0ELb1ELb1ELb0ELb1ELb0ELb1ELb0EEENS1_21CollectiveEpilogueFwdINS6_IJS8_S8_S9_EEENS6_IJNS7_ILi1EEESH_SH_EEESB_SD_Li128ELb0ELb1ELb0ELb0EEENS1_19SingleTileSchedulerILb0ELb0ELb1ELi128EEEEEEEEEvNT_6ParamsE)
        /*03f8*/ 	.word	0x00000000


	//----- nvinfo : EIATTR_MIN_STACK_SIZE
	.align		4
.L_180:
        /*03fc*/ 	.byte	0x04, 0x12
        /*03fe*/ 	.short	(.L_182 - .L_181)
	.align		4
.L_181:
        /*0400*/ 	.word	index@(_ZN7cutlass13device_kernelIN5flash19enable_sm80_to_sm89INS1_16FlashAttnFwdSm80INS1_25CollectiveMainloopFwdSm80ILi4ELi1ELb0EN4cute5tupleIJNS5_1CILi128EEENS7_ILi48EEES8_EEELi128ENS_10bfloat16_tEfNS_4arch4Sm80ELb0ELb1ELb1ELb1ELb1ELb0ELb1ELb0EEENS1_21CollectiveEpilogueFwdINS6_IJS8_S8_S9_EEENS6_IJNS7_ILi1EEESH_SH_EEESB_SD_Li128ELb1ELb1ELb0ELb0EEENS1_19SingleTileSchedulerILb1ELb0ELb1ELi128EEEEEEEEEvNT_6ParamsE)
        /*0404*/ 	.word	0x00000000


	//----- nvinfo : EIATTR_MIN_STACK_SIZE
	.align		4
.L_182:
        /*0408*/ 	.byte	0x04, 0x12
        /*040a*/ 	.short	(.L_184 - .L_183)
	.align		4
.L_183:
        /*040c*/ 	.word	index@(_ZN7cutlass13device_kernelIN5flash19enable_sm80_to_sm89INS1_16FlashAttnFwdSm80INS1_25CollectiveMainloopFwdSm80ILi4ELi1ELb0EN4cute5tupleIJNS5_1CILi128EEENS7_ILi48EEES8_EEELi128ENS_10bfloat16_tEfNS_4arch4Sm80ELb0ELb1ELb1ELb1ELb1ELb1ELb1ELb0EEENS1_21CollectiveEpilogueFwdINS6_IJS8_S8_S9_EEENS6_IJNS7_ILi1EEESH_SH_EEESB_SD_Li128ELb1ELb1ELb0ELb0EEENS1_19SingleTileSchedulerILb1ELb0ELb1ELi128EEEEEEEEEvNT_6ParamsE)
        /*0410*/ 	.word	0x00000000


	//----- nvinfo : EIATTR_MIN_STACK_SIZE
	.align		4
.L_184:
        /*0414*/ 	.byte	0x04, 0x12
        /*0416*/ 	.short	(.L_186 - .L_185)
	.align		4
.L_185:
        /*0418*/ 	.word	index@(_ZN7cutlass13device_kernelIN5flash19enable_sm80_to_sm89INS1_16FlashAttnFwdSm80INS1_25CollectiveMainloopFwdSm80ILi4ELi1ELb0EN4cute5tupleIJNS5_1CILi128EEENS7_ILi64EEES8_EEELi128ENS_10bfloat16_tEfNS_4arch4Sm80ELb1ELb0ELb1ELb0ELb1ELb0ELb1ELb0EEENS1_21CollectiveEpilogueFwdINS6_IJS8_S8_S9_EEENS6_IJNS7_ILi1EEESH_SH_EEESB_SD_Li128ELb0ELb1ELb0ELb0EEENS1_30DynamicPersistentTileSchedulerILi128ELi128ELb0ELb1ELb0EEEEEEEEEvNT_6ParamsE)
        /*041c*/ 	.word	0x00000000


	//----- nvinfo : EIATTR_MIN_STACK_SIZE
	.align		4
.L_186:
        /*0420*/ 	.byte	0x04, 0x12
        /*0422*/ 	.short	(.L_188 - .L_187)
	.align		4
.L_187:
        /*0424*/ 	.word	index@(_ZN7cutlass13device_kernelIN5flash19enable_sm80_to_sm89INS1_16FlashAttnFwdSm80INS1_25CollectiveMainloopFwdSm80ILi4ELi1ELb0EN4cute5tupleIJNS5_1CILi128EEENS7_ILi64EEES8_EEELi128ENS_10bfloat16_tEfNS_4arch4Sm80ELb1ELb0ELb1ELb1ELb1ELb0ELb1ELb0EEENS1_21CollectiveEpilogueFwdINS6_IJS8_S8_S9_EEENS6_IJNS7_ILi1EEESH_SH_EEESB_SD_Li128ELb1ELb1ELb0ELb0EEENS1_19SingleTileSchedulerILb1ELb0ELb1ELi128EEEEEEEEEvNT_6ParamsE)
        /*0428*/ 	.word	0x00000000


	//----- nvinfo : EIATTR_MIN_STACK_SIZE
	.align		4
.L_188:
        /*042c*/ 	.byte	0x04, 0x12
        /*042e*/ 	.short	(.L_190 - .L_189)
	.align		4
.L_189:
        /*0430*/ 	.word	index@(_ZN7cutlass13device_kernelIN5flash19enable_sm80_to_sm89INS1_16FlashAttnFwdSm80INS1_25CollectiveMainloopFwdSm80ILi4ELi1ELb0EN4cute5tupleIJNS5_1CILi128EEENS7_ILi64EEES8_EEELi128ENS_10bfloat16_tEfNS_4arch4Sm80ELb1ELb0ELb1ELb1ELb1ELb1ELb1ELb0EEENS1_21CollectiveEpilogueFwdINS6_IJS8_S8_S9_EEENS6_IJNS7_ILi1EEESH_SH_EEESB_SD_Li128ELb1ELb1ELb0ELb0EEENS1_19SingleTileSchedulerILb1ELb0ELb1ELi128EEEEEEEEEvNT_6ParamsE)
        /*0434*/ 	.word	0x00000000


	//----- nvinfo : EIATTR_MIN_STACK_SIZE
	.align		4
.L_190:
        /*0438*/ 	.byte	0x04, 0x12
        /*043a*/ 	.short	(.L_192 - .L_191)
	.align		4
.L_191:
        /*043c*/ 	.word	index@(_ZN7cutlass13device_kernelIN5flash19enable_sm80_to_sm89INS1_16FlashAttnFwdSm80INS1_25CollectiveMainloopFwdSm80ILi8ELi1ELb1EN4cute5tupleIJNS5_1CILi128EEES8_S8_EEELi128ENS_10bfloat16_tEfNS_4arch4Sm80ELb0ELb0ELb0ELb0ELb1ELb0ELb1ELb0EEENS1_21CollectiveEpilogueFwdIS9_NS6_IJNS7_ILi1EEESF_SF_EEESA_SC_Li256ELb0ELb1ELb0ELb0EEENS1_19SingleTileSchedulerILb0ELb0ELb1ELi128EEEEEEEEEvNT_6ParamsE)
        /*0440*/ 	.word	0x00000000


	//----- nvinfo : EIATTR_MIN_STACK_SIZE
	.align		4
.L_192:
        /*0444*/ 	.byte	0x04, 0x12
        /*0446*/ 	.short	(.L_194 - .L_193)
	.align		4
.L_193:
        /*0448*/ 	.word	index@(_ZN7cutlass13device_kernelIN5flash19enable_sm80_to_sm89INS1_16FlashAttnFwdSm80INS1_25CollectiveMainloopFwdSm80ILi8ELi1ELb1EN4cute5tupleIJNS5_1CILi128EEES8_S8_EEELi128ENS_10bfloat16_tEfNS_4arch4Sm80ELb0ELb0ELb0ELb1ELb1ELb0ELb1ELb0EEENS1_21CollectiveEpilogueFwdIS9_NS6_IJNS7_ILi1EEESF_SF_EEESA_SC_Li256ELb1ELb1ELb0ELb0EEENS1_19SingleTileSchedulerILb1ELb0ELb1ELi128EEEEEEEEEvNT_6ParamsE)
        /*044c*/ 	.word	0x00000000


	//----- nvinfo : EIATTR_MIN_STACK_SIZE
	.align		4
.L_194:
        /*0450*/ 	.byte	0x04, 0x12
        /*0452*/ 	.short	(.L_196 - .L_195)
	.align		4
.L_195:
        /*0454*/ 	.word	index@(_ZN7cutlass13device_kernelIN5flash19enable_sm80_to_sm89INS1_16FlashAttnFwdSm80INS1_25CollectiveMainloopFwdSm80ILi8ELi1ELb1EN4cute5tupleIJNS5_1CILi128EEES8_S8_EEELi128ENS_10bfloat16_tEfNS_4arch4Sm80ELb0ELb0ELb0ELb1ELb1ELb1ELb1ELb0EEENS1_21CollectiveEpilogueFwdIS9_NS6_IJNS7_ILi1EEESF_SF_EEESA_SC_Li256ELb1ELb1ELb0ELb0EEENS1_19SingleTileSchedulerILb1ELb0ELb1ELi128EEEEEEEEEvNT_6ParamsE)
        /*0458*/ 	.word	0x00000000


	//----- nvinfo : EIATTR_MIN_STACK_SIZE
	.align		4
.L_196:
        /*045c*/ 	.byte	0x04, 0x12
        /*045e*/ 	.short	(.L_198 - .L_197)
	.align		4
.L_197:
        /*0460*/ 	.word	index@(_ZN7cutlass13device_kernelIN5flash19enable_sm80_to_sm89INS1_16FlashAttnFwdSm80INS1_25CollectiveMainloopFwdSm80ILi8ELi1ELb1EN4cute5tupleIJNS5_1CILi128EEENS7_ILi96EEES8_EEELi128ENS_10bfloat16_tEfNS_4arch4Sm80ELb0ELb1ELb0ELb0ELb1ELb0ELb1ELb0EEENS1_21CollectiveEpilogueFwdINS6_IJS8_S8_S9_EEENS6_IJNS7_ILi1EEESH_SH_EEESB_SD_Li256ELb0ELb1ELb0ELb0EEENS1_19SingleTileSchedulerILb0ELb0ELb1ELi128EEEEEEEEEvNT_6ParamsE)
        /*0464*/ 	.word	0x00000000


	//----- nvinfo : EIATTR_MIN_STACK_SIZE
	.align		4
.L_198:
        /*0468*/ 	.byte	0x04, 0x12
        /*046a*/ 	.short	(.L_200 - .L_199)
	.align		4
.L_199:
        /*046c*/ 	.word	index@(_ZN7cutlass13device_kernelIN5flash19enable_sm80_to_sm89INS1_16FlashAttnFwdSm80INS1_25CollectiveMainloopFwdSm80ILi8ELi1ELb1EN4cute5tupleIJNS5_1CILi128EEENS7_ILi96EEES8_EEELi128ENS_10bfloat16_tEfNS_4arch4Sm80ELb0ELb1ELb0ELb1ELb1ELb0ELb1ELb0EEENS1_21CollectiveEpilogueFwdINS6_IJS8_S8_S9_EEENS6_IJNS7_ILi1EEESH_SH_EEESB_SD_Li256ELb1ELb1ELb0ELb0EEENS1_19SingleTileSchedulerILb1ELb0ELb1ELi128EEEEEEEEEvNT_6ParamsE)
        /*0470*/ 	.word	0x00000000


	//----- nvinfo : EIATTR_MIN_STACK_SIZE
	.align		4
.L_200:
        /*0474*/ 	.byte	0x04, 0x12
        /*0476*/ 	.short	(.L_202 - .L_201)
	.align		4
.L_201:
        /*0478*/ 	.word	index@(_ZN7cutlass13device_kernelIN5flash19enable_sm80_to_sm89INS1_16FlashAttnFwdSm80INS1_25CollectiveMainloopFwdSm80ILi8ELi1ELb1EN4cute5tupleIJNS5_1CILi128EEENS7_ILi96EEES8_EEELi128ENS_10bfloat16_tEfNS_4arch4Sm80ELb0ELb1ELb0ELb1ELb1ELb1ELb1ELb0EEENS1_21CollectiveEpilogueFwdINS6_IJS8_S8_S9_EEENS6_IJNS7_ILi1EEESH_SH_EEESB_SD_Li256ELb1ELb1ELb0ELb0EEENS1_19SingleTileSchedulerILb1ELb0ELb1ELi128EEEEEEEEEvNT_6ParamsE)
        /*047c*/ 	.word	0x00000000


	//----- nvinfo : EIATTR_MIN_STACK_SIZE
	.align		4
.L_202:
        /*0480*/ 	.byte	0x04, 0x12
        /*0482*/ 	.short	(.L_204 - .L_203)
	.align		4
.L_203:
        /*0484*/ 	.word	index@(_ZN7cutlass13device_kernelIN5flash19enable_sm80_to_sm89INS1_16FlashAttnFwdSm80INS1_25CollectiveMainloopFwdSm80ILi8ELi1ELb1EN4cute5tupleIJNS5_1CILi128EEES8_S8_EEELi128ENS_10bfloat16_tEfNS_4arch4Sm80ELb1ELb0ELb0ELb0ELb1ELb0ELb1ELb0EEENS1_21CollectiveEpilogueFwdIS9_NS6_IJNS7_ILi1EEESF_SF_EEESA_SC_Li256ELb0ELb1ELb0ELb0EEENS1_30DynamicPersistentTileSchedulerILi256ELi256ELb0ELb1ELb0EEEEEEEEEvNT_6ParamsE)
        /*0488*/ 	.word	0x00000000


	//----- nvinfo : EIATTR_MIN_STACK_SIZE
	.align		4
.L_204:
        /*048c*/ 	.byte	0x04, 0x12
        /*048e*/ 	.short	(.L_206 - .L_205)
	.align		4
.L_205:
        /*0490*/ 	.word	index@(_ZN7cutlass13device_kernelIN5flash19enable_sm80_to_sm89INS1_16FlashAttnFwdSm80INS1_25CollectiveMainloopFwdSm80ILi8ELi1ELb1EN4cute5tupleIJNS5_1CILi128EEES8_S8_EEELi128ENS_10bfloat16_tEfNS_4arch4Sm80ELb1ELb0ELb0ELb1ELb1ELb0ELb1ELb0EEENS1_21CollectiveEpilogueFwdIS9_NS6_IJNS7_ILi1EEESF_SF_EEESA_SC_Li256ELb1ELb1ELb0ELb0EEENS1_19SingleTileSchedulerILb1ELb0ELb1ELi128EEEEEEEEEvNT_6ParamsE)
        /*0494*/ 	.word	0x00000000


	//----- nvinfo : EIATTR_MIN_STACK_SIZE
	.align		4
.L_206:
        /*0498*/ 	.byte	0x04, 0x12
        /*049a*/ 	.short	(.L_208 - .L_207)
	.align		4
.L_207:
        /*049c*/ 	.word	index@(_ZN7cutlass13device_kernelIN5flash19enable_sm80_to_sm89INS1_16FlashAttnFwdSm80INS1_25CollectiveMainloopFwdSm80ILi8ELi1ELb1EN4cute5tupleIJNS5_1CILi128EEES8_S8_EEELi128ENS_10bfloat16_tEfNS_4arch4Sm80ELb1ELb0ELb0ELb1ELb1ELb1ELb1ELb0EEENS1_21CollectiveEpilogueFwdIS9_NS6_IJNS7_ILi1EEESF_SF_EEESA_SC_Li256ELb1ELb1ELb0ELb0EEENS1_19SingleTileSchedulerILb1ELb0ELb1ELi128EEEEEEEEEvNT_6ParamsE)
        /*04a0*/ 	.word	0x00000000


	//----- nvinfo : EIATTR_MIN_STACK_SIZE
	.align		4
.L_208:
        /*04a4*/ 	.byte	0x04, 0x12
        /*04a6*/ 	.short	(.L_210 - .L_209)
	.align		4
.L_209:
        /*04a8*/ 	.word	index@(_ZN7cutlass13device_kernelIN5flash19enable_sm80_to_sm89INS1_16FlashAttnFwdSm80INS1_25CollectiveMainloopFwdSm80ILi4ELi1ELb0EN4cute5tupleIJNS5_1CILi128EEENS7_ILi64EEES8_EEELi128ENS_10bfloat16_tEfNS_4arch4Sm80ELb0ELb0ELb0ELb0ELb1ELb0ELb1ELb0EEENS1_21CollectiveEpilogueFwdINS6_IJS8_S8_S9_EEENS6_IJNS7_ILi1EEESH_SH_EEESB_SD_Li128ELb0ELb1ELb0ELb0EEENS1_19SingleTileSchedulerILb0ELb0ELb1ELi128EEEEEEEEEvNT_6ParamsE)
        /*04ac*/ 	.word	0x00000000


	//----- nvinfo : EIATTR_MIN_STACK_SIZE
	.align		4
.L_210:
        /*04b0*/ 	.byte	0x04, 0x12
        /*04b2*/ 	.short	(.L_212 - .L_211)
	.align		4
.L_211:
        /*04b4*/ 	.word	index@(_ZN7cutlass13device_kernelIN5flash19enable_sm80_to_sm89INS1_16FlashAttnFwdSm80INS1_25CollectiveMainloopFwdSm80ILi4ELi1ELb0EN4cute5tupleIJNS5_1CILi128EEENS7_ILi64EEES8_EEELi128ENS_10bfloat16_tEfNS_4arch4Sm80ELb0ELb0ELb0ELb1ELb1ELb0ELb1ELb0EEENS1_21CollectiveEpilogueFwdINS6_IJS8_S8_S9_EEENS6_IJNS7_ILi1EEESH_SH_EEESB_SD_Li128ELb1ELb1ELb0ELb0EEENS1_19SingleTileSchedulerILb1ELb0ELb1ELi128EEEEEEEEEvNT_6ParamsE)
        /*04b8*/ 	.word	0x00000000


	//----- nvinfo : EIATTR_MIN_STACK_SIZE
	.align		4
.L_212:
        /*04bc*/ 	.byte	0x04, 0x12
        /*04be*/ 	.short	(.L_214 - .L_213)
	.align		4
.L_213:
        /*04c0*/ 	.word	index@(_ZN7cutlass13device_kernelIN5flash19enable_sm80_to_sm89INS1_16FlashAttnFwdSm80INS1_25CollectiveMainloopFwdSm80ILi4ELi1ELb0EN4cute5tupleIJNS5_1CILi128EEENS7_ILi64EEES8_EEELi128ENS_10bfloat16_tEfNS_4arch4Sm80ELb0ELb0ELb0ELb1ELb1ELb1ELb1ELb0EEENS1_21CollectiveEpilogueFwdINS6_IJS8_S8_S9_EEENS6_IJNS7_ILi1EEESH_SH_EEESB_SD_Li128ELb1ELb1ELb0ELb0EEENS1_19SingleTileSchedulerILb1ELb0ELb1ELi128EEEEEEEEEvNT_6ParamsE)
        /*04c4*/ 	.word	0x00000000


	//----- nvinfo : EIATTR_MIN_STACK_SIZE
	.align		4
.L_214:
        /*04c8*/ 	.byte	0x04, 0x12
        /*04ca*/ 	.short	(.L_216 - .L_215)
	.align		4
.L_215:
        /*04cc*/ 	.word	index@(_ZN7cutlass13device_kernelIN5flash19enable_sm80_to_sm89INS1_16FlashAttnFwdSm80INS1_25CollectiveMainloopFwdSm80ILi4ELi1ELb0EN4cute5tupleIJNS5_1CILi128EEENS7_ILi48EEES8_EEELi128ENS_10bfloat16_tEfNS_4arch4Sm80ELb0ELb1ELb0ELb0ELb1ELb0ELb1ELb0EEENS1_21CollectiveEpilogueFwdINS6_IJS8_S8_S9_EEENS6_IJNS7_ILi1EEESH_SH_EEESB_SD_Li128ELb0ELb1ELb0ELb0EEENS1_19SingleTileSchedulerILb0ELb0ELb1ELi128EEEEEEEEEvNT_6ParamsE)
        /*04d0*/ 	.word	0x00000000


	//----- nvinfo : EIATTR_MIN_STACK_SIZE
	.align		4
.L_216:
        /*04d4*/ 	.byte	0x04, 0x12
        /*04d6*/ 	.short	(.L_218 - .L_217)
	.align		4
.L_217:
        /*04d8*/ 	.word	index@(_ZN7cutlass13device_kernelIN5flash19enable_sm80_to_sm89INS1_16FlashAttnFwdSm80INS1_25CollectiveMainloopFwdSm80ILi4ELi1ELb0EN4cute5tupleIJNS5_1CILi128EEENS7_ILi48EEES8_EEELi128ENS_10bfloat16_tEfNS_4arch4Sm80ELb0ELb1ELb0ELb1ELb1ELb0ELb1ELb0EEENS1_21CollectiveEpilogueFwdINS6_IJS8_S8_S9_EEENS6_IJNS7_ILi1EEESH_SH_EEESB_SD_Li128ELb1ELb1ELb0ELb0EEENS1_19SingleTileSchedulerILb1ELb0ELb1ELi128EEEEEEEEEvNT_6ParamsE)
        /*04dc*/ 	.word	0x00000000


	//----- nvinfo : EIATTR_MIN_STACK_SIZE
	.align		4
.L_218:
        /*04e0*/ 	.byte	0x04, 0x12
        /*04e2*/ 	.short	(.L_220 - .L_219)
	.align		4
.L_219:
        /*04e4*/ 	.word	index@(_ZN7cutlass13device_kernelIN5flash19enable_sm80_to_sm89INS1_16FlashAttnFwdSm80INS1_25CollectiveMainloopFwdSm80ILi4ELi1ELb0EN4cute5tupleIJNS5_1CILi128EEENS7_ILi48EEES8_EEELi128ENS_10bfloat16_tEfNS_4arch4Sm80ELb0ELb1ELb0ELb1ELb1ELb1ELb1ELb0EEENS1_21CollectiveEpilogueFwdINS6_IJS8_S8_S9_EEENS6_IJNS7_ILi1EEESH_SH_EEESB_SD_Li128ELb1ELb1ELb0ELb0EEENS1_19SingleTileSchedulerILb1ELb0ELb1ELi128EEEEEEEEEvNT_6ParamsE)
        /*04e8*/ 	.word	0x00000000


	//----- nvinfo : EIATTR_MIN_STACK_SIZE
	.align		4
.L_220:
        /*04ec*/ 	.byte	0x04, 0x12
        /*04ee*/ 	.short	(.L_222 - .L_221)
	.align		4
.L_221:
        /*04f0*/ 	.word	index@(_ZN7cutlass13device_kernelIN5flash19enable_sm80_to_sm89INS1_16FlashAttnFwdSm80INS1_25CollectiveMainloopFwdSm80ILi4ELi1ELb0EN4cute5tupleIJNS5_1CILi128EEENS7_ILi64EEES8_EEELi128ENS_10bfloat16_tEfNS_4arch4Sm80ELb1ELb0ELb0ELb0ELb1ELb0ELb1ELb0EEENS1_21CollectiveEpilogueFwdINS6_IJS8_S8_S9_EEENS6_IJNS7_ILi1EEESH_SH_EEESB_SD_Li128ELb0ELb1ELb0ELb0EEENS1_30DynamicPersistentTileSchedulerILi128ELi128ELb0ELb1ELb0EEEEEEEEEvNT_6ParamsE)
        /*04f4*/ 	.word	0x00000000


	//----- nvinfo : EIATTR_MIN_STACK_SIZE
	.align		4
.L_222:
        /*04f8*/ 	.byte	0x04, 0x12
        /*04fa*/ 	.short	(.L_224 - .L_223)
	.align		4
.L_223:
        /*04fc*/ 	.word	index@(_ZN7cutlass13device_kernelIN5flash19enable_sm80_to_sm89INS1_16FlashAttnFwdSm80INS1_25CollectiveMainloopFwdSm80ILi4ELi1ELb0EN4cute5tupleIJNS5_1CILi128EEENS7_ILi64EEES8_EEELi128ENS_10bfloat16_tEfNS_4arch4Sm80ELb1ELb0ELb0ELb1ELb1ELb0ELb1ELb0EEENS1_21CollectiveEpilogueFwdINS6_IJS8_S8_S9_EEENS6_IJNS7_ILi1EEESH_SH_EEESB_SD_Li128ELb1ELb1ELb0ELb0EEENS1_19SingleTileSchedulerILb1ELb0ELb1ELi128EEEEEEEEEvNT_6ParamsE)
        /*0500*/ 	.word	0x00000000


	//----- nvinfo : EIATTR_MIN_STACK_SIZE
	.align		4
.L_224:
        /*0504*/ 	.byte	0x04, 0x12
        /*0506*/ 	.short	(.L_226 - .L_225)
	.align		4
.L_225:
        /*0508*/ 	.word	index@(_ZN7cutlass13device_kernelIN5flash19enable_sm80_to_sm89INS1_16FlashAttnFwdSm80INS1_25CollectiveMainloopFwdSm80ILi4ELi1ELb0EN4cute5tupleIJNS5_1CILi128EEENS7_ILi64EEES8_EEELi128ENS_10bfloat16_tEfNS_4arch4Sm80ELb1ELb0ELb0ELb1ELb1ELb1ELb1ELb0EEENS1_21CollectiveEpilogueFwdINS6_IJS8_S8_S9_EEENS6_IJNS7_ILi1EEESH_SH_EEESB_SD_Li128ELb1ELb1ELb0ELb0EEENS1_19SingleTileSchedulerILb1ELb0ELb1ELi128EEEEEEEEEvNT_6ParamsE)
        /*050c*/ 	.word	0x00000000
.L_226:


//--------------------- .nv.compat                --------------------------
	.section	.nv.compat,"",@"SHT_CUDA_COMPAT_INFO"
	.align	4
        /*0000*/ 	.byte	0x02, 0x09, 0x01, 0x00, 0x02, 0x02, 0x01, 0x00, 0x02, 0x05, 0x05, 0x00, 0x03, 0x07, 0x01, 0x01
        /*0010*/ 	.byte	0x02, 0x03, 0x00, 0x00, 0x02, 0x06, 0x01, 0x00, 0x04, 0x0b, 0x08, 0x00, 0x09, 0x00, 0x00, 0x00
        /*0020*/ 	.byte	0x00, 0x00, 0x00, 0x00


//--------------------- .nv.info._ZN7cutlass13device_kernelIN5flash19enable_sm80_to_sm89INS1_16FlashAttnFwdSm80INS1_25CollectiveMainloopFwdSm80ILi8ELi1ELb1EN4cute5tupleIJNS5_1CILi128EEES8_S8_EEELi128ENS_10bfloat16_tEfNS_4arch4Sm80ELb0ELb0ELb1ELb0ELb1ELb0ELb1ELb0EEENS1_21CollectiveEpilogueFwdIS9_NS6_IJNS7_ILi1EEESF_SF_EEESA_SC_Li256ELb0ELb1ELb0ELb0EEENS1_19SingleTileSchedulerILb0ELb0ELb1ELi128EEEEEEEEEvNT_6ParamsE --------------------------
	.section	.nv.info._ZN7cutlass13device_kernelIN5flash19enable_sm80_to_sm89INS1_16FlashAttnFwdSm80INS1_25CollectiveMainloopFwdSm80ILi8ELi1ELb1EN4cute5tupleIJNS5_1CILi128EEES8_S8_EEELi128ENS_10bfloat16_tEfNS_4arch4Sm80ELb0ELb0ELb1ELb0ELb1ELb0ELb1ELb0EEENS1_21CollectiveEpilogueFwdIS9_NS6_IJNS7_ILi1EEESF_SF_EEESA_SC_Li256ELb0ELb1ELb0ELb0EEENS1_19SingleTileSchedulerILb0ELb0ELb1ELi128EEEEEEEEEvNT_6ParamsE,"",@"SHT_CUDA_INFO"
	.sectionflags	@""
	.align	4


	//----- nvinfo : EIATTR_CUDA_API_VERSION
	.align		4
        /*0000*/ 	.byte	0x04, 0x37
        /*0002*/ 	.short	(.L_228 - .L_227)
.L_227:
        /*0004*/ 	.word	0x00000082


	//----- nvinfo : EIATTR_KPARAM_INFO
	.align		4
.L_228:
        /*0008*/ 	.byte	0x04, 0x17
        /*000a*/ 	.short	(.L_230 - .L_229)
.L_229:
        /*000c*/ 	.word	0x00000000
        /*0010*/ 	.short	0x0000
        /*0012*/ 	.short	0x0000
        /*0014*/ 	.byte	0x00, 0xf0, 0x61, 0x10


	//----- nvinfo : EIATTR_SPARSE_MMA_MASK
	.align		4
.L_230:
        /*0018*/ 	.byte	0x03, 0x50
        /*001a*/ 	.short	0x0000


	//----- nvinfo : EIATTR_MAXREG_COUNT
	.align		4
        /*001c*/ 	.byte	0x03, 0x1b
        /*001e*/ 	.short	0x00ff


	//----- nvinfo : EIATTR_MERCURY_ISA_VERSION
	.align		4
        /*0020*/ 	.byte	0x03, 0x5f
        /*0022*/ 	.short	0x0101


	//----- nvinfo : EIATTR_VRC_CTA_INIT_COUNT
	.align		4
        /*0024*/ 	.byte	0x02, 0x4a
	.zero		1
	.zero		1


	//----- nvinfo : EIATTR_EXIT_INSTR_OFFSETS
	.align		4
        /*0028*/ 	.byte	0x04, 0x1c
        /*002a*/ 	.short	(.L_232 - .L_231)


	//   ....[0]....
.L_231:
        /*002c*/ 	.word	0x00000010


	//----- nvinfo : EIATTR_MAX_THREADS
	.align		4
.L_232:
        /*0030*/ 	.byte	0x04, 0x05
        /*0032*/ 	.short	(.L_234 - .L_233)
.L_233:
        /*0034*/ 	.word	0x00000100
        /*0038*/ 	.word	0x00000001
        /*003c*/ 	.word	0x00000001


	//----- nvinfo : EIATTR_CBANK_PARAM_SIZE
	.align		4
.L_234:
        /*0040*/ 	.byte	0x03, 0x19
        /*0042*/ 	.short	0x0418


	//----- nvinfo : EIATTR_PARAM_CBANK
	.align		4
        /*0044*/ 	.byte	0x04, 0x0a
        /*0046*/ 	.short	(.L_236 - .L_235)
	.align		4
.L_235:
        /*0048*/ 	.word	index@(.nv.constant0._ZN7cutlass13device_kernelIN5flash19enable_sm80_to_sm89INS1_16FlashAttnFwdSm80INS1_25CollectiveMainloopFwdSm80ILi8ELi1ELb1EN4cute5tupleIJNS5_1CILi128EEES8_S8_EEELi128ENS_10bfloat16_tEfNS_4arch4Sm80ELb0ELb0ELb1ELb0ELb1ELb0ELb1ELb0EEENS1_21CollectiveEpilogueFwdIS9_NS6_IJNS7_ILi1EEESF_SF_EEESA_SC_Li256ELb0ELb1ELb0ELb0EEENS1_19SingleTileSchedulerILb0ELb0ELb1ELi128EEEEEEEEEvNT_6ParamsE)
        /*004c*/ 	.short	0x0380
        /*004e*/ 	.short	0x0418


	//----- nvinfo : EIATTR_SW_WAR
	.align		4
.L_236:
        /*0050*/ 	.byte	0x04, 0x36
        /*0052*/ 	.short	(.L_238 - .L_237)
.L_237:
        /*0054*/ 	.word	0x00000008
.L_238:


//--------------------- .nv.info._ZN7cutlass13device_kernelIN5flash19enable_sm80_to_sm89INS1_16FlashAttnFwdSm80INS1_25CollectiveMainloopFwdSm80ILi8ELi1ELb1EN4cute5tupleIJNS5_1CILi128EEES8_S8_EEELi128ENS_10bfloat16_tEfNS_4arch4Sm80ELb0ELb0ELb1ELb1ELb1ELb0ELb1ELb0EEENS1_21CollectiveEpilogueFwdIS9_NS6_IJNS7_ILi1EEESF_SF_EEESA_SC_Li256ELb1ELb1ELb0ELb0EEENS1_19SingleTileSchedulerILb1ELb0ELb1ELi128EEEEEEEEEvNT_6ParamsE --------------------------
	.section	.nv.info._ZN7cutlass13device_kernelIN5flash19enable_sm80_to_sm89INS1_16FlashAttnFwdSm80INS1_25CollectiveMainloopFwdSm80ILi8ELi1ELb1EN4cute5tupleIJNS5_1CILi128EEES8_S8_EEELi128ENS_10bfloat16_tEfNS_4arch4Sm80ELb0ELb0ELb1ELb1ELb1ELb0ELb1ELb0EEENS1_21CollectiveEpilogueFwdIS9_NS6_IJNS7_ILi1EEESF_SF_EEESA_SC_Li256ELb1ELb1ELb0ELb0EEENS1_19SingleTileSchedulerILb1ELb0ELb1ELi128EEEEEEEEEvNT_6ParamsE,"",@"SHT_CUDA_INFO"
	.sectionflags	@""
	.align	4


	//----- nvinfo : EIATTR_CUDA_API_VERSION
	.align		4
        /*0000*/ 	.byte	0x04, 0x37
        /*0002*/ 	.short	(.L_240 - .L_239)
.L_239:
        /*0004*/ 	.word	0x00000082


	//----- nvinfo : EIATTR_KPARAM_INFO
	.align		4
.L_240:
        /*0008*/ 	.byte	0x04, 0x17
        /*000a*/ 	.short	(.L_242 - .L_241)
.L_241:
        /*000c*/ 	.word	0x00000000
        /*0010*/ 	.short	0x0000
        /*0012*/ 	.short	0x0000
        /*0014*/ 	.byte	0x00, 0xf0, 0x61, 0x10


	//----- nvinfo : EIATTR_SPARSE_MMA_MASK
	.align		4
.L_242:
        /*0018*/ 	.byte	0x03, 0x50
        /*001a*/ 	.short	0x0000


	//----- nvinfo : EIATTR_MAXREG_COUNT
	.align		4
        /*001c*/ 	.byte	0x03, 0x1b
        /*001e*/ 	.short	0x00ff


	//----- nvinfo : EIATTR_MERCURY_ISA_VERSION
	.align		4
        /*0020*/ 	.byte	0x03, 0x5f
        /*0022*/ 	.short	0x0101


	//----- nvinfo : EIATTR_VRC_CTA_INIT_COUNT
	.align		4
        /*0024*/ 	.byte	0x02, 0x4a
	.zero		1
	.zero		1


	//----- nvinfo : EIATTR_EXIT_INSTR_OFFSETS
	.align		4
        /*0028*/ 	.byte	0x04, 0x1c
        /*002a*/ 	.short	(.L_244 - .L_243)


	//   ....[0]....
.L_243:
        /*002c*/ 	.word	0x00000010


	//----- nvinfo : EIATTR_MAX_THREADS
	.align		4
.L_244:
        /*0030*/ 	.byte	0x04, 0x05
        /*0032*/ 	.short	(.L_246 - .L_245)
.L_245:
        /*0034*/ 	.word	0x00000100
        /*0038*/ 	.word	0x00000001
        /*003c*/ 	.word	0x00000001


	//----- nvinfo : EIATTR_CBANK_PARAM_SIZE
	.align		4
.L_246:
        /*0040*/ 	.byte	0x03, 0x19
        /*0042*/ 	.short	0x0418


	//----- nvinfo : EIATTR_PARAM_CBANK
	.align		4
        /*0044*/ 	.byte	0x04, 0x0a
        /*0046*/ 	.short	(.L_248 - .L_247)
	.align		4
.L_247:
        /*0048*/ 	.word	index@(.nv.constant0._ZN7cutlass13device_kernelIN5flash19enable_sm80_to_sm89INS1_16FlashAttnFwdSm80INS1_25CollectiveMainloopFwdSm80ILi8ELi1ELb1EN4cute5tupleIJNS5_1CILi128EEES8_S8_EEELi128ENS_10bfloat16_tEfNS_4arch4Sm80ELb0ELb0ELb1ELb1ELb1ELb0ELb1ELb0EEENS1_21CollectiveEpilogueFwdIS9_NS6_IJNS7_ILi1EEESF_SF_EEESA_SC_Li256ELb1ELb1ELb0ELb0EEENS1_19SingleTileSchedulerILb1ELb0ELb1ELi128EEEEEEEEEvNT_6ParamsE)
        /*004c*/ 	.short	0x0380
        /*004e*/ 	.short	0x0418


	//----- nvinfo : EIATTR_SW_WAR
	.align		4
.L_248:
        /*0050*/ 	.byte	0x04, 0x36
        /*0052*/ 	.short	(.L_250 - .L_249)
.L_249:
        /*0054*/ 	.word	0x00000008
.L_250:


//--------------------- .nv.info._ZN7cutlass13device_kernelIN5flash19enable_sm80_to_sm89INS1_16FlashAttnFwdSm80INS1_25CollectiveMainloopFwdSm80ILi8ELi1ELb1EN4cute5tupleIJNS5_1CILi128EEES8_S8_EEELi128ENS_10bfloat16_tEfNS_4arch4Sm80ELb0ELb0ELb1ELb1ELb1ELb1ELb1ELb0EEENS1_21CollectiveEpilogueFwdIS9_NS6_IJNS7_ILi1EEESF_SF_EEESA_SC_Li256ELb1ELb1ELb0ELb0EEENS1_19SingleTileSchedulerILb1ELb0ELb1ELi128EEEEEEEEEvNT_6ParamsE --------------------------
	.section	.nv.info._ZN7cutlass13device_kernelIN5flash19enable_sm80_to_sm89INS1_16FlashAttnFwdSm80INS1_25CollectiveMainloopFwdSm80ILi8ELi1ELb1EN4cute5tupleIJNS5_1CILi128EEES8_S8_EEELi128ENS_10bfloat16_tEfNS_4arch4Sm80ELb0ELb0ELb1ELb1ELb1ELb1ELb1ELb0EEENS1_21CollectiveEpilogueFwdIS9_NS6_IJNS7_ILi1EEESF_SF_EEESA_SC_Li256ELb1ELb1ELb0ELb0EEENS1_19SingleTileSchedulerILb1ELb0ELb1ELi128EEEEEEEEEvNT_6ParamsE,"",@"SHT_CUDA_INFO"
	.sectionflags	@""
	.align	4


	//----- nvinfo : EIATTR_CUDA_API_VERSION
	.align		4
        /*0000*/ 	.byte	0x04, 0x37
        /*0002*/ 	.short	(.L_252 - .L_251)
.L_251:
        /*0004*/ 	.word	0x00000082


	//----- nvinfo : EIATTR_KPARAM_INFO
	.align		4
.L_252:
        /*0008*/ 	.byte	0x04, 0x17
        /*000a*/ 	.short	(.L_254 - .L_253)
.L_253:
        /*000c*/ 	.word	0x00000000
        /*0010*/ 	.short	0x0000
        /*0012*/ 	.short	0x0000
        /*0014*/ 	.byte	0x00, 0xf0, 0x61, 0x10


	//----- nvinfo : EIATTR_SPARSE_MMA_MASK
	.align		4
.L_254:
        /*0018*/ 	.byte	0x03, 0x50
        /*001a*/ 	.short	0x0000


	//----- nvinfo : EIATTR_MAXREG_COUNT
	.align		4
        /*001c*/ 	.byte	0x03, 0x1b
        /*001e*/ 	.short	0x00ff


	//----- nvinfo : EIATTR_MERCURY_ISA_VERSION
	.align		4
        /*0020*/ 	.byte	0x03, 0x5f
        /*0022*/ 	.short	0x0101


	//----- nvinfo : EIATTR_VRC_CTA_INIT_COUNT
	.align		4
        /*0024*/ 	.byte	0x02, 0x4a
	.zero		1
	.zero		1


	//----- nvinfo : EIATTR_EXIT_INSTR_OFFSETS
	.align		4
        /*0028*/ 	.byte	0x04, 0x1c
        /*002a*/ 	.short	(.L_256 - .L_255)


	//   ....[0]....
.L_255:
        /*002c*/ 	.word	0x00000010


	//----- nvinfo : EIATTR_MAX_THREADS
	.align		4
.L_256:
        /*0030*/ 	.byte	0x04, 0x05
        /*0032*/ 	.short	(.L_258 - .L_257)
.L_257:
        /*0034*/ 	.word	0x00000100
        /*0038*/ 	.word	0x00000001
        /*003c*/ 	.word	0x00000001


	//----- nvinfo : EIATTR_CBANK_PARAM_SIZE
	.align		4
.L_258:
        /*0040*/ 	.byte	0x03, 0x19
        /*0042*/ 	.short	0x0418


	//----- nvinfo : EIATTR_PARAM_CBANK
	.align		4
        /*0044*/ 	.byte	0x04, 0x0a
        /*0046*/ 	.short	(.L_260 - .L_259)
	.align		4
.L_259:
        /*0048*/ 	.word	index@(.nv.constant0._ZN7cutlass13device_kernelIN5flash19enable_sm80_to_sm89INS1_16FlashAttnFwdSm80INS1_25CollectiveMainloopFwdSm80ILi8ELi1ELb1EN4cute5tupleIJNS5_1CILi128EEES8_S8_EEELi128ENS_10bfloat16_tEfNS_4arch4Sm80ELb0ELb0ELb1ELb1ELb1ELb1ELb1ELb0EEENS1_21CollectiveEpilogueFwdIS9_NS6_IJNS7_ILi1EEESF_SF_EEESA_SC_Li256ELb1ELb1ELb0ELb0EEENS1_19SingleTileSchedulerILb1ELb0ELb1ELi128EEEEEEEEEvNT_6ParamsE)
        /*004c*/ 	.short	0x0380
        /*004e*/ 	.short	0x0418


	//----- nvinfo : EIATTR_SW_WAR
	.align		4
.L_260:
        /*0050*/ 	.byte	0x04, 0x36
        /*0052*/ 	.short	(.L_262 - .L_261)
.L_261:
        /*0054*/ 	.word	0x00000008
.L_262:


//--------------------- .nv.info._ZN7cutlass13device_kernelIN5flash19enable_sm80_to_sm89INS1_16FlashAttnFwdSm80INS1_25CollectiveMainloopFwdSm80ILi8ELi1ELb1EN4cute5tupleIJNS5_1CILi128EEENS7_ILi96EEES8_EEELi128ENS_10bfloat16_tEfNS_4arch4Sm80ELb0ELb1ELb1ELb0ELb1ELb0ELb1ELb0EEENS1_21CollectiveEpilogueFwdINS6_IJS8_S8_S9_EEENS6_IJNS7_ILi1EEESH_SH_EEESB_SD_Li256ELb0ELb1ELb0ELb0EEENS1_19SingleTileSchedulerILb0ELb0ELb1ELi128EEEEEEEEEvNT_6ParamsE --------------------------
	.section	.nv.info._ZN7cutlass13device_kernelIN5flash19enable_sm80_to_sm89INS1_16FlashAttnFwdSm80INS1_25CollectiveMainloopFwdSm80ILi8ELi1ELb1EN4cute5tupleIJNS5_1CILi128EEENS7_ILi96EEES8_EEELi128ENS_10bfloat16_tEfNS_4arch4Sm80ELb0ELb1ELb1ELb0ELb1ELb0ELb1ELb0EEENS1_21CollectiveEpilogueFwdINS6_IJS8_S8_S9_EEENS6_IJNS7_ILi1EEESH_SH_EEESB_SD_Li256ELb0ELb1ELb0ELb0EEENS1_19SingleTileSchedulerILb0ELb0ELb1ELi128EEEEEEEEEvNT_6ParamsE,"",@"SHT_CUDA_INFO"
	.sectionflags	@""
	.align	4


	//----- nvinfo : EIATTR_CUDA_API_VERSION
	.align		4
        /*0000*/ 	.byte	0x04, 0x37
        /*0002*/ 	.short	(.L_264 - .L_263)
.L_263:
        /*0004*/ 	.word	0x00000082


	//----- nvinfo : EIATTR_KPARAM_INFO
	.align		4
.L_264:
        /*0008*/ 	.byte	0x04, 0x17
        /*000a*/ 	.short	(.L_266 - .L_265)
.L_265:
        /*000c*/ 	.word	0x00000000
        /*0010*/ 	.short	0x0000
        /*0012*/ 	.short	0x0000
        /*0014*/ 	.byte	0x00, 0xf0, 0x61, 0x10


	//----- nvinfo : EIATTR_SPARSE_MMA_MASK
	.align		4
.L_266:
        /*0018*/ 	.byte	0x03, 0x50
        /*001a*/ 	.short	0x0000


	//----- nvinfo : EIATTR_MAXREG_COUNT
	.align		4
        /*001c*/ 	.byte	0x03, 0x1b
        /*001e*/ 	.short	0x00ff


	//----- nvinfo : EIATTR_MERCURY_ISA_VERSION
	.align		4
        /*0020*/ 	.byte	0x03, 0x5f
        /*0022*/ 	.short	0x0101


	//----- nvinfo : EIATTR_VRC_CTA_INIT_COUNT
	.align		4
        /*0024*/ 	.byte	0x02, 0x4a
	.zero		1
	.zero		1


	//----- nvinfo : EIATTR_EXIT_INSTR_OFFSETS
	.align		4
        /*0028*/ 	.byte	0x04, 0x1c
        /*002a*/ 	.short	(.L_268 - .L_267)


	//   ....[0]....
.L_267:
        /*002c*/ 	.word	0x00000010


	//----- nvinfo : EIATTR_MAX_THREADS
	.align		4
.L_268:
        /*0030*/ 	.byte	0x04, 0x05
        /*0032*/ 	.short	(.L_270 - .L_269)
.L_269:
        /*0034*/ 	.word	0x00000100
        /*0038*/ 	.word	0x00000001
        /*003c*/ 	.word	0x00000001


	//----- nvinfo : EIATTR_CBANK_PARAM_SIZE
	.align		4
.L_270:
        /*0040*/ 	.byte	0x03, 0x19
        /*0042*/ 	.short	0x0418


	//----- nvinfo : EIATTR_PARAM_CBANK
	.align		4
        /*0044*/ 	.byte	0x04, 0x0a
        /*0046*/ 	.short	(.L_272 - .L_271)
	.align		4
.L_271:
        /*0048*/ 	.word	index@(.nv.constant0._ZN7cutlass13device_kernelIN5flash19enable_sm80_to_sm89INS1_16FlashAttnFwdSm80INS1_25CollectiveMainloopFwdSm80ILi8ELi1ELb1EN4cute5tupleIJNS5_1CILi128EEENS7_ILi96EEES8_EEELi128ENS_10bfloat16_tEfNS_4arch4Sm80ELb0ELb1ELb1ELb0ELb1ELb0ELb1ELb0EEENS1_21CollectiveEpilogueFwdINS6_IJS8_S8_S9_EEENS6_IJNS7_ILi1EEESH_SH_EEESB_SD_Li256ELb0ELb1ELb0ELb0EEENS1_19SingleTileSchedulerILb0ELb0ELb1ELi128EEEEEEEEEvNT_6ParamsE)
        /*004c*/ 	.short	0x0380
        /*004e*/ 	.short	0x0418


	//----- nvinfo : EIATTR_SW_WAR
	.align		4
.L_272:
        /*0050*/ 	.byte	0x04, 0x36
        /*0052*/ 	.short	(.L_274 - .L_273)
.L_273:
        /*0054*/ 	.word	0x00000008
.L_274:


//--------------------- .nv.info._ZN7cutlass13device_kernelIN5flash19enable_sm80_to_sm89INS1_16FlashAttnFwdSm80INS1_25CollectiveMainloopFwdSm80ILi8ELi1ELb1EN4cute5tupleIJNS5_1CILi128EEENS7_ILi96EEES8_EEELi128ENS_10bfloat16_tEfNS_4arch4Sm80ELb0ELb1ELb1ELb1ELb1ELb0ELb1ELb0EEENS1_21CollectiveEpilogueFwdINS6_IJS8_S8_S9_EEENS6_IJNS7_ILi1EEESH_SH_EEESB_SD_Li256ELb1ELb1ELb0ELb0EEENS1_19SingleTileSchedulerILb1ELb0ELb1ELi128EEEEEEEEEvNT_6ParamsE --------------------------
	.section	.nv.info._ZN7cutlass13device_kernelIN5flash19enable_sm80_to_sm89INS1_16FlashAttnFwdSm80INS1_25CollectiveMainloopFwdSm80ILi8ELi1ELb1EN4cute5tupleIJNS5_1CILi128EEENS7_ILi96EEES8_EEELi128ENS_10bfloat16_tEfNS_4arch4Sm80ELb0ELb1ELb1ELb1ELb1ELb0ELb1ELb0EEENS1_21CollectiveEpilogueFwdINS6_IJS8_S8_S9_EEENS6_IJNS7_ILi1EEESH_SH_EEESB_SD_Li256ELb1ELb1ELb0ELb0EEENS1_19SingleTileSchedulerILb1ELb0ELb1ELi128EEEEEEEEEvNT_6ParamsE,"",@"SHT_CUDA_INFO"
	.sectionflags	@""
	.align	4


	//----- nvinfo : EIATTR_CUDA_API_VERSION
	.align		4
        /*0000*/ 	.byte	0x04, 0x37
        /*0002*/ 	.short	(.L_276 - .L_275)
.L_275:
        /*0004*/ 	.word	0x00000082


	//----- nvinfo : EIATTR_KPARAM_INFO
	.align		4
.L_276:
        /*0008*/ 	.byte	0x04, 0x17
        /*000a*/ 	.short	(.L_278 - .L_277)
.L_277:
        /*000c*/ 	.word	0x00000000
        /*0010*/ 	.short	0x0000
        /*0012*/ 	.short	0x0000
        /*0014*/ 	.byte	0x00, 0xf0, 0x61, 0x10


	//----- nvinfo : EIATTR_SPARSE_MMA_MASK
	.align		4
.L_278:
        /*0018*/ 	.byte	0x03, 0x50
        /*001a*/ 	.short	0x0000


	//----- nvinfo : EIATTR_MAXREG_COUNT
	.align		4
        /*001c*/ 	.byte	0x03, 0x1b
        /*001e*/ 	.short	0x00ff


	//----- nvinfo : EIATTR_MERCURY_ISA_VERSION
	.align		4
        /*0020*/ 	.byte	0x03, 0x5f
        /*0022*/ 	.short	0x0101


	//----- nvinfo : EIATTR_VRC_CTA_INIT_COUNT
	.align		4
        /*0024*/ 	.byte	0x02, 0x4a
	.zero		1
	.zero		1


	//----- nvinfo : EIATTR_EXIT_INSTR_OFFSETS
	.align		4
        /*0028*/ 	.byte	0x04, 0x1c
        /*002a*/ 	.short	(.L_280 - .L_279)


	//   ....[0]....
.L_279:
        /*002c*/ 	.word	0x00000010


	//----- nvinfo : EIATTR_MAX_THREADS
	.align		4
.L_280:
        /*0030*/ 	.byte	0x04, 0x05
        /*0032*/ 	.short	(.L_282 - .L_281)
.L_281:
        /*0034*/ 	.word	0x00000100
        /*0038*/ 	.word	0x00000001
        /*003c*/ 	.word	0x00000001


	//----- nvinfo : EIATTR_CBANK_PARAM_SIZE
	.align		4
.L_282:
        /*0040*/ 	.byte	0x03, 0x19
        /*0042*/ 	.short	0x0418


	//----- nvinfo : EIATTR_PARAM_CBANK
	.align		4
        /*0044*/ 	.byte	0x04, 0x0a
        /*0046*/ 	.short	(.L_284 - .L_283)
	.align		4
.L_283:
        /*0048*/ 	.word	index@(.nv.constant0._ZN7cutlass13device_kernelIN5flash19enable_sm80_to_sm89INS1_16FlashAttnFwdSm80INS1_25CollectiveMainloopFwdSm80ILi8ELi1ELb1EN4cute5tupleIJNS5_1CILi128EEENS7_ILi96EEES8_EEELi128ENS_10bfloat16_tEfNS_4arch4Sm80ELb0ELb1ELb1ELb1ELb1ELb0ELb1ELb0EEENS1_21CollectiveEpilogueFwdINS6_IJS8_S8_S9_EEENS6_IJNS7_ILi1EEESH_SH_EEESB_SD_Li256ELb1ELb1ELb0ELb0EEENS1_19SingleTileSchedulerILb1ELb0ELb1ELi128EEEEEEEEEvNT_6ParamsE)
        /*004c*/ 	.short	0x0380
        /*004e*/ 	.short	0x0418


	//----- nvinfo : EIATTR_SW_WAR
	.align		4
.L_284:
        /*0050*/ 	.byte	0x04, 0x36
        /*0052*/ 	.short	(.L_286 - .L_285)
.L_285:
        /*0054*/ 	.word	0x00000008
.L_286:


//--------------------- .nv.info._ZN7cutlass13device_kernelIN5flash19enable_sm80_to_sm89INS1_16FlashAttnFwdSm80INS1_25CollectiveMainloopFwdSm80ILi8ELi1ELb1EN4cute5tupleIJNS5_1CILi128EEENS7_ILi96EEES8_EEELi128ENS_10bfloat16_tEfNS_4arch4Sm80ELb0ELb1ELb1ELb1ELb1ELb1ELb1ELb0EEENS1_21CollectiveEpilogueFwdINS6_IJS8_S8_S9_EEENS6_IJNS7_ILi1EEESH_SH_EEESB_SD_Li256ELb1ELb1ELb0ELb0EEENS1_19SingleTileSchedulerILb1ELb0ELb1ELi128EEEEEEEEEvNT_6ParamsE --------------------------
	.section	.nv.info._ZN7cutlass13device_kernelIN5flash19enable_sm80_to_sm89INS1_16FlashAttnFwdSm80INS1_25CollectiveMainloopFwdSm80ILi8ELi1ELb1EN4cute5tupleIJNS5_1CILi128EEENS7_ILi96EEES8_EEELi128ENS_10bfloat16_tEfNS_4arch4Sm80ELb0ELb1ELb1ELb1ELb1ELb1ELb1ELb0EEENS1_21CollectiveEpilogueFwdINS6_IJS8_S8_S9_EEENS6_IJNS7_ILi1EEESH_SH_EEESB_SD_Li256ELb1ELb1ELb0ELb0EEENS1_19SingleTileSchedulerILb1ELb0ELb1ELi128EEEEEEEEEvNT_6ParamsE,"",@"SHT_CUDA_INFO"
	.sectionflags	@""
	.align	4


	//----- nvinfo : EIATTR_CUDA_API_VERSION
	.align		4
        /*0000*/ 	.byte	0x04, 0x37
        /*0002*/ 	.short	(.L_288 - .L_287)
.L_287:
        /*0004*/ 	.word	0x00000082


	//----- nvinfo : EIATTR_KPARAM_INFO
	.align		4
.L_288:
        /*0008*/ 	.byte	0x04, 0x17
        /*000a*/ 	.short	(.L_290 - .L_289)
.L_289:
        /*000c*/ 	.word	0x00000000
        /*0010*/ 	.short	0x0000
        /*0012*/ 	.short	0x0000
        /*0014*/ 	.byte	0x00, 0xf0, 0x61, 0x10


	//----- nvinfo : EIATTR_SPARSE_MMA_MASK
	.align		4
.L_290:
        /*0018*/ 	.byte	0x03, 0x50
        /*001a*/ 	.short	0x0000


	//----- nvinfo : EIATTR_MAXREG_COUNT
	.align		4
        /*001c*/ 	.byte	0x03, 0x1b
        /*001e*/ 	.short	0x00ff


	//----- nvinfo : EIATTR_MERCURY_ISA_VERSION
	.align		4
        /*0020*/ 	.byte	0x03, 0x5f
        /*0022*/ 	.short	0x0101


	//----- nvinfo : EIATTR_VRC_CTA_INIT_COUNT
	.align		4
        /*0024*/ 	.byte	0x02, 0x4a
	.zero		1
	.zero		1


	//----- nvinfo : EIATTR_EXIT_INSTR_OFFSETS
	.align		4
        /*0028*/ 	.byte	0x04, 0x1c
        /*002a*/ 	.short	(.L_292 - .L_291)


	//   ....[0]....
.L_291:
        /*002c*/ 	.word	0x00000010


	//----- nvinfo : EIATTR_MAX_THREADS
	.align		4
.L_292:
        /*0030*/ 	.byte	0x04, 0x05
        /*0032*/ 	.short	(.L_294 - .L_293)
.L_293:
        /*0034*/ 	.word	0x00000100
        /*0038*/ 	.word	0x00000001
        /*003c*/ 	.word	0x00000001


	//----- nvinfo : EIATTR_CBANK_PARAM_SIZE
	.align		4
.L_294:
        /*0040*/ 	.byte	0x03, 0x19
        /*0042*/ 	.short	0x0418


	//----- nvinfo : EIATTR_PARAM_CBANK
	.align		4
        /*0044*/ 	.byte	0x04, 0x0a
        /*0046*/ 	.short	(.L_296 - .L_295)
	.align		4
.L_295:
        /*0048*/ 	.word	index@(.nv.constant0._ZN7cutlass13device_kernelIN5flash19enable_sm80_to_sm89INS1_16FlashAttnFwdSm80INS1_25CollectiveMainloopFwdSm80ILi8ELi1ELb1EN4cute5tupleIJNS5_1CILi128EEENS7_ILi96EEES8_EEELi128ENS_10bfloat16_tEfNS_4arch4Sm80ELb0ELb1ELb1ELb1ELb1ELb1ELb1ELb0EEENS1_21CollectiveEpilogueFwdINS6_IJS8_S8_S9_EEENS6_IJNS7_ILi1EEESH_SH_EEESB_SD_Li256ELb1ELb1ELb0ELb0EEENS1_19SingleTileSchedulerILb1ELb0ELb1ELi128EEEEEEEEEvNT_6ParamsE)
        /*004c*/ 	.short	0x0380
        /*004e*/ 	.short	0x0418


	//----- nvinfo : EIATTR_SW_WAR
	.align		4
.L_296:
        /*0050*/ 	.byte	0x04, 0x36
        /*0052*/ 	.short	(.L_298 - .L_297)
.L_297:
        /*0054*/ 	.word	0x00000008
.L_298:


//--------------------- .nv.info._ZN7cutlass13device_kernelIN5flash19enable_sm80_to_sm89INS1_16FlashAttnFwdSm80INS1_25CollectiveMainloopFwdSm80ILi8ELi1ELb1EN4cute5tupleIJNS5_1CILi128EEES8_S8_EEELi128ENS_10bfloat16_tEfNS_4arch4Sm80ELb1ELb0ELb1ELb0ELb1ELb0ELb1ELb0EEENS1_21CollectiveEpilogueFwdIS9_NS6_IJNS7_ILi1EEESF_SF_EEESA_SC_Li256ELb0ELb1ELb0ELb0EEENS1_30DynamicPersistentTileSchedulerILi256ELi256ELb0ELb1ELb0EEEEEEEEEvNT_6ParamsE --------------------------
	.section	.nv.info._ZN7cutlass13device_kernelIN5flash19enable_sm80_to_sm89INS1_16FlashAttnFwdSm80INS1_25CollectiveMainloopFwdSm80ILi8ELi1ELb1EN4cute5tupleIJNS5_1CILi128EEES8_S8_EEELi128ENS_10bfloat16_tEfNS_4arch4Sm80ELb1ELb0ELb1ELb0ELb1ELb0ELb1ELb0EEENS1_21CollectiveEpilogueFwdIS9_NS6_IJNS7_ILi1EEESF_SF_EEESA_SC_Li256ELb0ELb1ELb0ELb0EEENS1_30DynamicPersistentTileSchedulerILi256ELi256ELb0ELb1ELb0EEEEEEEEEvNT_6ParamsE,"",@"SHT_CUDA_INFO"
	.sectionflags	@""
	.align	4


	//----- nvinfo : EIATTR_CUDA_API_VERSION
	.align		4
        /*0000*/ 	.byte	0x04, 0x37
        /*0002*/ 	.short	(.L_300 - .L_299)
.L_299:
        /*0004*/ 	.word	0x00000082


	//----- nvinfo : EIATTR_KPARAM_INFO
	.align		4
.L_300:
        /*0008*/ 	.byte	0x04, 0x17
        /*000a*/ 	.short	(.L_302 - .L_301)
.L_301:
        /*000c*/ 	.word	0x00000000
        /*0010*/ 	.short	0x0000
        /*0012*/ 	.short	0x0000
        /*0014*/ 	.byte	0x00, 0xf0, 0xa1, 0x10


	//----- nvinfo : EIATTR_SPARSE_MMA_MASK
	.align		4
.L_302:
        /*0018*/ 	.byte	0x03, 0x50
        /*001a*/ 	.short	0x0000


	//----- nvinfo : EIATTR_MAXREG_COUNT
	.align		4
        /*001c*/ 	.byte	0x03, 0x1b
        /*001e*/ 	.short	0x00ff


	//----- nvinfo : EIATTR_MERCURY_ISA_VERSION
	.align		4
        /*0020*/ 	.byte	0x03, 0x5f
        /*0022*/ 	.short	0x0101


	//----- nvinfo : EIATTR_VRC_CTA_INIT_COUNT
	.align		4
        /*0024*/ 	.byte	0x02, 0x4a
	.zero		1
	.zero		1


	//----- nvinfo : EIATTR_EXIT_INSTR_OFFSETS
	.align		4
        /*0028*/ 	.byte	0x04, 0x1c
        /*002a*/ 	.short	(.L_304 - .L_303)


	//   ....[0]....
.L_303:
        /*002c*/ 	.word	0x00000010


	//----- nvinfo : EIATTR_MAX_THREADS
	.align		4
.L_304:
        /*0030*/ 	.byte	0x04, 0x05
        /*0032*/ 	.short	(.L_306 - .L_305)
.L_305:
        /*0034*/ 	.word	0x00000100
        /*0038*/ 	.word	0x00000001
        /*003c*/ 	.word	0x00000001


	//----- nvinfo : EIATTR_CBANK_PARAM_SIZE
	.align		4
.L_306:
        /*0040*/ 	.byte	0x03, 0x19
        /*0042*/ 	.short	0x0428


	//----- nvinfo : EIATTR_PARAM_CBANK
	.align		4
        /*0044*/ 	.byte	0x04, 0x0a
        /*0046*/ 	.short	(.L_308 - .L_307)
	.align		4
.L_307:
        /*0048*/ 	.word	index@(.nv.constant0._ZN7cutlass13device_kernelIN5flash19enable_sm80_to_sm89INS1_16FlashAttnFwdSm80INS1_25CollectiveMainloopFwdSm80ILi8ELi1ELb1EN4cute5tupleIJNS5_1CILi128EEES8_S8_EEELi128ENS_10bfloat16_tEfNS_4arch4Sm80ELb1ELb0ELb1ELb0ELb1ELb0ELb1ELb0EEENS1_21CollectiveEpilogueFwdIS9_NS6_IJNS7_ILi1EEESF_SF_EEESA_SC_Li256ELb0ELb1ELb0ELb0EEENS1_30DynamicPersistentTileSchedulerILi256ELi256ELb0ELb1ELb0EEEEEEEEEvNT_6ParamsE)
        /*004c*/ 	.short	0x0380
        /*004e*/ 	.short	0x0428


	//----- nvinfo : EIATTR_SW_WAR
	.align		4
.L_308:
        /*0050*/ 	.byte	0x04, 0x36
        /*0052*/ 	.short	(.L_310 - .L_309)
.L_309:
        /*0054*/ 	.word	0x00000008
.L_310:


//--------------------- .nv.info._ZN7cutlass13device_kernelIN5flash19enable_sm80_to_sm89INS1_16FlashAttnFwdSm80INS1_25CollectiveMainloopFwdSm80ILi8ELi1ELb1EN4cute5tupleIJNS5_1CILi128EEES8_S8_EEELi128ENS_10bfloat16_tEfNS_4arch4Sm80ELb1ELb0ELb1ELb1ELb1ELb0ELb1ELb0EEENS1_21CollectiveEpilogueFwdIS9_NS6_IJNS7_ILi1EEESF_SF_EEESA_SC_Li256ELb1ELb1ELb0ELb0EEENS1_19SingleTileSchedulerILb1ELb0ELb1ELi128EEEEEEEEEvNT_6ParamsE --------------------------
	.section	.nv.info._ZN7cutlass13device_kernelIN5flash19enable_sm80_to_sm89INS1_16FlashAttnFwdSm80INS1_25CollectiveMainloopFwdSm80ILi8ELi1ELb1EN4cute5tupleIJNS5_1CILi128EEES8_S8_EEELi128ENS_10bfloat16_tEfNS_4arch4Sm80ELb1ELb0ELb1ELb1ELb1ELb0ELb1ELb0EEENS1_21CollectiveEpilogueFwdIS9_NS6_IJNS7_ILi1EEESF_SF_EEESA_SC_Li256ELb1ELb1ELb0ELb0EEENS1_19SingleTileSchedulerILb1ELb0ELb1ELi128EEEEEEEEEvNT_6ParamsE,"",@"SHT_CUDA_INFO"
	.sectionflags	@""
	.align	4


	//----- nvinfo : EIATTR_CUDA_API_VERSION
	.align		4
        /*0000*/ 	.byte	0x04, 0x37
        /*0002*/ 	.short	(.L_312 - .L_311)
.L_311:
        /*0004*/ 	.word	0x00000082


	//----- nvinfo : EIATTR_KPARAM_INFO
	.align		4
.L_312:
        /*0008*/ 	.byte	0x04, 0x17
        /*000a*/ 	.short	(.L_314 - .L_313)
.L_313:
        /*000c*/ 	.word	0x00000000
        /*0010*/ 	.short	0x0000
        /*0012*/ 	.short	0x0000
        /*0014*/ 	.byte	0x00, 0xf0, 0x61, 0x10


	//----- nvinfo : EIATTR_SPARSE_MMA_MASK
	.align		4
.L_314:
        /*0018*/ 	.byte	0x03, 0x50
        /*001a*/ 	.short	0x0000


	//----- nvinfo : EIATTR_MAXREG_COUNT
	.align		4
        /*001c*/ 	.byte	0x03, 0x1b
        /*001e*/ 	.short	0x00ff


	//----- nvinfo : EIATTR_MERCURY_ISA_VERSION
	.align		4
        /*0020*/ 	.byte	0x03, 0x5f
        /*0022*/ 	.short	0x0101


	//----- nvinfo : EIATTR_VRC_CTA_INIT_COUNT
	.align		4
        /*0024*/ 	.byte	0x02, 0x4a
	.zero		1
	.zero		1


	//----- nvinfo : EIATTR_EXIT_INSTR_OFFSETS
	.align		4
        /*0028*/ 	.byte	0x04, 0x1c
        /*002a*/ 	.short	(.L_316 - .L_315)


	//   ....[0]....
.L_315:
        /*002c*/ 	.word	0x00000010


	//----- nvinfo : EIATTR_MAX_THREADS
	.align		4
.L_316:
        /*0030*/ 	.byte	0x04, 0x05
        /*0032*/ 	.short	(.L_318 - .L_317)
.L_317:
        /*0034*/ 	.word	0x00000100
        /*0038*/ 	.word	0x00000001
        /*003c*/ 	.word	0x00000001


	//----- nvinfo : EIATTR_CBANK_PARAM_SIZE
	.align		4
.L_318:
        /*0040*/ 	.byte	0x03, 0x19
        /*0042*/ 	.short	0x0418


	//----- nvinfo : EIATTR_PARAM_CBANK
	.align		4
        /*0044*/ 	.byte	0x04, 0x0a
        /*0046*/ 	.short	(.L_320 - .L_319)
	.align		4
.L_319:
        /*0048*/ 	.word	index@(.nv.constant0._ZN7cutlass13device_kernelIN5flash19enable_sm80_to_sm89INS1_16FlashAttnFwdSm80INS1_25CollectiveMainloopFwdSm80ILi8ELi1ELb1EN4cute5tupleIJNS5_1CILi128EEES8_S8_EEELi128ENS_10bfloat16_tEfNS_4arch4Sm80ELb1ELb0ELb1ELb1ELb1ELb0ELb1ELb0EEENS1_21CollectiveEpilogueFwdIS9_NS6_IJNS7_ILi1EEESF_SF_EEESA_SC_Li256ELb1ELb1ELb0ELb0EEENS1_19SingleTileSchedulerILb1ELb0ELb1ELi128EEEEEEEEEvNT_6ParamsE)
        /*004c*/ 	.short	0x0380
        /*004e*/ 	.short	0x0418


	//----- nvinfo : EIATTR_SW_WAR
	.align		4
.L_320:
        /*0050*/ 	.byte	0x04, 0x36
        /*0052*/ 	.short	(.L_322 - .L_321)
.L_321:
        /*0054*/ 	.word	0x00000008
.L_322:


//--------------------- .nv.info._ZN7cutlass13device_kernelIN5flash19enable_sm80_to_sm89INS1_16FlashAttnFwdSm80INS1_25CollectiveMainloopFwdSm80ILi8ELi1ELb1EN4cute5tupleIJNS5_1CILi128EEES8_S8_EEELi128ENS_10bfloat16_tEfNS_4arch4Sm80ELb1ELb0ELb1ELb1ELb1ELb1ELb1ELb0EEENS1_21CollectiveEpilogueFwdIS9_NS6_IJNS7_ILi1EEESF_SF_EEESA_SC_Li256ELb1ELb1ELb0ELb0EEENS1_19SingleTileSchedulerILb1ELb0ELb1ELi128EEEEEEEEEvNT_6ParamsE --------------------------
	.section	.nv.info._ZN7cutlass13device_kernelIN5flash19enable_sm80_to_sm89INS1_16FlashAttnFwdSm80INS1_25CollectiveMainloopFwdSm80ILi8ELi1ELb1EN4cute5tupleIJNS5_1CILi128EEES8_S8_EEELi128ENS_10bfloat16_tEfNS_4arch4Sm80ELb1ELb0ELb1ELb1ELb1ELb1ELb1ELb0EEENS1_21CollectiveEpilogueFwdIS9_NS6_IJNS7_ILi1EEESF_SF_EEESA_SC_Li256ELb1ELb1ELb0ELb0EEENS1_19SingleTileSchedulerILb1ELb0ELb1ELi128EEEEEEEEEvNT_6ParamsE,"",@"SHT_CUDA_INFO"
	.sectionflags	@""
	.align	4


	//----- nvinfo : EIATTR_CUDA_API_VERSION
	.align		4
        /*0000*/ 	.byte	0x04, 0x37
        /*0002*/ 	.short	(.L_324 - .L_323)
.L_323:
        /*0004*/ 	.word	0x00000082


	//----- nvinfo : EIATTR_KPARAM_INFO
	.align		4
.L_324:
        /*0008*/ 	.byte	0x04, 0x17
        /*000a*/ 	.short	(.L_326 - .L_325)
.L_325:
        /*000c*/ 	.word	0x00000000
        /*0010*/ 	.short	0x0000
        /*0012*/ 	.short	0x0000
        /*0014*/ 	.byte	0x00, 0xf0, 0x61, 0x10


	//----- nvinfo : EIATTR_SPARSE_MMA_MASK
	.align		4
.L_326:
        /*0018*/ 	.byte	0x03, 0x50
        /*001a*/ 	.short	0x0000


	//----- nvinfo : EIATTR_MAXREG_COUNT
	.align		4
        /*001c*/ 	.byte	0x03, 0x1b
        /*001e*/ 	.short	0x00ff


	//----- nvinfo : EIATTR_MERCURY_ISA_VERSION
	.align		4
        /*0020*/ 	.byte	0x03, 0x5f
        /*0022*/ 	.short	0x0101


	//----- nvinfo : EIATTR_VRC_CTA_INIT_COUNT
	.align		4
        /*0024*/ 	.byte	0x02, 0x4a
	.zero		1
	.zero		1


	//----- nvinfo : EIATTR_EXIT_INSTR_OFFSETS
	.align		4
        /*0028*/ 	.byte	0x04, 0x1c
        /*002a*/ 	.short	(.L_328 - .L_327)


	//   ....[0]....
.L_327:
        /*002c*/ 	.word	0x00000010


	//----- nvinfo : EIATTR_MAX_THREADS
	.align		4
.L_328:
        /*0030*/ 	.byte	0x04, 0x05
        /*0032*/ 	.short	(.L_330 - .L_329)
.L_329:
        /*0034*/ 	.word	0x00000100
        /*0038*/ 	.word	0x00000001
        /*003c*/ 	.word	0x00000001


	//----- nvinfo : EIATTR_CBANK_PARAM_SIZE
	.align		4
.L_330:
        /*0040*/ 	.byte	0x03, 0x19
        /*0042*/ 	.short	0x0418


	//----- nvinfo : EIATTR_PARAM_CBANK
	.align		4
        /*0044*/ 	.byte	0x04, 0x0a
        /*0046*/ 	.short	(.L_332 - .L_331)
	.align		4
.L_331:
        /*0048*/ 	.word	index@(.nv.constant0._ZN7cutlass13device_kernelIN5flash19enable_sm80_to_sm89INS1_16FlashAttnFwdSm80INS1_25CollectiveMainloopFwdSm80ILi8ELi1ELb1EN4cute5tupleIJNS5_1CILi128EEES8_S8_EEELi128ENS_10bfloat16_tEfNS_4arch4Sm80ELb1ELb0ELb1ELb1ELb1ELb1ELb1ELb0EEENS1_21CollectiveEpilogueFwdIS9_NS6_IJNS7_ILi1EEESF_SF_EEESA_SC_Li256ELb1ELb1ELb0ELb0EEENS1_19SingleTileSchedulerILb1ELb0ELb1ELi128EEEEEEEEEvNT_6ParamsE)
        /*004c*/ 	.short	0x0380
        /*004e*/ 	.short	0x0418


	//----- nvinfo : EIATTR_SW_WAR
	.align		4
.L_332:
        /*0050*/ 	.byte	0x04, 0x36
        /*0052*/ 	.short	(.L_334 - .L_333)
.L_333:
        /*0054*/ 	.word	0x00000008
.L_334:


//--------------------- .nv.info._ZN7cutlass13device_kernelIN5flash19enable_sm80_to_sm89INS1_16FlashAttnFwdSm80INS1_25CollectiveMainloopFwdSm80ILi4ELi1ELb0EN4cute5tupleIJNS5_1CILi128EEENS7_ILi64EEES8_EEELi128ENS_10bfloat16_tEfNS_4arch4Sm80ELb0ELb0ELb1ELb0ELb1ELb0ELb1ELb0EEENS1_21CollectiveEpilogueFwdINS6_IJS8_S8_S9_EEENS6_IJNS7_ILi1EEESH_SH_EEESB_SD_Li128ELb0ELb1ELb0ELb0EEENS1_19SingleTileSchedulerILb0ELb0ELb1ELi128EEEEEEEEEvNT_6ParamsE --------------------------
	.section	.nv.info._ZN7cutlass13device_kernelIN5flash19enable_sm80_to_sm89INS1_16FlashAttnFwdSm80INS1_25CollectiveMainloopFwdSm80ILi4ELi1ELb0EN4cute5tupleIJNS5_1CILi128EEENS7_ILi64EEES8_EEELi128ENS_10bfloat16_tEfNS_4arch4Sm80ELb0ELb0ELb1ELb0ELb1ELb0ELb1ELb0EEENS1_21CollectiveEpilogueFwdINS6_IJS8_S8_S9_EEENS6_IJNS7_ILi1EEESH_SH_EEESB_SD_Li128ELb0ELb1ELb0ELb0EEENS1_19SingleTileSchedulerILb0ELb0ELb1ELi128EEEEEEEEEvNT_6ParamsE,"",@"SHT_CUDA_INFO"
	.sectionflags	@""
	.align	4


	//----- nvinfo : EIATTR_CUDA_API_VERSION
	.align		4
        /*0000*/ 	.byte	0x04, 0x37
        /*0002*/ 	.short	(.L_336 - .L_335)
.L_335:
        /*0004*/ 	.word	0x00000082


	//----- nvinfo : EIATTR_KPARAM_INFO
	.align		4
.L_336:
        /*0008*/ 	.byte	0x04, 0x17
        /*000a*/ 	.short	(.L_338 - .L_337)
.L_337:
        /*000c*/ 	.word	0x00000000
        /*0010*/ 	.short	0x0000
        /*0012*/ 	.short	0x0000
        /*0014*/ 	.byte	0x00, 0xf0, 0x61, 0x10


	//----- nvinfo : EIATTR_SPARSE_MMA_MASK
	.align		4
.L_338:
        /*0018*/ 	.byte	0x03, 0x50
        /*001a*/ 	.short	0x0000


	//----- nvinfo : EIATTR_MAXREG_COUNT
	.align		4
        /*001c*/ 	.byte	0x03, 0x1b
        /*001e*/ 	.short	0x00ff


	//----- nvinfo : EIATTR_MERCURY_ISA_VERSION
	.align		4
        /*0020*/ 	.byte	0x03, 0x5f
        /*0022*/ 	.short	0x0101


	//----- nvinfo : EIATTR_VRC_CTA_INIT_COUNT
	.align		4
        /*0024*/ 	.byte	0x02, 0x4a
	.zero		1
	.zero		1


	//----- nvinfo : EIATTR_EXIT_INSTR_OFFSETS
	.align		4
        /*0028*/ 	.byte	0x04, 0x1c
        /*002a*/ 	.short	(.L_340 - .L_339)


	//   ....[0]....
.L_339:
        /*002c*/ 	.word	0x00000010


	//----- nvinfo : EIATTR_MAX_THREADS
	.align		4
.L_340:
        /*0030*/ 	.byte	0x04, 0x05
        /*0032*/ 	.short	(.L_342 - .L_341)
.L_341:
        /*0034*/ 	.word	0x00000080
        /*0038*/ 	.word	0x00000001
        /*003c*/ 	.word	0x00000001


	//----- nvinfo : EIATTR_CBANK_PARAM_SIZE
	.align		4
.L_342:
        /*0040*/ 	.byte	0x03, 0x19
        /*0042*/ 	.short	0x0418


	//----- nvinfo : EIATTR_PARAM_CBANK
	.align		4
        /*0044*/ 	.byte	0x04, 0x0a
        /*0046*/ 	.short	(.L_344 - .L_343)
	.align		4
.L_343:
        /*0048*/ 	.word	index@(.nv.constant0._ZN7cutlass13device_kernelIN5flash19enable_sm80_to_sm89INS1_16FlashAttnFwdSm80INS1_25CollectiveMainloopFwdSm80ILi4ELi1ELb0EN4cute5tupleIJNS5_1CILi128EEENS7_ILi64EEES8_EEELi128ENS_10bfloat16_tEfNS_4arch4Sm80ELb0ELb0ELb1ELb0ELb1ELb0ELb1ELb0EEENS1_21CollectiveEpilogueFwdINS6_IJS8_S8_S9_EEENS6_IJNS7_ILi1EEESH_SH_EEESB_SD_Li128ELb0ELb1ELb0ELb0EEENS1_19SingleTileSchedulerILb0ELb0ELb1ELi128EEEEEEEEEvNT_6ParamsE)
        /*004c*/ 	.short	0x0380
        /*004e*/ 	.short	0x0418


	//----- nvinfo : EIATTR_SW_WAR
	.align		4
.L_344:
        /*0050*/ 	.byte	0x04, 0x36
        /*0052*/ 	.short	(.L_346 - .L_345)
.L_345:
        /*0054*/ 	.word	0x00000008
.L_346:


//--------------------- .nv.info._ZN7cutlass13device_kernelIN5flash19enable_sm80_to_sm89INS1_16FlashAttnFwdSm80INS1_25CollectiveMainloopFwdSm80ILi4ELi1ELb0EN4cute5tupleIJNS5_1CILi128EEENS7_ILi64EEES8_EEELi128ENS_10bfloat16_tEfNS_4arch4Sm80ELb0ELb0ELb1ELb1ELb1ELb0ELb1ELb0EEENS1_21CollectiveEpilogueFwdINS6_IJS8_S8_S9_EEENS6_IJNS7_ILi1EEESH_SH_EEESB_SD_Li128ELb1ELb1ELb0ELb0EEENS1_19SingleTileSchedulerILb1ELb0ELb1ELi128EEEEEEEEEvNT_6ParamsE --------------------------
	.section	.nv.info._ZN7cutlass13device_kernelIN5flash19enable_sm80_to_sm89INS1_16FlashAttnFwdSm80INS1_25CollectiveMainloopFwdSm80ILi4ELi1ELb0EN4cute5tupleIJNS5_1CILi128EEENS7_ILi64EEES8_EEELi128ENS_10bfloat16_tEfNS_4arch4Sm80ELb0ELb0ELb1ELb1ELb1ELb0ELb1ELb0EEENS1_21CollectiveEpilogueFwdINS6_IJS8_S8_S9_EEENS6_IJNS7_ILi1EEESH_SH_EEESB_SD_Li128ELb1ELb1ELb0ELb0EEENS1_19SingleTileSchedulerILb1ELb0ELb1ELi128EEEEEEEEEvNT_6ParamsE,"",@"SHT_CUDA_INFO"
	.sectionflags	@""
	.align	4


	//----- nvinfo : EIATTR_CUDA_API_VERSION
	.align		4
        /*0000*/ 	.byte	0x04, 0x37
        /*0002*/ 	.short	(.L_348 - .L_347)
.L_347:
        /*0004*/ 	.word	0x00000082


	//----- nvinfo : EIATTR_KPARAM_INFO
	.align		4
.L_348:
        /*0008*/ 	.byte	0x04, 0x17
        /*000a*/ 	.short	(.L_350 - .L_349)
.L_349:
        /*000c*/ 	.word	0x00000000
        /*0010*/ 	.short	0x0000
        /*0012*/ 	.short	0x0000
        /*0014*/ 	.byte	0x00, 0xf0, 0x61, 0x10


	//----- nvinfo : EIATTR_SPARSE_MMA_MASK
	.align		4
.L_350:
        /*0018*/ 	.byte	0x03, 0x50
        /*001a*/ 	.short	0x0000


	//----- nvinfo : EIATTR_MAXREG_COUNT
	.align		4
        /*001c*/ 	.byte	0x03, 0x1b
        /*001e*/ 	.short	0x00ff


	//----- nvinfo : EIATTR_MERCURY_ISA_VERSION
	.align		4
        /*0020*/ 	.byte	0x03, 0x5f
        /*0022*/ 	.short	0x0101


	//----- nvinfo : EIATTR_VRC_CTA_INIT_COUNT
	.align		4
        /*0024*/ 	.byte	0x02, 0x4a
	.zero		1
	.zero		1


	//----- nvinfo : EIATTR_EXIT_INSTR_OFFSETS
	.align		4
        /*0028*/ 	.byte	0x04, 0x1c
        /*002a*/ 	.short	(.L_352 - .L_351)


	//   ....[0]....
.L_351:
        /*002c*/ 	.word	0x00000010


	//----- nvinfo : EIATTR_MAX_THREADS
	.align		4
.L_352:
        /*0030*/ 	.byte	0x04, 0x05
        /*0032*/ 	.short	(.L_354 - .L_353)
.L_353:
        /*0034*/ 	.word	0x00000080
        /*0038*/ 	.word	0x00000001
        /*003c*/ 	.word	0x00000001


	//----- nvinfo : EIATTR_CBANK_PARAM_SIZE
	.align		4
.L_354:
        /*0040*/ 	.byte	0x03, 0x19
        /*0042*/ 	.short	0x0418


	//----- nvinfo : EIATTR_PARAM_CBANK
	.align		4
        /*0044*/ 	.byte	0x04, 0x0a
        /*0046*/ 	.short	(.L_356 - .L_355)
	.align		4
.L_355:
        /*0048*/ 	.word	index@(.nv.constant0._ZN7cutlass13device_kernelIN5flash19enable_sm80_to_sm89INS1_16FlashAttnFwdSm80INS1_25CollectiveMainloopFwdSm80ILi4ELi1ELb0EN4cute5tupleIJNS5_1CILi128EEENS7_ILi64EEES8_EEELi128ENS_10bfloat16_tEfNS_4arch4Sm80ELb0ELb0ELb1ELb1ELb1ELb0ELb1ELb0EEENS1_21CollectiveEpilogueFwdINS6_IJS8_S8_S9_EEENS6_IJNS7_ILi1EEESH_SH_EEESB_SD_Li128ELb1ELb1ELb0ELb0EEENS1_19SingleTileSchedulerILb1ELb0ELb1ELi128EEEEEEEEEvNT_6ParamsE)
        /*004c*/ 	.short	0x0380
        /*004e*/ 	.short	0x0418


	//----- nvinfo : EIATTR_SW_WAR
	.align		4
.L_356:
        /*0050*/ 	.byte	0x04, 0x36
        /*0052*/ 	.short	(.L_358 - .L_357)
.L_357:
        /*0054*/ 	.word	0x00000008
.L_358:


//--------------------- .nv.info._ZN7cutlass13device_kernelIN5flash19enable_sm80_to_sm89INS1_16FlashAttnFwdSm80INS1_25CollectiveMainloopFwdSm80ILi4ELi1ELb0EN4cute5tupleIJNS5_1CILi128EEENS7_ILi64EEES8_EEELi128ENS_10bfloat16_tEfNS_4arch4Sm80ELb0ELb0ELb1ELb1ELb1ELb1ELb1ELb0EEENS1_21CollectiveEpilogueFwdINS6_IJS8_S8_S9_EEENS6_IJNS7_ILi1EEESH_SH_EEESB_SD_Li128ELb1ELb1ELb0ELb0EEENS1_19SingleTileSchedulerILb1ELb0ELb1ELi128EEEEEEEEEvNT_6ParamsE --------------------------
	.section	.nv.info._ZN7cutlass13device_kernelIN5flash19enable_sm80_to_sm89INS1_16FlashAttnFwdSm80INS1_25CollectiveMainloopFwdSm80ILi4ELi1ELb0EN4cute5tupleIJNS5_1CILi128EEENS7_ILi64EEES8_EEELi128ENS_10bfloat16_tEfNS_4arch4Sm80ELb0ELb0ELb1ELb1ELb1ELb1ELb1ELb0EEENS1_21CollectiveEpilogueFwdINS6_IJS8_S8_S9_EEENS6_IJNS7_ILi1EEESH_SH_EEESB_SD_Li128ELb1ELb1ELb0ELb0EEENS1_19SingleTileSchedulerILb1ELb0ELb1ELi128EEEEEEEEEvNT_6ParamsE,"",@"SHT_CUDA_INFO"
	.sectionflags	@""
	.align	4


	//----- nvinfo : EIATTR_CUDA_API_VERSION
	.align		4
        /*0000*/ 	.byte	0x04, 0x37
        /*0002*/ 	.short	(.L_360 - .L_359)
.L_359:
        /*0004*/ 	.word	0x00000082


	//----- nvinfo : EIATTR_KPARAM_INFO
	.align		4
.L_360:
        /*0008*/ 	.byte	0x04, 0x17
        /*000a*/ 	.short	(.L_362 - .L_361)
.L_361:
        /*000c*/ 	.word	0x00000000
        /*0010*/ 	.short	0x0000
        /*0012*/ 	.short	0x0000
        /*0014*/ 	.byte	0x00, 0xf0, 0x61, 0x10


	//----- nvinfo : EIATTR_SPARSE_MMA_MASK
	.align		4
.L_362:
        /*0018*/ 	.byte	0x03, 0x50
        /*001a*/ 	.short	0x0000


	//----- nvinfo : EIATTR_MAXREG_COUNT
	.align		4
        /*001c*/ 	.byte	0x03, 0x1b
        /*001e*/ 	.short	0x00ff


	//----- nvinfo : EIATTR_MERCURY_ISA_VERSION
	.align		4
        /*0020*/ 	.byte	0x03, 0x5f
        /*0022*/ 	.short	0x0101


	//----- nvinfo : EIATTR_VRC_CTA_INIT_COUNT
	.align		4
        /*0024*/ 	.byte	0x02, 0x4a
	.zero		1
	.zero		1


	//----- nvinfo : EIATTR_EXIT_INSTR_OFFSETS
	.align		4
        /*0028*/ 	.byte	0x04, 0x1c
        /*002a*/ 	.short	(.L_364 - .L_363)


	//   ....[0]....
.L_363:
        /*002c*/ 	.word	0x00000010


	//----- nvinfo : EIATTR_MAX_THREADS
	.align		4
.L_364:
        /*0030*/ 	.byte	0x04, 0x05
        /*0032*/ 	.short	(.L_366 - .L_365)
.L_365:
        /*0034*/ 	.word	0x00000080
        /*0038*/ 	.word	0x00000001
        /*003c*/ 	.word	0x00000001


	//----- nvinfo : EIATTR_CBANK_PARAM_SIZE
	.align		4
.L_366:
        /*0040*/ 	.byte	0x03, 0x19
        /*0042*/ 	.short	0x0418


	//----- nvinfo : EIATTR_PARAM_CBANK
	.align		4
        /*0044*/ 	.byte	0x04, 0x0a
        /*0046*/ 	.short	(.L_368 - .L_367)
	.align		4
.L_367:
        /*0048*/ 	.word	index@(.nv.constant0._ZN7cutlass13device_kernelIN5flash19enable_sm80_to_sm89INS1_16FlashAttnFwdSm80INS1_25CollectiveMainloopFwdSm80ILi4ELi1ELb0EN4cute5tupleIJNS5_1CILi128EEENS7_ILi64EEES8_EEELi128ENS_10bfloat16_tEfNS_4arch4Sm80ELb0ELb0ELb1ELb1ELb1ELb1ELb1ELb0EEENS1_21CollectiveEpilogueFwdINS6_IJS8_S8_S9_EEENS6_IJNS7_ILi1EEESH_SH_EEESB_SD_Li128ELb1ELb1ELb0ELb0EEENS1_19SingleTileSchedulerILb1ELb0ELb1ELi128EEEEEEEEEvNT_6ParamsE)
        /*004c*/ 	.short	0x0380
        /*004e*/ 	.short	0x0418


	//----- nvinfo : EIATTR_SW_WAR
	.align		4
.L_368:
        /*0050*/ 	.byte	0x04, 0x36
        /*0052*/ 	.short	(.L_370 - .L_369)
.L_369:
        /*0054*/ 	.word	0x00000008
.L_370:


//--------------------- .nv.info._ZN7cutlass13device_kernelIN5flash19enable_sm80_to_sm89INS1_16FlashAttnFwdSm80INS1_25CollectiveMainloopFwdSm80ILi4ELi1ELb0EN4cute5tupleIJNS5_1CILi128EEENS7_ILi48EEES8_EEELi128ENS_10bfloat16_tEfNS_4arch4Sm80ELb0ELb1ELb1ELb0ELb1ELb0ELb1ELb0EEENS1_21CollectiveEpilogueFwdINS6_IJS8_S8_S9_EEENS6_IJNS7_ILi1EEESH_SH_EEESB_SD_Li128ELb0ELb1ELb0ELb0EEENS1_19SingleTileSchedulerILb0ELb0ELb1ELi128EEEEEEEEEvNT_6ParamsE --------------------------
	.section	.nv.info._ZN7cutlass13device_kernelIN5flash19enable_sm80_to_sm89INS1_16FlashAttnFwdSm80INS1_25CollectiveMainloopFwdSm80ILi4ELi1ELb0EN4cute5tupleIJNS5_1CILi128EEENS7_ILi48EEES8_EEELi128ENS_10bfloat16_tEfNS_4arch4Sm80ELb0ELb1ELb1ELb0ELb1ELb0ELb1ELb0EEENS1_21CollectiveEpilogueFwdINS6_IJS8_S8_S9_EEENS6_IJNS7_ILi1EEESH_SH_EEESB_SD_Li128ELb0ELb1ELb0ELb0EEENS1_19SingleTileSchedulerILb0ELb0ELb1ELi128EEEEEEEEEvNT_6ParamsE,"",@"SHT_CUDA_INFO"
	.sectionflags	@""
	.align	4


	//----- nvinfo : EIATTR_CUDA_API_VERSION
	.align		4
        /*0000*/ 	.byte	0x04, 0x37
        /*0002*/ 	.short	(.L_372 - .L_371)
.L_371:
        /*0004*/ 	.word	0x00000082


	//----- nvinfo : EIATTR_KPARAM_INFO
	.align		4
.L_372:
        /*0008*/ 	.byte	0x04, 0x17
        /*000a*/ 	.short	(.L_374 - .L_373)
.L_373:
        /*000c*/ 	.word	0x00000000
        /*0010*/ 	.short	0x0000
        /*0012*/ 	.short	0x0000
        /*0014*/ 	.byte	0x00, 0xf0, 0x61, 0x10


	//----- nvinfo : EIATTR_SPARSE_MMA_MASK
	.align		4
.L_374:
        /*0018*/ 	.byte	0x03, 0x50
        /*001a*/ 	.short	0x0000


	//----- nvinfo : EIATTR_MAXREG_COUNT
	.align		4
        /*001c*/ 	.byte	0x03, 0x1b
        /*001e*/ 	.short	0x00ff


	//----- nvinfo : EIATTR_MERCURY_ISA_VERSION
	.align		4
        /*0020*/ 	.byte	0x03, 0x5f
        /*0022*/ 	.short	0x0101


	//----- nvinfo : EIATTR_VRC_CTA_INIT_COUNT
	.align		4
        /*0024*/ 	.byte	0x02, 0x4a
	.zero		1
	.zero		1


	//----- nvinfo : EIATTR_EXIT_INSTR_OFFSETS
	.align		4
        /*0028*/ 	.byte	0x04, 0x1c
        /*002a*/ 	.short	(.L_376 - .L_375)


	//   ....[0]....
.L_375:
        /*002c*/ 	.word	0x00000010


	//----- nvinfo : EIATTR_MAX_THREADS
	.align		4
.L_376:
        /*0030*/ 	.byte	0x04, 0x05
        /*0032*/ 	.short	(.L_378 - .L_377)
.L_377:
        /*0034*/ 	.word	0x00000080
        /*0038*/ 	.word	0x00000001
        /*003c*/ 	.word	0x00000001


	//----- nvinfo : EIATTR_CBANK_PARAM_SIZE
	.align		4
.L_378:
        /*0040*/ 	.byte	0x03, 0x19
        /*0042*/ 	.short	0x0418


	//----- nvinfo : EIATTR_PARAM_CBANK
	.align		4
        /*0044*/ 	.byte	0x04, 0x0a
        /*0046*/ 	.short	(.L_380 - .L_379)
	.align		4
.L_379:
        /*0048*/ 	.word	index@(.nv.constant0._ZN7cutlass13device_kernelIN5flash19enable_sm80_to_sm89INS1_16FlashAttnFwdSm80INS1_25CollectiveMainloopFwdSm80ILi4ELi1ELb0EN4cute5tupleIJNS5_1CILi128EEENS7_ILi48EEES8_EEELi128ENS_10bfloat16_tEfNS_4arch4Sm80ELb0ELb1ELb1ELb0ELb1ELb0ELb1ELb0EEENS1_21CollectiveEpilogueFwdINS6_IJS8_S8_S9_EEENS6_IJNS7_ILi1EEESH_SH_EEESB_SD_Li128ELb0ELb1ELb0ELb0EEENS1_19SingleTileSchedulerILb0ELb0ELb1ELi128EEEEEEEEEvNT_6ParamsE)
        /*004c*/ 	.short	0x0380
        /*004e*/ 	.short	0x0418


	//----- nvinfo : EIATTR_SW_WAR
	.align		4
.L_380:
        /*0050*/ 	.byte	0x04, 0x36
        /*0052*/ 	.short	(.L_382 - .L_381)
.L_381:
        /*0054*/ 	.word	0x00000008
.L_382:


//--------------------- .nv.info._ZN7cutlass13device_kernelIN5flash19enable_sm80_to_sm89INS1_16FlashAttnFwdSm80INS1_25CollectiveMainloopFwdSm80ILi4ELi1ELb0EN4cute5tupleIJNS5_1CILi128EEENS7_ILi48EEES8_EEELi128ENS_10bfloat16_tEfNS_4arch4Sm80ELb0ELb1ELb1ELb1ELb1ELb0ELb1ELb0EEENS1_21CollectiveEpilogueFwdINS6_IJS8_S8_S9_EEENS6_IJNS7_ILi1EEESH_SH_EEESB_SD_Li128ELb1ELb1ELb0ELb0EEENS1_19SingleTileSchedulerILb1ELb0ELb1ELi128EEEEEEEEEvNT_6ParamsE --------------------------
	.section	.nv.info._ZN7cutlass13device_kernelIN5flash19enable_sm80_to_sm89INS1_16FlashAttnFwdSm80INS1_25CollectiveMainloopFwdSm80ILi4ELi1ELb0EN4cute5tupleIJNS5_1CILi128EEENS7_ILi48EEES8_EEELi128ENS_10bfloat16_tEfNS_4arch4Sm80ELb0ELb1ELb1ELb1ELb1ELb0ELb1ELb0EEENS1_21CollectiveEpilogueFwdINS6_IJS8_S8_S9_EEENS6_IJNS7_ILi1EEESH_SH_EEESB_SD_Li128ELb1ELb1ELb0ELb0EEENS1_19SingleTileSchedulerILb1ELb0ELb1ELi128EEEEEEEEEvNT_6ParamsE,"",@"SHT_CUDA_INFO"
	.sectionflags	@""
	.align	4


	//----- nvinfo : EIATTR_CUDA_API_VERSION
	.align		4
        /*0000*/ 	.byte	0x04, 0x37
        /*0002*/ 	.short	(.L_384 - .L_383)
.L_383:
        /*0004*/ 	.word	0x00000082


	//----- nvinfo : EIATTR_KPARAM_INFO
	.align		4
.L_384:
        /*0008*/ 	.byte	0x04, 0x17
        /*000a*/ 	.short	(.L_386 - .L_385)
.L_385:
        /*000c*/ 	.word	0x00000000
        /*0010*/ 	.short	0x0000
        /*0012*/ 	.short	0x0000
        /*0014*/ 	.byte	0x00, 0xf0, 0x61, 0x10


	//----- nvinfo : EIATTR_SPARSE_MMA_MASK
	.align		4
.L_386:
        /*0018*/ 	.byte	0x03, 0x50
        /*001a*/ 	.short	0x0000


	//----- nvinfo : EIATTR_MAXREG_COUNT
	.align		4
        /*001c*/ 	.byte	0x03, 0x1b
        /*001e*/ 	.short	0x00ff


	//----- nvinfo : EIATTR_MERCURY_ISA_VERSION
	.align		4
        /*0020*/ 	.byte	0x03, 0x5f
        /*0022*/ 	.short	0x0101


	//----- nvinfo : EIATTR_VRC_CTA_INIT_COUNT
	.align		4
        /*0024*/ 	.byte	0x02, 0x4a
	.zero		1
	.zero		1


	//----- nvinfo : EIATTR_EXIT_INSTR_OFFSETS
	.align		4
        /*0028*/ 	.byte	0x04, 0x1c
        /*002a*/ 	.short	(.L_388 - .L_387)


	//   ....[0]....
.L_387:
        /*002c*/ 	.word	0x00000010


	//----- nvinfo : EIATTR_MAX_THREADS
	.align		4
.L_388:
        /*0030*/ 	.byte	0x04, 0x05
        /*0032*/ 	.short	(.L_390 - .L_389)
.L_389:
        /*0034*/ 	.word	0x00000080
        /*0038*/ 	.word	0x00000001
        /*003c*/ 	.word	0x00000001


	//----- nvinfo : EIATTR_CBANK_PARAM_SIZE
	.align		4
.L_390:
        /*0040*/ 	.byte	0x03, 0x19
        /*0042*/ 	.short	0x0418


	//----- nvinfo : EIATTR_PARAM_CBANK
	.align		4
        /*0044*/ 	.byte	0x04, 0x0a
        /*0046*/ 	.short	(.L_392 - .L_391)
	.align		4
.L_391:
        /*0048*/ 	.word	index@(.nv.constant0._ZN7cutlass13device_kernelIN5flash19enable_sm80_to_sm89INS1_16FlashAttnFwdSm80INS1_25CollectiveMainloopFwdSm80ILi4ELi1ELb0EN4cute5tupleIJNS5_1CILi128EEENS7_ILi48EEES8_EEELi128ENS_10bfloat16_tEfNS_4arch4Sm80ELb0ELb1ELb1ELb1ELb1ELb0ELb1ELb0EEENS1_21CollectiveEpilogueFwdINS6_IJS8_S8_S9_EEENS6_IJNS7_ILi1EEESH_SH_EEESB_SD_Li128ELb1ELb1ELb0ELb0EEENS1_19SingleTileSchedulerILb1ELb0ELb1ELi128EEEEEEEEEvNT_6ParamsE)
        /*004c*/ 	.short	0x0380
        /*004e*/ 	.short	0x0418


	//----- nvinfo : EIATTR_SW_WAR
	.align		4
.L_392:
        /*0050*/ 	.byte	0x04, 0x36
        /*0052*/ 	.short	(.L_394 - .L_393)
.L_393:
        /*0054*/ 	.word	0x00000008
.L_394:


//--------------------- .nv.info._ZN7cutlass13device_kernelIN5flash19enable_sm80_to_sm89INS1_16FlashAttnFwdSm80INS1_25CollectiveMainloopFwdSm80ILi4ELi1ELb0EN4cute5tupleIJNS5_1CILi128EEENS7_ILi48EEES8_EEELi128ENS_10bfloat16_tEfNS_4arch4Sm80ELb0ELb1ELb1ELb1ELb1ELb1ELb1ELb0EEENS1_21CollectiveEpilogueFwdINS6_IJS8_S8_S9_EEENS6_IJNS7_ILi1EEESH_SH_EEESB_SD_Li128ELb1ELb1ELb0ELb0EEENS1_19SingleTileSchedulerILb1ELb0ELb1ELi128EEEEEEEEEvNT_6ParamsE --------------------------
	.section	.nv.info._ZN7cutlass13device_kernelIN5flash19enable_sm80_to_sm89INS1_16FlashAttnFwdSm80INS1_25CollectiveMainloopFwdSm80ILi4ELi1ELb0EN4cute5tupleIJNS5_1CILi128EEENS7_ILi48EEES8_EEELi128ENS_10bfloat16_tEfNS_4arch4Sm80ELb0ELb1ELb1ELb1ELb1ELb1ELb1ELb0EEENS1_21CollectiveEpilogueFwdINS6_IJS8_S8_S9_EEENS6_IJNS7_ILi1EEESH_SH_EEESB_SD_Li128ELb1ELb1ELb0ELb0EEENS1_19SingleTileSchedulerILb1ELb0ELb1ELi128EEEEEEEEEvNT_6ParamsE,"",@"SHT_CUDA_INFO"
	.sectionflags	@""
	.align	4


	//----- nvinfo : EIATTR_CUDA_API_VERSION
	.align		4
        /*0000*/ 	.byte	0x04, 0x37
        /*0002*/ 	.short	(.L_396 - .L_395)
.L_395:
        /*0004*/ 	.word	0x00000082


	//----- nvinfo : EIATTR_KPARAM_INFO
	.align		4
.L_396:
        /*0008*/ 	.byte	0x04, 0x17
        /*000a*/ 	.short	(.L_398 - .L_397)
.L_397:
        /*000c*/ 	.word	0x00000000
        /*0010*/ 	.short	0x0000
        /*0012*/ 	.short	0x0000
        /*0014*/ 	.byte	0x00, 0xf0, 0x61, 0x10


	//----- nvinfo : EIATTR_SPARSE_MMA_MASK
	.align		4
.L_398:
        /*0018*/ 	.byte	0x03, 0x50
        /*001a*/ 	.short	0x0000


	//----- nvinfo : EIATTR_MAXREG_COUNT
	.align		4
        /*001c*/ 	.byte	0x03, 0x1b
        /*001e*/ 	.short	0x00ff


	//----- nvinfo : EIATTR_MERCURY_ISA_VERSION
	.align		4
        /*0020*/ 	.byte	0x03, 0x5f
        /*0022*/ 	.short	0x0101


	//----- nvinfo : EIATTR_VRC_CTA_INIT_COUNT
	.align		4
        /*0024*/ 	.byte	0x02, 0x4a
	.zero		1
	.zero		1


	//----- nvinfo : EIATTR_EXIT_INSTR_OFFSETS
	.align		4
        /*0028*/ 	.byte	0x04, 0x1c
        /*002a*/ 	.short	(.L_400 - .L_399)


	//   ....[0]....
.L_399:
        /*002c*/ 	.word	0x00000010


	//----- nvinfo : EIATTR_MAX_THREADS
	.align		4
.L_400:
        /*0030*/ 	.byte	0x04, 0x05
        /*0032*/ 	.short	(.L_402 - .L_401)
.L_401:
        /*0034*/ 	.word	0x00000080
        /*0038*/ 	.word	0x00000001
        /*003c*/ 	.word	0x00000001


	//----- nvinfo : EIATTR_CBANK_PARAM_SIZE
	.align		4
.L_402:
        /*0040*/ 	.byte	0x03, 0x19
        /*0042*/ 	.short	0x0418


	//----- nvinfo : EIATTR_PARAM_CBANK
	.align		4
        /*0044*/ 	.byte	0x04, 0x0a
        /*0046*/ 	.short	(.L_404 - .L_403)
	.align		4
.L_403:
        /*0048*/ 	.word	index@(.nv.constant0._ZN7cutlass13device_kernelIN5flash19enable_sm80_to_sm89INS1_16FlashAttnFwdSm80INS1_25CollectiveMainloopFwdSm80ILi4ELi1ELb0EN4cute5tupleIJNS5_1CILi128EEENS7_ILi48EEES8_EEELi128ENS_10bfloat16_tEfNS_4arch4Sm80ELb0ELb1ELb1ELb1ELb1ELb1ELb1ELb0EEENS1_21CollectiveEpilogueFwdINS6_IJS8_S8_S9_EEENS6_IJNS7_ILi1EEESH_SH_EEESB_SD_Li128ELb1ELb1ELb0ELb0EEENS1_19SingleTileSchedulerILb1ELb0ELb1ELi128EEEEEEEEEvNT_6ParamsE)
        /*004c*/ 	.short	0x0380
        /*004e*/ 	.short	0x0418


	//----- nvinfo : EIATTR_SW_WAR
	.align		4
.L_404:
        /*0050*/ 	.byte	0x04, 0x36
        /*0052*/ 	.short	(.L_406 - .L_405)
.L_405:
        /*0054*/ 	.word	0x00000008
.L_406:


//--------------------- .nv.info._ZN7cutlass13device_kernelIN5flash19enable_sm80_to_sm89INS1_16FlashAttnFwdSm80INS1_25CollectiveMainloopFwdSm80ILi4ELi1ELb0EN4cute5tupleIJNS5_1CILi128EEENS7_ILi64EEES8_EEELi128ENS_10bfloat16_tEfNS_4arch4Sm80ELb1ELb0ELb1ELb0ELb1ELb0ELb1ELb0EEENS1_21CollectiveEpilogueFwdINS6_IJS8_S8_S9_EEENS6_IJNS7_ILi1EEESH_SH_EEESB_SD_Li128ELb0ELb1ELb0ELb0EEENS1_30DynamicPersistentTileSchedulerILi128ELi128ELb0ELb1ELb0EEEEEEEEEvNT_6ParamsE --------------------------
	.section	.nv.info._ZN7cutlass13device_kernelIN5flash19enable_sm80_to_sm89INS1_16FlashAttnFwdSm80INS1_25CollectiveMainloopFwdSm80ILi4ELi1ELb0EN4cute5tupleIJNS5_1CILi128EEENS7_ILi64EEES8_EEELi128ENS_10bfloat16_tEfNS_4arch4Sm80ELb1ELb0ELb1ELb0ELb1ELb0ELb1ELb0EEENS1_21CollectiveEpilogueFwdINS6_IJS8_S8_S9_EEENS6_IJNS7_ILi1EEESH_SH_EEESB_SD_Li128ELb0ELb1ELb0ELb0EEENS1_30DynamicPersistentTileSchedulerILi128ELi128ELb0ELb1ELb0EEEEEEEEEvNT_6ParamsE,"",@"SHT_CUDA_INFO"
	.sectionflags	@""
	.align	4


	//----- nvinfo : EIATTR_CUDA_API_VERSION
	.align		4
        /*0000*/ 	.byte	0x04, 0x37
        /*0002*/ 	.short	(.L_408 - .L_407)
.L_407:
        /*0004*/ 	.word	0x00000082


	//----- nvinfo : EIATTR_KPARAM_INFO
	.align		4
.L_408:
        /*0008*/ 	.byte	0x04, 0x17
        /*000a*/ 	.short	(.L_410 - .L_409)
.L_409:
        /*000c*/ 	.word	0x00000000
        /*0010*/ 	.short	0x0000
        /*0012*/ 	.short	0x0000
        /*0014*/ 	.byte	0x00, 0xf0, 0xa1, 0x10


	//----- nvinfo : EIATTR_SPARSE_MMA_MASK
	.align		4
.L_410:
        /*0018*/ 	.byte	0x03, 0x50
        /*001a*/ 	.short	0x0000


	//----- nvinfo : EIATTR_MAXREG_COUNT
	.align		4
        /*001c*/ 	.byte	0x03, 0x1b
        /*001e*/ 	.short	0x00ff


	//----- nvinfo : EIATTR_MERCURY_ISA_VERSION
	.align		4
        /*0020*/ 	.byte	0x03, 0x5f
        /*0022*/ 	.short	0x0101


	//----- nvinfo : EIATTR_VRC_CTA_INIT_COUNT
	.align		4
        /*0024*/ 	.byte	0x02, 0x4a
	.zero		1
	.zero		1


	//----- nvinfo : EIATTR_EXIT_INSTR_OFFSETS
	.align		4
        /*0028*/ 	.byte	0x04, 0x1c
        /*002a*/ 	.short	(.L_412 - .L_411)


	//   ....[0]....
.L_411:
        /*002c*/ 	.word	0x00000010


	//----- nvinfo : EIATTR_MAX_THREADS
	.align		4
.L_412:
        /*0030*/ 	.byte	0x04, 0x05
        /*0032*/ 	.short	(.L_414 - .L_413)
.L_413:
        /*0034*/ 	.word	0x00000080
        /*0038*/ 	.word	0x00000001
        /*003c*/ 	.word	0x00000001


	//----- nvinfo : EIATTR_CBANK_PARAM_SIZE
	.align		4
.L_414:
        /*0040*/ 	.byte	0x03, 0x19
        /*0042*/ 	.short	0x0428


	//----- nvinfo : EIATTR_PARAM_CBANK
	.align		4
        /*0044*/ 	.byte	0x04, 0x0a
        /*0046*/ 	.short	(.L_416 - .L_415)
	.align		4
.L_415:
        /*0048*/ 	.word	index@(.nv.constant0._ZN7cutlass13device_kernelIN5flash19enable_sm80_to_sm89INS1_16FlashAttnFwdSm80INS1_25CollectiveMainloopFwdSm80ILi4ELi1ELb0EN4cute5tupleIJNS5_1CILi128EEENS7_ILi64EEES8_EEELi128ENS_10bfloat16_tEfNS_4arch4Sm80ELb1ELb0ELb1ELb0ELb1ELb0ELb1ELb0EEENS1_21CollectiveEpilogueFwdINS6_IJS8_S8_S9_EEENS6_IJNS7_ILi1EEESH_SH_EEESB_SD_Li128ELb0ELb1ELb0ELb0EEENS1_30DynamicPersistentTileSchedulerILi128ELi128ELb0ELb1ELb0EEEEEEEEEvNT_6ParamsE)
        /*004c*/ 	.short	0x0380
        /*004e*/ 	.short	0x0428


	//----- nvinfo : EIATTR_SW_WAR
	.align		4
.L_416:
        /*0050*/ 	.byte	0x04, 0x36
        /*0052*/ 	.short	(.L_418 - .L_417)
.L_417:
        /*0054*/ 	.word	0x00000008
.L_418:


//--------------------- .nv.info._ZN7cutlass13device_kernelIN5flash19enable_sm80_to_sm89INS1_16FlashAttnFwdSm80INS1_25CollectiveMainloopFwdSm80ILi4ELi1ELb0EN4cute5tupleIJNS5_1CILi128EEENS7_ILi64EEES8_EEELi128ENS_10bfloat16_tEfNS_4arch4Sm80ELb1ELb0ELb1ELb1ELb1ELb0ELb1ELb0EEENS1_21CollectiveEpilogueFwdINS6_IJS8_S8_S9_EEENS6_IJNS7_ILi1EEESH_SH_EEESB_SD_Li128ELb1ELb1ELb0ELb0EEENS1_19SingleTileSchedulerILb1ELb0ELb1ELi128EEEEEEEEEvNT_6ParamsE --------------------------
	.section	.nv.info._ZN7cutlass13device_kernelIN5flash19enable_sm80_to_sm89INS1_16FlashAttnFwdSm80INS1_25CollectiveMainloopFwdSm80ILi4ELi1ELb0EN4cute5tupleIJNS5_1CILi128EEENS7_ILi64EEES8_EEELi128ENS_10bfloat16_tEfNS_4arch4Sm80ELb1ELb0ELb1ELb1ELb1ELb0ELb1ELb0EEENS1_21CollectiveEpilogueFwdINS6_IJS8_S8_S9_EEENS6_IJNS7_ILi1EEESH_SH_EEESB_SD_Li128ELb1ELb1ELb0ELb0EEENS1_19SingleTileSchedulerILb1ELb0ELb1ELi128EEEEEEEEEvNT_6ParamsE,"",@"SHT_CUDA_INFO"
	.sectionflags	@""
	.align	4


	//----- nvinfo : EIATTR_CUDA_API_VERSION
	.align		4
        /*0000*/ 	.byte	0x04, 0x37
        /*0002*/ 	.short	(.L_420 - .L_419)
.L_419:
        /*0004*/ 	.word	0x00000082


	//----- nvinfo : EIATTR_KPARAM_INFO
	.align		4
.L_420:
        /*0008*/ 	.byte	0x04, 0x17
        /*000a*/ 	.short	(.L_422 - .L_421)
.L_421:
        /*000c*/ 	.word	0x00000000
        /*0010*/ 	.short	0x0000
        /*0012*/ 	.short	0x0000
        /*0014*/ 	.byte	0x00, 0xf0, 0x61, 0x10


	//----- nvinfo : EIATTR_SPARSE_MMA_MASK
	.align		4
.L_422:
        /*0018*/ 	.byte	0x03, 0x50
        /*001a*/ 	.short	0x0000


	//----- nvinfo : EIATTR_MAXREG_COUNT
	.align		4
        /*001c*/ 	.byte	0x03, 0x1b
        /*001e*/ 	.short	0x00ff


	//----- nvinfo : EIATTR_MERCURY_ISA_VERSION
	.align		4
        /*0020*/ 	.byte	0x03, 0x5f
        /*0022*/ 	.short	0x0101


	//----- nvinfo : EIATTR_VRC_CTA_INIT_COUNT
	.align		4
        /*0024*/ 	.byte	0x02, 0x4a
	.zero		1
	.zero		1


	//----- nvinfo : EIATTR_EXIT_INSTR_OFFSETS
	.align		4
        /*0028*/ 	.byte	0x04, 0x1c
        /*002a*/ 	.short	(.L_424 - .L_423)


	//   ....[0]....
.L_423:
        /*002c*/ 	.word	0x00000010


	//----- nvinfo : EIATTR_MAX_THREADS
	.align		4
.L_424:
        /*0030*/ 	.byte	0x04, 0x05
        /*0032*/ 	.short	(.L_426 - .L_425)
.L_425:
        /*0034*/ 	.word	0x00000080
        /*0038*/ 	.word	0x00000001
        /*003c*/ 	.word	0x00000001


	//----- nvinfo : EIATTR_CBANK_PARAM_SIZE
	.align		4
.L_426:
        /*0040*/ 	.byte	0x03, 0x19
        /*0042*/ 	.short	0x0418


	//----- nvinfo : EIATTR_PARAM_CBANK
	.align		4
        /*0044*/ 	.byte	0x04, 0x0a
        /*0046*/ 	.short	(.L_428 - .L_427)
	.align		4
.L_427:
        /*0048*/ 	.word	index@(.nv.constant0._ZN7cutlass13device_kernelIN5flash19enable_sm80_to_sm89INS1_16FlashAttnFwdSm80INS1_25CollectiveMainloopFwdSm80ILi4ELi1ELb0EN4cute5tupleIJNS5_1CILi128EEENS7_ILi64EEES8_EEELi128ENS_10bfloat16_tEfNS_4arch4Sm80ELb1ELb0ELb1ELb1ELb1ELb0ELb1ELb0EEENS1_21CollectiveEpilogueFwdINS6_IJS8_S8_S9_EEENS6_IJNS7_ILi1EEESH_SH_EEESB_SD_Li128ELb1ELb1ELb0ELb0EEENS1_19SingleTileSchedulerILb1ELb0ELb1ELi128EEEEEEEEEvNT_6ParamsE)
        /*004c*/ 	.short	0x0380
        /*004e*/ 	.short	0x0418


	//----- nvinfo : EIATTR_SW_WAR
	.align		4
.L_428:
        /*0050*/ 	.byte	0x04, 0x36
        /*0052*/ 	.short	(.L_430 - .L_429)
.L_429:
        /*0054*/ 	.word	0x00000008
.L_430:


//--------------------- .nv.info._ZN7cutlass13device_kernelIN5flash19enable_sm80_to_sm89INS1_16FlashAttnFwdSm80INS1_25CollectiveMainloopFwdSm80ILi4ELi1ELb0EN4cute5tupleIJNS5_1CILi128EEENS7_ILi64EEES8_EEELi128ENS_10bfloat16_tEfNS_4arch4Sm80ELb1ELb0ELb1ELb1ELb1ELb1ELb1ELb0EEENS1_21CollectiveEpilogueFwdINS6_IJS8_S8_S9_EEENS6_IJNS7_ILi1EEESH_SH_EEESB_SD_Li128ELb1ELb1ELb0ELb0EEENS1_19SingleTileSchedulerILb1ELb0ELb1ELi128EEEEEEEEEvNT_6ParamsE --------------------------
	.section	.nv.info._ZN7cutlass13device_kernelIN5flash19enable_sm80_to_sm89INS1_16FlashAttnFwdSm80INS1_25CollectiveMainloopFwdSm80ILi4ELi1ELb0EN4cute5tupleIJNS5_1CILi128EEENS7_ILi64EEES8_EEELi128ENS_10bfloat16_tEfNS_4arch4Sm80ELb1ELb0ELb1ELb1ELb1ELb1ELb1ELb0EEENS1_21CollectiveEpilogueFwdINS6_IJS8_S8_S9_EEENS6_IJNS7_ILi1EEESH_SH_EEESB_SD_Li128ELb1ELb1ELb0ELb0EEENS1_19SingleTileSchedulerILb1ELb0ELb1ELi128EEEEEEEEEvNT_6ParamsE,"",@"SHT_CUDA_INFO"
	.sectionflags	@""
	.align	4


	//----- nvinfo : EIATTR_CUDA_API_VERSION
	.align		4
        /*0000*/ 	.byte	0x04, 0x37
        /*0002*/ 	.short	(.L_432 - .L_431)
.L_431:
        /*0004*/ 	.word	0x00000082


	//----- nvinfo : EIATTR_KPARAM_INFO
	.align		4
.L_432:
        /*0008*/ 	.byte	0x04, 0x17
        /*000a*/ 	.short	(.L_434 - .L_433)
.L_433:
        /*000c*/ 	.word	0x00000000
        /*0010*/ 	.short	0x0000
        /*0012*/ 	.short	0x0000
        /*0014*/ 	.byte	0x00, 0xf0, 0x61, 0x10


	//----- nvinfo : EIATTR_SPARSE_MMA_MASK
	.align		4
.L_434:
        /*0018*/ 	.byte	0x03, 0x50
        /*001a*/ 	.short	0x0000


	//----- nvinfo : EIATTR_MAXREG_COUNT
	.align		4
        /*001c*/ 	.byte	0x03, 0x1b
        /*001e*/ 	.short	0x00ff


	//----- nvinfo : EIATTR_MERCURY_ISA_VERSION
	.align		4
        /*0020*/ 	.byte	0x03, 0x5f
        /*0022*/ 	.short	0x0101


	//----- nvinfo : EIATTR_VRC_CTA_INIT_COUNT
	.align		4
        /*0024*/ 	.byte	0x02, 0x4a
	.zero		1
	.zero		1


	//----- nvinfo : EIATTR_EXIT_INSTR_OFFSETS
	.align		4
        /*0028*/ 	.byte	0x04, 0x1c
        /*002a*/ 	.short	(.L_436 - .L_435)


	//   ....[0]....
.L_435:
        /*002c*/ 	.word	0x00000010


	//----- nvinfo : EIATTR_MAX_THREADS
	.align		4
.L_436:
        /*0030*/ 	.byte	0x04, 0x05
        /*0032*/ 	.short	(.L_438 - .L_437)
.L_437:
        /*0034*/ 	.word	0x00000080
        /*0038*/ 	.word	0x00000001
        /*003c*/ 	.word	0x00000001


	//----- nvinfo : EIATTR_CBANK_PARAM_SIZE
	.align		4
.L_438:
        /*0040*/ 	.byte	0x03, 0x19
        /*0042*/ 	.short	0x0418


	//----- nvinfo : EIATTR_PARAM_CBANK
	.align		4
        /*0044*/ 	.byte	0x04, 0x0a
        /*0046*/ 	.short	(.L_440 - .L_439)
	.align		4
.L_439:
        /*0048*/ 	.word	index@(.nv.constant0._ZN7cutlass13device_kernelIN5flash19enable_sm80_to_sm89INS1_16FlashAttnFwdSm80INS1_25CollectiveMainloopFwdSm80ILi4ELi1ELb0EN4cute5tupleIJNS5_1CILi128EEENS7_ILi64EEES8_EEELi128ENS_10bfloat16_tEfNS_4arch4Sm80ELb1ELb0ELb1ELb1ELb1ELb1ELb1ELb0EEENS1_21CollectiveEpilogueFwdINS6_IJS8_S8_S9_EEENS6_IJNS7_ILi1EEESH_SH_EEESB_SD_Li128ELb1ELb1ELb0ELb0EEENS1_19SingleTileSchedulerILb1ELb0ELb1ELi128EEEEEEEEEvNT_6ParamsE)
        /*004c*/ 	.short	0x0380
        /*004e*/ 	.short	0x0418


	//----- nvinfo : EIATTR_SW_WAR
	.align		4
.L_440:
        /*0050*/ 	.byte	0x04, 0x36
        /*0052*/ 	.short	(.L_442 - .L_441)
.L_441:
        /*0054*/ 	.word	0x00000008
.L_442:


//--------------------- .nv.info._ZN7cutlass13device_kernelIN5flash19enable_sm80_to_sm89INS1_16FlashAttnFwdSm80INS1_25CollectiveMainloopFwdSm80ILi8ELi1ELb1EN4cute5tupleIJNS5_1CILi128EEES8_S8_EEELi128ENS_10bfloat16_tEfNS_4arch4Sm80ELb0ELb0ELb0ELb0ELb1ELb0ELb1ELb0EEENS1_21CollectiveEpilogueFwdIS9_NS6_IJNS7_ILi1EEESF_SF_EEESA_SC_Li256ELb0ELb1ELb0ELb0EEENS1_19SingleTileSchedulerILb0ELb0ELb1ELi128EEEEEEEEEvNT_6ParamsE --------------------------
	.section	.nv.info._ZN7cutlass13device_kernelIN5flash19enable_sm80_to_sm89INS1_16FlashAttnFwdSm80INS1_25CollectiveMainloopFwdSm80ILi8ELi1ELb1EN4cute5tupleIJNS5_1CILi128EEES8_S8_EEELi128ENS_10bfloat16_tEfNS_4arch4Sm80ELb0ELb0ELb0ELb0ELb1ELb0ELb1ELb0EEENS1_21CollectiveEpilogueFwdIS9_NS6_IJNS7_ILi1EEESF_SF_EEESA_SC_Li256ELb0ELb1ELb0ELb0EEENS1_19SingleTileSchedulerILb0ELb0ELb1ELi128EEEEEEEEEvNT_6ParamsE,"",@"SHT_CUDA_INFO"
	.sectionflags	@""
	.align	4


	//----- nvinfo : EIATTR_CUDA_API_VERSION
	.align		4
        /*0000*/ 	.byte	0x04, 0x37
        /*0002*/ 	.short	(.L_444 - .L_443)
.L_443:
        /*0004*/ 	.word	0x00000082


	//----- nvinfo : EIATTR_KPARAM_INFO
	.align		4
.L_444:
        /*0008*/ 	.byte	0x04, 0x17
        /*000a*/ 	.short	(.L_446 - .L_445)
.L_445:
        /*000c*/ 	.word	0x00000000
        /*0010*/ 	.short	0x0000
        /*0012*/ 	.short	0x0000
        /*0014*/ 	.byte	0x00, 0xf0, 0x61, 0x10


	//----- nvinfo : EIATTR_SPARSE_MMA_MASK
	.align		4
.L_446:
        /*0018*/ 	.byte	0x03, 0x50
        /*001a*/ 	.short	0x0000


	//----- nvinfo : EIATTR_MAXREG_COUNT
	.align		4
        /*001c*/ 	.byte	0x03, 0x1b
        /*001e*/ 	.short	0x00ff


	//----- nvinfo : EIATTR_MERCURY_ISA_VERSION
	.align		4
        /*0020*/ 	.byte	0x03, 0x5f
        /*0022*/ 	.short	0x0101


	//----- nvinfo : EIATTR_VRC_CTA_INIT_COUNT
	.align		4
        /*0024*/ 	.byte	0x02, 0x4a
	.zero		1
	.zero		1


	//----- nvinfo : EIATTR_EXIT_INSTR_OFFSETS
	.align		4
        /*0028*/ 	.byte	0x04, 0x1c
        /*002a*/ 	.short	(.L_448 - .L_447)


	//   ....[0]....
.L_447:
        /*002c*/ 	.word	0x00000010


	//----- nvinfo : EIATTR_MAX_THREADS
	.align		4
.L_448:
        /*0030*/ 	.byte	0x04, 0x05
        /*0032*/ 	.short	(.L_450 - .L_449)
.L_449:
        /*0034*/ 	.word	0x00000100
        /*0038*/ 	.word	0x00000001
        /*003c*/ 	.word	0x00000001


	//----- nvinfo : EIATTR_CBANK_PARAM_SIZE
	.align		4
.L_450:
        /*0040*/ 	.byte	0x03, 0x19
        /*0042*/ 	.short	0x0418


	//----- nvinfo : EIATTR_PARAM_CBANK
	.align		4
        /*0044*/ 	.byte	0x04, 0x0a
        /*0046*/ 	.short	(.L_452 - .L_451)
	.align		4
.L_451:
        /*0048*/ 	.word	index@(.nv.constant0._ZN7cutlass13device_kernelIN5flash19enable_sm80_to_sm89INS1_16FlashAttnFwdSm80INS1_25CollectiveMainloopFwdSm80ILi8ELi1ELb1EN4cute5tupleIJNS5_1CILi128EEES8_S8_EEELi128ENS_10bfloat16_tEfNS_4arch4Sm80ELb0ELb0ELb0ELb0ELb1ELb0ELb1ELb0EEENS1_21CollectiveEpilogueFwdIS9_NS6_IJNS7_ILi1EEESF_SF_EEESA_SC_Li256ELb0ELb1ELb0ELb0EEENS1_19SingleTileSchedulerILb0ELb0ELb1ELi128EEEEEEEEEvNT_6ParamsE)
        /*004c*/ 	.short	0x0380
        /*004e*/ 	.short	0x0418


	//----- nvinfo : EIATTR_SW_WAR
	.align		4
.L_452:
        /*0050*/ 	.byte	0x04, 0x36
        /*0052*/ 	.short	(.L_454 - .L_453)
.L_453:
        /*0054*/ 	.word	0x00000008
.L_454:


//--------------------- .nv.info._ZN7cutlass13device_kernelIN5flash19enable_sm80_to_sm89INS1_16FlashAttnFwdSm80INS1_25CollectiveMainloopFwdSm80ILi8ELi1ELb1EN4cute5tupleIJNS5_1CILi128EEES8_S8_EEELi128ENS_10bfloat16_tEfNS_4arch4Sm80ELb0ELb0ELb0ELb1ELb1ELb0ELb1ELb0EEENS1_21CollectiveEpilogueFwdIS9_NS6_IJNS7_ILi1EEESF_SF_EEESA_SC_Li256ELb1ELb1ELb0ELb0EEENS1_19SingleTileSchedulerILb1ELb0ELb1ELi128EEEEEEEEEvNT_6ParamsE --------------------------
	.section	.nv.info._ZN7cutlass13device_kernelIN5flash19enable_sm80_to_sm89INS1_16FlashAttnFwdSm80INS1_25CollectiveMainloopFwdSm80ILi8ELi1ELb1EN4cute5tupleIJNS5_1CILi128EEES8_S8_EEELi128ENS_10bfloat16_tEfNS_4arch4Sm80ELb0ELb0ELb0ELb1ELb1ELb0ELb1ELb0EEENS1_21CollectiveEpilogueFwdIS9_NS6_IJNS7_ILi1EEESF_SF_EEESA_SC_Li256ELb1ELb1ELb0ELb0EEENS1_19SingleTileSchedulerILb1ELb0ELb1ELi128EEEEEEEEEvNT_6ParamsE,"",@"SHT_CUDA_INFO"
	.sectionflags	@""
	.align	4


	//----- nvinfo : EIATTR_CUDA_API_VERSION
	.align		4
        /*0000*/ 	.byte	0x04, 0x37
        /*0002*/ 	.short	(.L_456 - .L_455)
.L_455:
        /*0004*/ 	.word	0x00000082


	//----- nvinfo : EIATTR_KPARAM_INFO
	.align		4
.L_456:
        /*0008*/ 	.byte	0x04, 0x17
        /*000a*/ 	.short	(.L_458 - .L_457)
.L_457:
        /*000c*/ 	.word	0x00000000
        /*0010*/ 	.short	0x0000
        /*0012*/ 	.short	0x0000
        /*0014*/ 	.byte	0x00, 0xf0, 0x61, 0x10


	//----- nvinfo : EIATTR_SPARSE_MMA_MASK
	.align		4
.L_458:
        /*0018*/ 	.byte	0x03, 0x50
        /*001a*/ 	.short	0x0000


	//----- nvinfo : EIATTR_MAXREG_COUNT
	.align		4
        /*001c*/ 	.byte	0x03, 0x1b
        /*001e*/ 	.short	0x00ff


	//----- nvinfo : EIATTR_MERCURY_ISA_VERSION
	.align		4
        /*0020*/ 	.byte	0x03, 0x5f
        /*0022*/ 	.short	0x0101


	//----- nvinfo : EIATTR_VRC_CTA_INIT_COUNT
	.align		4
        /*0024*/ 	.byte	0x02, 0x4a
	.zero		1
	.zero		1


	//----- nvinfo : EIATTR_EXIT_INSTR_OFFSETS
	.align		4
        /*0028*/ 	.byte	0x04, 0x1c
        /*002a*/ 	.short	(.L_460 - .L_459)


	//   ....[0]....
.L_459:
        /*002c*/ 	.word	0x00000010


	//----- nvinfo : EIATTR_MAX_THREADS
	.align		4
.L_460:
        /*0030*/ 	.byte	0x04, 0x05
        /*0032*/ 	.short	(.L_462 - .L_461)
.L_461:
        /*0034*/ 	.word	0x00000100
        /*0038*/ 	.word	0x00000001
        /*003c*/ 	.word	0x00000001


	//----- nvinfo : EIATTR_CBANK_PARAM_SIZE
	.align		4
.L_462:
        /*0040*/ 	.byte	0x03, 0x19
        /*0042*/ 	.short	0x0418


	//----- nvinfo : EIATTR_PARAM_CBANK
	.align		4
        /*0044*/ 	.byte	0x04, 0x0a
        /*0046*/ 	.short	(.L_464 - .L_463)
	.align		4
.L_463:
        /*0048*/ 	.word	index@(.nv.constant0._ZN7cutlass13device_kernelIN5flash19enable_sm80_to_sm89INS1_16FlashAttnFwdSm80INS1_25CollectiveMainloopFwdSm80ILi8ELi1ELb1EN4cute5tupleIJNS5_1CILi128EEES8_S8_EEELi128ENS_10bfloat16_tEfNS_4arch4Sm80ELb0ELb0ELb0ELb1ELb1ELb0ELb1ELb0EEENS1_21CollectiveEpilogueFwdIS9_NS6_IJNS7_ILi1EEESF_SF_EEESA_SC_Li256ELb1ELb1ELb0ELb0EEENS1_19SingleTileSchedulerILb1ELb0ELb1ELi128EEEEEEEEEvNT_6ParamsE)
        /*004c*/ 	.short	0x0380
        /*004e*/ 	.short	0x0418


	//----- nvinfo : EIATTR_SW_WAR
	.align		4
.L_464:
        /*0050*/ 	.byte	0x04, 0x36
        /*0052*/ 	.short	(.L_466 - .L_465)
.L_465:
        /*0054*/ 	.word	0x00000008
.L_466:


//--------------------- .nv.info._ZN7cutlass13device_kernelIN5flash19enable_sm80_to_sm89INS1_16FlashAttnFwdSm80INS1_25CollectiveMainloopFwdSm80ILi8ELi1ELb1EN4cute5tupleIJNS5_1CILi128EEES8_S8_EEELi128ENS_10bfloat16_tEfNS_4arch4Sm80ELb0ELb0ELb0ELb1ELb1ELb1ELb1ELb0EEENS1_21CollectiveEpilogueFwdIS9_NS6_IJNS7_ILi1EEESF_SF_EEESA_SC_Li256ELb1ELb1ELb0ELb0EEENS1_19SingleTileSchedulerILb1ELb0ELb1ELi128EEEEEEEEEvNT_6ParamsE --------------------------
	.section	.nv.info._ZN7cutlass13device_kernelIN5flash19enable_sm80_to_sm89INS1_16FlashAttnFwdSm80INS1_25CollectiveMainloopFwdSm80ILi8ELi1ELb1EN4cute5tupleIJNS5_1CILi128EEES8_S8_EEELi128ENS_10bfloat16_tEfNS_4arch4Sm80ELb0ELb0ELb0ELb1ELb1ELb1ELb1ELb0EEENS1_21CollectiveEpilogueFwdIS9_NS6_IJNS7_ILi1EEESF_SF_EEESA_SC_Li256ELb1ELb1ELb0ELb0EEENS1_19SingleTileSchedulerILb1ELb0ELb1ELi128EEEEEEEEEvNT_6ParamsE,"",@"SHT_CUDA_INFO"
	.sectionflags	@""
	.align	4


	//----- nvinfo : EIATTR_CUDA_API_VERSION
	.align		4
        /*0000*/ 	.byte	0x04, 0x37
        /*0002*/ 	.short	(.L_468 - .L_467)
.L_467:
        /*0004*/ 	.word	0x00000082


	//----- nvinfo : EIATTR_KPARAM_INFO
	.align		4
.L_468:
        /*0008*/ 	.byte	0x04, 0x17
        /*000a*/ 	.short	(.L_470 - .L_469)
.L_469:
        /*000c*/ 	.word	0x00000000
        /*0010*/ 	.short	0x0000
        /*0012*/ 	.short	0x0000
        /*0014*/ 	.byte	0x00, 0xf0, 0x61, 0x10


	//----- nvinfo : EIATTR_SPARSE_MMA_MASK
	.align		4
.L_470:
        /*0018*/ 	.byte	0x03, 0x50
        /*001a*/ 	.short	0x0000


	//----- nvinfo : EIATTR_MAXREG_COUNT
	.align		4
        /*001c*/ 	.byte	0x03, 0x1b
        /*001e*/ 	.short	0x00ff


	//----- nvinfo : EIATTR_MERCURY_ISA_VERSION
	.align		4
        /*0020*/ 	.byte	0x03, 0x5f
        /*0022*/ 	.short	0x0101


	//----- nvinfo : EIATTR_VRC_CTA_INIT_COUNT
	.align		4
        /*0024*/ 	.byte	0x02, 0x4a
	.zero		1
	.zero		1


	//----- nvinfo : EIATTR_EXIT_INSTR_OFFSETS
	.align		4
        /*0028*/ 	.byte	0x04, 0x1c
        /*002a*/ 	.short	(.L_472 - .L_471)


	//   ....[0]....
.L_471:
        /*002c*/ 	.word	0x00000010


	//----- nvinfo : EIATTR_MAX_THREADS
	.align		4
.L_472:
        /*0030*/ 	.byte	0x04, 0x05
        /*0032*/ 	.short	(.L_474 - .L_473)
.L_473:
        /*0034*/ 	.word	0x00000100
        /*0038*/ 	.word	0x00000001
        /*003c*/ 	.word	0x00000001


	//----- nvinfo : EIATTR_CBANK_PARAM_SIZE
	.align		4
.L_474:
        /*0040*/ 	.byte	0x03, 0x19
        /*0042*/ 	.short	0x0418


	//----- nvinfo : EIATTR_PARAM_CBANK
	.align		4
        /*0044*/ 	.byte	0x04, 0x0a
        /*0046*/ 	.short	(.L_476 - .L_475)
	.align		4
.L_475:
        /*0048*/ 	.word	index@(.nv.constant0._ZN7cutlass13device_kernelIN5flash19enable_sm80_to_sm89INS1_16FlashAttnFwdSm80INS1_25CollectiveMainloopFwdSm80ILi8ELi1ELb1EN4cute5tupleIJNS5_1CILi128EEES8_S8_EEELi128ENS_10bfloat16_tEfNS_4arch4Sm80ELb0ELb0ELb0ELb1ELb1ELb1ELb1ELb0EEENS1_21CollectiveEpilogueFwdIS9_NS6_IJNS7_ILi1EEESF_SF_EEESA_SC_Li256ELb1ELb1ELb0ELb0EEENS1_19SingleTileSchedulerILb1ELb0ELb1ELi128EEEEEEEEEvNT_6ParamsE)
        /*004c*/ 	.short	0x0380
        /*004e*/ 	.short	0x0418


	//----- nvinfo : EIATTR_SW_WAR
	.align		4
.L_476:
        /*0050*/ 	.byte	0x04, 0x36
        /*0052*/ 	.short	(.L_478 - .L_477)
.L_477:
        /*0054*/ 	.word	0x00000008
.L_478:


//--------------------- .nv.info._ZN7cutlass13device_kernelIN5flash19enable_sm80_to_sm89INS1_16FlashAttnFwdSm80INS1_25CollectiveMainloopFwdSm80ILi8ELi1ELb1EN4cute5tupleIJNS5_1CILi128EEENS7_ILi96EEES8_EEELi128ENS_10bfloat16_tEfNS_4arch4Sm80ELb0ELb1ELb0ELb0ELb1ELb0ELb1ELb0EEENS1_21CollectiveEpilogueFwdINS6_IJS8_S8_S9_EEENS6_IJNS7_ILi1EEESH_SH_EEESB_SD_Li256ELb0ELb1ELb0ELb0EEENS1_19SingleTileSchedulerILb0ELb0ELb1ELi128EEEEEEEEEvNT_6ParamsE --------------------------
	.section	.nv.info._ZN7cutlass13device_kernelIN5flash19enable_sm80_to_sm89INS1_16FlashAttnFwdSm80INS1_25CollectiveMainloopFwdSm80ILi8ELi1ELb1EN4cute5tupleIJNS5_1CILi128EEENS7_ILi96EEES8_EEELi128ENS_10bfloat16_tEfNS_4arch4Sm80ELb0ELb1ELb0ELb0ELb1ELb0ELb1ELb0EEENS1_21CollectiveEpilogueFwdINS6_IJS8_S8_S9_EEENS6_IJNS7_ILi1EEESH_SH_EEESB_SD_Li256ELb0ELb1ELb0ELb0EEENS1_19SingleTileSchedulerILb0ELb0ELb1ELi128EEEEEEEEEvNT_6ParamsE,"",@"SHT_CUDA_INFO"
	.sectionflags	@""
	.align	4


	//----- nvinfo : EIATTR_CUDA_API_VERSION
	.align		4
        /*0000*/ 	.byte	0x04, 0x37
        /*0002*/ 	.short	(.L_480 - .L_479)
.L_479:
        /*0004*/ 	.word	0x00000082


	//----- nvinfo : EIATTR_KPARAM_INFO
	.align		4
.L_480:
        /*0008*/ 	.byte	0x04, 0x17
        /*000a*/ 	.short	(.L_482 - .L_481)
.L_481:
        /*000c*/ 	.word	0x00000000
        /*0010*/ 	.short	0x0000
        /*0012*/ 	.short	0x0000
        /*0014*/ 	.byte	0x00, 0xf0, 0x61, 0x10


	//----- nvinfo : EIATTR_SPARSE_MMA_MASK
	.align		4
.L_482:
        /*0018*/ 	.byte	0x03, 0x50
        /*001a*/ 	.short	0x0000


	//----- nvinfo : EIATTR_MAXREG_COUNT
	.align		4
        /*001c*/ 	.byte	0x03, 0x1b
        /*001e*/ 	.short	0x00ff


	//----- nvinfo : EIATTR_MERCURY_ISA_VERSION
	.align		4
        /*0020*/ 	.byte	0x03, 0x5f
        /*0022*/ 	.short	0x0101


	//----- nvinfo : EIATTR_VRC_CTA_INIT_COUNT
	.align		4
        /*0024*/ 	.byte	0x02, 0x4a
	.zero		1
	.zero		1


	//----- nvinfo : EIATTR_EXIT_INSTR_OFFSETS
	.align		4
        /*0028*/ 	.byte	0x04, 0x1c
        /*002a*/ 	.short	(.L_484 - .L_483)


	//   ....[0]....
.L_483:
        /*002c*/ 	.word	0x00000010


	//----- nvinfo : EIATTR_MAX_THREADS
	.align		4
.L_484:
        /*0030*/ 	.byte	0x04, 0x05
        /*0032*/ 	.short	(.L_486 - .L_485)
.L_485:
        /*0034*/ 	.word	0x00000100
        /*0038*/ 	.word	0x00000001
        /*003c*/ 	.word	0x00000001


	//----- nvinfo : EIATTR_CBANK_PARAM_SIZE
	.align		4
.L_486:
        /*0040*/ 	.byte	0x03, 0x19
        /*0042*/ 	.short	0x0418


	//----- nvinfo : EIATTR_PARAM_CBANK
	.align		4
        /*0044*/ 	.byte	0x04, 0x0a
        /*0046*/ 	.short	(.L_488 - .L_487)
	.align		4
.L_487:
        /*0048*/ 	.word	index@(.nv.constant0._ZN7cutlass13device_kernelIN5flash19enable_sm80_to_sm89INS1_16FlashAttnFwdSm80INS1_25CollectiveMainloopFwdSm80ILi8ELi1ELb1EN4cute5tupleIJNS5_1CILi128EEENS7_ILi96EEES8_EEELi128ENS_10bfloat16_tEfNS_4arch4Sm80ELb0ELb1ELb0ELb0ELb1ELb0ELb1ELb0EEENS1_21CollectiveEpilogueFwdINS6_IJS8_S8_S9_EEENS6_IJNS7_ILi1EEESH_SH_EEESB_SD_Li256ELb0ELb1ELb0ELb0EEENS1_19SingleTileSchedulerILb0ELb0ELb1ELi128EEEEEEEEEvNT_6ParamsE)
        /*004c*/ 	.short	0x0380
        /*004e*/ 	.short	0x0418


	//----- nvinfo : EIATTR_SW_WAR
	.align		4
.L_488:
        /*0050*/ 	.byte	0x04, 0x36
        /*0052*/ 	.short	(.L_490 - .L_489)
.L_489:
        /*0054*/ 	.word	0x00000008
.L_490:


//--------------------- .nv.info._ZN7cutlass13device_kernelIN5flash19enable_sm80_to_sm89INS1_16FlashAttnFwdSm80INS1_25CollectiveMainloopFwdSm80ILi8ELi1ELb1EN4cute5tupleIJNS5_1CILi128EEENS7_ILi96EEES8_EEELi128ENS_10bfloat16_tEfNS_4arch4Sm80ELb0ELb1ELb0ELb1ELb1ELb0ELb1ELb0EEENS1_21CollectiveEpilogueFwdINS6_IJS8_S8_S9_EEENS6_IJNS7_ILi1EEESH_SH_EEESB_SD_Li256ELb1ELb1ELb0ELb0EEENS1_19SingleTileSchedulerILb1ELb0ELb1ELi128EEEEEEEEEvNT_6ParamsE --------------------------
	.section	.nv.info._ZN7cutlass13device_kernelIN5flash19enable_sm80_to_sm89INS1_16FlashAttnFwdSm80INS1_25CollectiveMainloopFwdSm80ILi8ELi1ELb1EN4cute5tupleIJNS5_1CILi128EEENS7_ILi96EEES8_EEELi128ENS_10bfloat16_tEfNS_4arch4Sm80ELb0ELb1ELb0ELb1ELb1ELb0ELb1ELb0EEENS1_21CollectiveEpilogueFwdINS6_IJS8_S8_S9_EEENS6_IJNS7_ILi1EEESH_SH_EEESB_SD_Li256ELb1ELb1ELb0ELb0EEENS1_19SingleTileSchedulerILb1ELb0ELb1ELi128EEEEEEEEEvNT_6ParamsE,"",@"SHT_CUDA_INFO"
	.sectionflags	@""
	.align	4


	//----- nvinfo : EIATTR_CUDA_API_VERSION
	.align		4
        /*0000*/ 	.byte	0x04, 0x37
        /*0002*/ 	.short	(.L_492 - .L_491)
.L_491:
        /*0004*/ 	.word	0x00000082


	//----- nvinfo : EIATTR_KPARAM_INFO
	.align		4
.L_492:
        /*0008*/ 	.byte	0x04, 0x17
        /*000a*/ 	.short	(.L_494 - .L_493)
.L_493:
        /*000c*/ 	.word	0x00000000
        /*0010*/ 	.short	0x0000
        /*0012*/ 	.short	0x0000
        /*0014*/ 	.byte	0x00, 0xf0, 0x61, 0x10


	//----- nvinfo : EIATTR_SPARSE_MMA_MASK
	.align		4
.L_494:
        /*0018*/ 	.byte	0x03, 0x50
        /*001a*/ 	.short	0x0000


	//----- nvinfo : EIATTR_MAXREG_COUNT
	.align		4
        /*001c*/ 	.byte	0x03, 0x1b
        /*001e*/ 	.short	0x00ff


	//----- nvinfo : EIATTR_MERCURY_ISA_VERSION
	.align		4
        /*0020*/ 	.byte	0x03, 0x5f
        /*0022*/ 	.short	0x0101


	//----- nvinfo : EIATTR_VRC_CTA_INIT_COUNT
	.align		4
        /*0024*/ 	.byte	0x02, 0x4a
	.zero		1
	.zero		1


	//----- nvinfo : EIATTR_EXIT_INSTR_OFFSETS
	.align		4
        /*0028*/ 	.byte	0x04, 0x1c
        /*002a*/ 	.short	(.L_496 - .L_495)


	//   ....[0]....
.L_495:
        /*002c*/ 	.word	0x00000010


	//----- nvinfo : EIATTR_MAX_THREADS
	.align		4
.L_496:
        /*0030*/ 	.byte	0x04, 0x05
        /*0032*/ 	.short	(.L_498 - .L_497)
.L_497:
        /*0034*/ 	.word	0x00000100
        /*0038*/ 	.word	0x00000001
        /*003c*/ 	.word	0x00000001


	//----- nvinfo : EIATTR_CBANK_PARAM_SIZE
	.align		4
.L_498:
        /*0040*/ 	.byte	0x03, 0x19
        /*0042*/ 	.short	0x0418


	//----- nvinfo : EIATTR_PARAM_CBANK
	.align		4
        /*0044*/ 	.byte	0x04, 0x0a
        /*0046*/ 	.short	(.L_500 - .L_499)
	.align		4
.L_499:
        /*0048*/ 	.word	index@(.nv.constant0._ZN7cutlass13device_kernelIN5flash19enable_sm80_to_sm89INS1_16FlashAttnFwdSm80INS1_25CollectiveMainloopFwdSm80ILi8ELi1ELb1EN4cute5tupleIJNS5_1CILi128EEENS7_ILi96EEES8_EEELi128ENS_10bfloat16_tEfNS_4arch4Sm80ELb0ELb1ELb0ELb1ELb1ELb0ELb1ELb0EEENS1_21CollectiveEpilogueFwdINS6_IJS8_S8_S9_EEENS6_IJNS7_ILi1EEESH_SH_EEESB_SD_Li256ELb1ELb1ELb0ELb0EEENS1_19SingleTileSchedulerILb1ELb0ELb1ELi128EEEEEEEEEvNT_6ParamsE)
        /*004c*/ 	.short	0x0380
        /*004e*/ 	.short	0x0418


	//----- nvinfo : EIATTR_SW_WAR
	.align		4
.L_500:
        /*0050*/ 	.byte	0x04, 0x36
        /*0052*/ 	.short	(.L_502 - .L_501)
.L_501:
        /*0054*/ 	.word	0x00000008
.L_502:


//--------------------- .nv.info._ZN7cutlass13device_kernelIN5flash19enable_sm80_to_sm89INS1_16FlashAttnFwdSm80INS1_25CollectiveMainloopFwdSm80ILi8ELi1ELb1EN4cute5tupleIJNS5_1CILi128EEENS7_ILi96EEES8_EEELi128ENS_10bfloat16_tEfNS_4arch4Sm80ELb0ELb1ELb0ELb1ELb1ELb1ELb1ELb0EEENS1_21CollectiveEpilogueFwdINS6_IJS8_S8_S9_EEENS6_IJNS7_ILi1EEESH_SH_EEESB_SD_Li256ELb1ELb1ELb0ELb0EEENS1_19SingleTileSchedulerILb1ELb0ELb1ELi128EEEEEEEEEvNT_6ParamsE --------------------------
	.section	.nv.info._ZN7cutlass13device_kernelIN5flash19enable_sm80_to_sm89INS1_16FlashAttnFwdSm80INS1_25CollectiveMainloopFwdSm80ILi8ELi1ELb1EN4cute5tupleIJNS5_1CILi128EEENS7_ILi96EEES8_EEELi128ENS_10bfloat16_tEfNS_4arch4Sm80ELb0ELb1ELb0ELb1ELb1ELb1ELb1ELb0EEENS1_21CollectiveEpilogueFwdINS6_IJS8_S8_S9_EEENS6_IJNS7_ILi1EEESH_SH_EEESB_SD_Li256ELb1ELb1ELb0ELb0EEENS1_19SingleTileSchedulerILb1ELb0ELb1ELi128EEEEEEEEEvNT_6ParamsE,"",@"SHT_CUDA_INFO"
	.sectionflags	@""
	.align	4


	//----- nvinfo : EIATTR_CUDA_API_VERSION
	.align		4
        /*0000*/ 	.byte	0x04, 0x37
        /*0002*/ 	.short	(.L_504 - .L_503)
.L_503:
        /*0004*/ 	.word	0x00000082


	//----- nvinfo : EIATTR_KPARAM_INFO
	.align		4
.L_504:
        /*0008*/ 	.byte	0x04, 0x17
        /*000a*/ 	.short	(.L_506 - .L_505)
.L_505:
        /*000c*/ 	.word	0x00000000
        /*0010*/ 	.short	0x0000
        /*0012*/ 	.short	0x0000
        /*0014*/ 	.byte	0x00, 0xf0, 0x61, 0x10


	//----- nvinfo : EIATTR_SPARSE_MMA_MASK
	.align		4
.L_506:
        /*0018*/ 	.byte	0x03, 0x50
        /*001a*/ 	.short	0x0000


	//----- nvinfo : EIATTR_MAXREG_COUNT
	.align		4
        /*001c*/ 	.byte	0x03, 0x1b
        /*001e*/ 	.short	0x00ff


	//----- nvinfo : EIATTR_MERCURY_ISA_VERSION
	.align		4
        /*0020*/ 	.byte	0x03, 0x5f
        /*0022*/ 	.short	0x0101


	//----- nvinfo : EIATTR_VRC_CTA_INIT_COUNT
	.align		4
        /*0024*/ 	.byte	0x02, 0x4a
	.zero		1
	.zero		1


	//----- nvinfo : EIATTR_EXIT_INSTR_OFFSETS
	.align		4
        /*0028*/ 	.byte	0x04, 0x1c
        /*002a*/ 	.short	(.L_508 - .L_507)


	//   ....[0]....
.L_507:
        /*002c*/ 	.word	0x00000010


	//----- nvinfo : EIATTR_MAX_THREADS
	.align		4
.L_508:
        /*0030*/ 	.byte	0x04, 0x05
        /*0032*/ 	.short	(.L_510 - .L_509)
.L_509:
        /*0034*/ 	.word	0x00000100
        /*0038*/ 	.word	0x00000001
        /*003c*/ 	.word	0x00000001


	//----- nvinfo : EIATTR_CBANK_PARAM_SIZE
	.align		4
.L_510:
        /*0040*/ 	.byte	0x03, 0x19
        /*0042*/ 	.short	0x0418


	//----- nvinfo : EIATTR_PARAM_CBANK
	.align		4
        /*0044*/ 	.byte	0x04, 0x0a
        /*0046*/ 	.short	(.L_512 - .L_511)
	.align		4
.L_511:
        /*0048*/ 	.word	index@(.nv.constant0._ZN7cutlass13device_kernelIN5flash19enable_sm80_to_sm89INS1_16FlashAttnFwdSm80INS1_25CollectiveMainloopFwdSm80ILi8ELi1ELb1EN4cute5tupleIJNS5_1CILi128EEENS7_ILi96EEES8_EEELi128ENS_10bfloat16_tEfNS_4arch4Sm80ELb0ELb1ELb0ELb1ELb1ELb1ELb1ELb0EEENS1_21CollectiveEpilogueFwdINS6_IJS8_S8_S9_EEENS6_IJNS7_ILi1EEESH_SH_EEESB_SD_Li256ELb1ELb1ELb0ELb0EEENS1_19SingleTileSchedulerILb1ELb0ELb1ELi128EEEEEEEEEvNT_6ParamsE)
        /*004c*/ 	.short	0x0380
        /*004e*/ 	.short	0x0418


	//----- nvinfo : EIATTR_SW_WAR
	.align		4
.L_512:
        /*0050*/ 	.byte	0x04, 0x36
        /*0052*/ 	.short	(.L_514 - .L_513)
.L_513:
        /*0054*/ 	.word	0x00000008
.L_514:


//--------------------- .nv.info._ZN7cutlass13device_kernelIN5flash19enable_sm80_to_sm89INS1_16FlashAttnFwdSm80INS1_25CollectiveMainloopFwdSm80ILi8ELi1ELb1EN4cute5tupleIJNS5_1CILi128EEES8_S8_EEELi128ENS_10bfloat16_tEfNS_4arch4Sm80ELb1ELb0ELb0ELb0ELb1ELb0ELb1ELb0EEENS1_21CollectiveEpilogueFwdIS9_NS6_IJNS7_ILi1EEESF_SF_EEESA_SC_Li256ELb0ELb1ELb0ELb0EEENS1_30DynamicPersistentTileSchedulerILi256ELi256ELb0ELb1ELb0EEEEEEEEEvNT_6ParamsE --------------------------
	.section	.nv.info._ZN7cutlass13device_kernelIN5flash19enable_sm80_to_sm89INS1_16FlashAttnFwdSm80INS1_25CollectiveMainloopFwdSm80ILi8ELi1ELb1EN4cute5tupleIJNS5_1CILi128EEES8_S8_EEELi128ENS_10bfloat16_tEfNS_4arch4Sm80ELb1ELb0ELb0ELb0ELb1ELb0ELb1ELb0EEENS1_21CollectiveEpilogueFwdIS9_NS6_IJNS7_ILi1EEESF_SF_EEESA_SC_Li256ELb0ELb1ELb0ELb0EEENS1_30DynamicPersistentTileSchedulerILi256ELi256ELb0ELb1ELb0EEEEEEEEEvNT_6ParamsE,"",@"SHT_CUDA_INFO"
	.sectionflags	@""
	.align	4


	//----- nvinfo : EIATTR_CUDA_API_VERSION
	.align		4
        /*0000*/ 	.byte	0x04, 0x37
        /*0002*/ 	.short	(.L_516 - .L_515)
.L_515:
        /*0004*/ 	.word	0x00000082


	//----- nvinfo : EIATTR_KPARAM_INFO
	.align		4
.L_516:
        /*0008*/ 	.byte	0x04, 0x17
        /*000a*/ 	.short	(.L_518 - .L_517)
.L_517:
        /*000c*/ 	.word	0x00000000
        /*0010*/ 	.short	0x0000
        /*0012*/ 	.short	0x0000
        /*0014*/ 	.byte	0x00, 0xf0, 0xa1, 0x10


	//----- nvinfo : EIATTR_SPARSE_MMA_MASK
	.align		4
.L_518:
        /*0018*/ 	.byte	0x03, 0x50
        /*001a*/ 	.short	0x0000


	//----- nvinfo : EIATTR_MAXREG_COUNT
	.align		4
        /*001c*/ 	.byte	0x03, 0x1b
        /*001e*/ 	.short	0x00ff


	//----- nvinfo : EIATTR_MERCURY_ISA_VERSION
	.align		4
        /*0020*/ 	.byte	0x03, 0x5f
        /*0022*/ 	.short	0x0101


	//----- nvinfo : EIATTR_VRC_CTA_INIT_COUNT
	.align		4
        /*0024*/ 	.byte	0x02, 0x4a
	.zero		1
	.zero		1


	//----- nvinfo : EIATTR_EXIT_INSTR_OFFSETS
	.align		4
        /*0028*/ 	.byte	0x04, 0x1c
        /*002a*/ 	.short	(.L_520 - .L_519)


	//   ....[0]....
.L_519:
        /*002c*/ 	.word	0x00000010


	//----- nvinfo : EIATTR_MAX_THREADS
	.align		4
.L_520:
        /*0030*/ 	.byte	0x04, 0x05
        /*0032*/ 	.short	(.L_522 - .L_521)
.L_521:
        /*0034*/ 	.word	0x00000100
        /*0038*/ 	.word	0x00000001
        /*003c*/ 	.word	0x00000001


	//----- nvinfo : EIATTR_CBANK_PARAM_SIZE
	.align		4
.L_522:
        /*0040*/ 	.byte	0x03, 0x19
        /*0042*/ 	.short	0x0428


	//----- nvinfo : EIATTR_PARAM_CBANK
	.align		4
        /*0044*/ 	.byte	0x04, 0x0a
        /*0046*/ 	.short	(.L_524 - .L_523)
	.align		4
.L_523:
        /*0048*/ 	.word	index@(.nv.constant0._ZN7cutlass13device_kernelIN5flash19enable_sm80_to_sm89INS1_16FlashAttnFwdSm80INS1_25CollectiveMainloopFwdSm80ILi8ELi1ELb1EN4cute5tupleIJNS5_1CILi128EEES8_S8_EEELi128ENS_10bfloat16_tEfNS_4arch4Sm80ELb1ELb0ELb0ELb0ELb1ELb0ELb1ELb0EEENS1_21CollectiveEpilogueFwdIS9_NS6_IJNS7_ILi1EEESF_SF_EEESA_SC_Li256ELb0ELb1ELb0ELb0EEENS1_30DynamicPersistentTileSchedulerILi256ELi256ELb0ELb1ELb0EEEEEEEEEvNT_6ParamsE)
        /*004c*/ 	.short	0x0380
        /*004e*/ 	.short	0x0428


	//----- nvinfo : EIATTR_SW_WAR
	.align		4
.L_524:
        /*0050*/ 	.byte	0x04, 0x36
        /*0052*/ 	.short	(.L_526 - .L_525)
.L_525:
        /*0054*/ 	.word	0x00000008
.L_526:


//--------------------- .nv.info._ZN7cutlass13device_kernelIN5flash19enable_sm80_to_sm89INS1_16FlashAttnFwdSm80INS1_25CollectiveMainloopFwdSm80ILi8ELi1ELb1EN4cute5tupleIJNS5_1CILi128EEES8_S8_EEELi128ENS_10bfloat16_tEfNS_4arch4Sm80ELb1ELb0ELb0ELb1ELb1ELb0ELb1ELb0EEENS1_21CollectiveEpilogueFwdIS9_NS6_IJNS7_ILi1EEESF_SF_EEESA_SC_Li256ELb1ELb1ELb0ELb0EEENS1_19SingleTileSchedulerILb1ELb0ELb1ELi128EEEEEEEEEvNT_6ParamsE --------------------------
	.section	.nv.info._ZN7cutlass13device_kernelIN5flash19enable_sm80_to_sm89INS1_16FlashAttnFwdSm80INS1_25CollectiveMainloopFwdSm80ILi8ELi1ELb1EN4cute5tupleIJNS5_1CILi128EEES8_S8_EEELi128ENS_10bfloat16_tEfNS_4arch4Sm80ELb1ELb0ELb0ELb1ELb1ELb0ELb1ELb0EEENS1_21CollectiveEpilogueFwdIS9_NS6_IJNS7_ILi1EEESF_SF_EEESA_SC_Li256ELb1ELb1ELb0ELb0EEENS1_19SingleTileSchedulerILb1ELb0ELb1ELi128EEEEEEEEEvNT_6ParamsE,"",@"SHT_CUDA_INFO"
	.sectionflags	@""
	.align	4


	//----- nvinfo : EIATTR_CUDA_API_VERSION
	.align		4
        /*0000*/ 	.byte	0x04, 0x37
        /*0002*/ 	.short	(.L_528 - .L_527)
.L_527:
        /*0004*/ 	.word	0x00000082


	//----- nvinfo : EIATTR_KPARAM_INFO
	.align		4
.L_528:
        /*0008*/ 	.byte	0x04, 0x17
        /*000a*/ 	.short	(.L_530 - .L_529)
.L_529:
        /*000c*/ 	.word	0x00000000
        /*0010*/ 	.short	0x0000
        /*0012*/ 	.short	0x0000
        /*0014*/ 	.byte	0x00, 0xf0, 0x61, 0x10


	//----- nvinfo : EIATTR_SPARSE_MMA_MASK
	.align		4
.L_530:
        /*0018*/ 	.byte	0x03, 0x50
        /*001a*/ 	.short	0x0000


	//----- nvinfo : EIATTR_MAXREG_COUNT
	.align		4
        /*001c*/ 	.byte	0x03, 0x1b
        /*001e*/ 	.short	0x00ff


	//----- nvinfo : EIATTR_MERCURY_ISA_VERSION
	.align		4
        /*0020*/ 	.byte	0x03, 0x5f
        /*0022*/ 	.short	0x0101


	//----- nvinfo : EIATTR_VRC_CTA_INIT_COUNT
	.align		4
        /*0024*/ 	.byte	0x02, 0x4a
	.zero		1
	.zero		1


	//----- nvinfo : EIATTR_EXIT_INSTR_OFFSETS
	.align		4
        /*0028*/ 	.byte	0x04, 0x1c
        /*002a*/ 	.short	(.L_532 - .L_531)


	//   ....[0]....
.L_531:
        /*002c*/ 	.word	0x00000010


	//----- nvinfo : EIATTR_MAX_THREADS
	.align		4
.L_532:
        /*0030*/ 	.byte	0x04, 0x05
        /*0032*/ 	.short	(.L_534 - .L_533)
.L_533:
        /*0034*/ 	.word	0x00000100
        /*0038*/ 	.word	0x00000001
        /*003c*/ 	.word	0x00000001


	//----- nvinfo : EIATTR_CBANK_PARAM_SIZE
	.align		4
.L_534:
        /*0040*/ 	.byte	0x03, 0x19
        /*0042*/ 	.short	0x0418


	//----- nvinfo : EIATTR_PARAM_CBANK
	.align		4
        /*0044*/ 	.byte	0x04, 0x0a
        /*0046*/ 	.short	(.L_536 - .L_535)
	.align		4
.L_535:
        /*0048*/ 	.word	index@(.nv.constant0._ZN7cutlass13device_kernelIN5flash19enable_sm80_to_sm89INS1_16FlashAttnFwdSm80INS1_25CollectiveMainloopFwdSm80ILi8ELi1ELb1EN4cute5tupleIJNS5_1CILi128EEES8_S8_EEELi128ENS_10bfloat16_tEfNS_4arch4Sm80ELb1ELb0ELb0ELb1ELb1ELb0ELb1ELb0EEENS1_21CollectiveEpilogueFwdIS9_NS6_IJNS7_ILi1EEESF_SF_EEESA_SC_Li256ELb1ELb1ELb0ELb0EEENS1_19SingleTileSchedulerILb1ELb0ELb1ELi128EEEEEEEEEvNT_6ParamsE)
        /*004c*/ 	.short	0x0380
        /*004e*/ 	.short	0x0418


	//----- nvinfo : EIATTR_SW_WAR
	.align		4
.L_536:
        /*0050*/ 	.byte	0x04, 0x36
        /*0052*/ 	.short	(.L_538 - .L_537)
.L_537:
        /*0054*/ 	.word	0x00000008
.L_538:


//--------------------- .nv.info._ZN7cutlass13device_kernelIN5flash19enable_sm80_to_sm89INS1_16FlashAttnFwdSm80INS1_25CollectiveMainloopFwdSm80ILi8ELi1ELb1EN4cute5tupleIJNS5_1CILi128EEES8_S8_EEELi128ENS_10bfloat16_tEfNS_4arch4Sm80ELb1ELb0ELb0ELb1ELb1ELb1ELb1ELb0EEENS1_21CollectiveEpilogueFwdIS9_NS6_IJNS7_ILi1EEESF_SF_EEESA_SC_Li256ELb1ELb1ELb0ELb0EEENS1_19SingleTileSchedulerILb1ELb0ELb1ELi128EEEEEEEEEvNT_6ParamsE --------------------------
	.section	.nv.info._ZN7cutlass13device_kernelIN5flash19enable_sm80_to_sm89INS1_16FlashAttnFwdSm80INS1_25CollectiveMainloopFwdSm80ILi8ELi1ELb1EN4cute5tupleIJNS5_1CILi128EEES8_S8_EEELi128ENS_10bfloat16_tEfNS_4arch4Sm80ELb1ELb0ELb0ELb1ELb1ELb1ELb1ELb0EEENS1_21CollectiveEpilogueFwdIS9_NS6_IJNS7_ILi1EEESF_SF_EEESA_SC_Li256ELb1ELb1ELb0ELb0EEENS1_19SingleTileSchedulerILb1ELb0ELb1ELi128EEEEEEEEEvNT_6ParamsE,"",@"SHT_CUDA_INFO"
	.sectionflags	@""
	.align	4


	//----- nvinfo : EIATTR_CUDA_API_VERSION
	.align		4
        /*0000*/ 	.byte	0x04, 0x37
        /*0002*/ 	.short	(.L_540 - .L_539)
.L_539:
        /*0004*/ 	.word	0x00000082


	//----- nvinfo : EIATTR_KPARAM_INFO
	.align		4
.L_540:
        /*0008*/ 	.byte	0x04, 0x17
        /*000a*/ 	.short	(.L_542 - .L_541)
.L_541:
        /*000c*/ 	.word	0x00000000
        /*0010*/ 	.short	0x0000
        /*0012*/ 	.short	0x0000
        /*0014*/ 	.byte	0x00, 0xf0, 0x61, 0x10


	//----- nvinfo : EIATTR_SPARSE_MMA_MASK
	.align		4
.L_542:
        /*0018*/ 	.byte	0x03, 0x50
        /*001a*/ 	.short	0x0000


	//----- nvinfo : EIATTR_MAXREG_COUNT
	.align		4
        /*001c*/ 	.byte	0x03, 0x1b
        /*001e*/ 	.short	0x00ff


	//----- nvinfo : EIATTR_MERCURY_ISA_VERSION
	.align		4
        /*0020*/ 	.byte	0x03, 0x5f
        /*0022*/ 	.short	0x0101


	//----- nvinfo : EIATTR_VRC_CTA_INIT_COUNT
	.align		4
        /*0024*/ 	.byte	0x02, 0x4a
	.zero		1
	.zero		1


	//----- nvinfo : EIATTR_EXIT_INSTR_OFFSETS
	.align		4
        /*0028*/ 	.byte	0x04, 0x1c
        /*002a*/ 	.short	(.L_544 - .L_543)


	//   ....[0]....
.L_543:
        /*002c*/ 	.word	0x00000010


	//----- nvinfo : EIATTR_MAX_THREADS
	.align		4
.L_544:
        /*0030*/ 	.byte	0x04, 0x05
        /*0032*/ 	.short	(.L_546 - .L_545)
.L_545:
        /*0034*/ 	.word	0x00000100
        /*0038*/ 	.word	0x00000001
        /*003c*/ 	.word	0x00000001


	//----- nvinfo : EIATTR_CBANK_PARAM_SIZE
	.align		4
.L_546:
        /*0040*/ 	.byte	0x03, 0x19
        /*0042*/ 	.short	0x0418


	//----- nvinfo : EIATTR_PARAM_CBANK
	.align		4
        /*0044*/ 	.byte	0x04, 0x0a
        /*0046*/ 	.short	(.L_548 - .L_547)
	.align		4
.L_547:
        /*0048*/ 	.word	index@(.nv.constant0._ZN7cutlass13device_kernelIN5flash19enable_sm80_to_sm89INS1_16FlashAttnFwdSm80INS1_25CollectiveMainloopFwdSm80ILi8ELi1ELb1EN4cute5tupleIJNS5_1CILi128EEES8_S8_EEELi128ENS_10bfloat16_tEfNS_4arch4Sm80ELb1ELb0ELb0ELb1ELb1ELb1ELb1ELb0EEENS1_21CollectiveEpilogueFwdIS9_NS6_IJNS7_ILi1EEESF_SF_EEESA_SC_Li256ELb1ELb1ELb0ELb0EEENS1_19SingleTileSchedulerILb1ELb0ELb1ELi128EEEEEEEEEvNT_6ParamsE)
        /*004c*/ 	.short	0x0380
        /*004e*/ 	.short	0x0418


	//----- nvinfo : EIATTR_SW_WAR
	.align		4
.L_548:
        /*0050*/ 	.byte	0x04, 0x36
        /*0052*/ 	.short	(.L_550 - .L_549)
.L_549:
        /*0054*/ 	.word	0x00000008
.L_550:


//--------------------- .nv.info._ZN7cutlass13device_kernelIN5flash19enable_sm80_to_sm89INS1_16FlashAttnFwdSm80INS1_25CollectiveMainloopFwdSm80ILi4ELi1ELb0EN4cute5tupleIJNS5_1CILi128EEENS7_ILi64EEES8_EEELi128ENS_10bfloat16_tEfNS_4arch4Sm80ELb0ELb0ELb0ELb0ELb1ELb0ELb1ELb0EEENS1_21CollectiveEpilogueFwdINS6_IJS8_S8_S9_EEENS6_IJNS7_ILi1EEESH_SH_EEESB_SD_Li128ELb0ELb1ELb0ELb0EEENS1_19SingleTileSchedulerILb0ELb0ELb1ELi128EEEEEEEEEvNT_6ParamsE --------------------------
	.section	.nv.info._ZN7cutlass13device_kernelIN5flash19enable_sm80_to_sm89INS1_16FlashAttnFwdSm80INS1_25CollectiveMainloopFwdSm80ILi4ELi1ELb0EN4cute5tupleIJNS5_1CILi128EEENS7_ILi64EEES8_EEELi128ENS_10bfloat16_tEfNS_4arch4Sm80ELb0ELb0ELb0ELb0ELb1ELb0ELb1ELb0EEENS1_21CollectiveEpilogueFwdINS6_IJS8_S8_S9_EEENS6_IJNS7_ILi1EEESH_SH_EEESB_SD_Li128ELb0ELb1ELb0ELb0EEENS1_19SingleTileSchedulerILb0ELb0ELb1ELi128EEEEEEEEEvNT_6ParamsE,"",@"SHT_CUDA_INFO"
	.sectionflags	@""
	.align	4


	//----- nvinfo : EIATTR_CUDA_API_VERSION
	.align		4
        /*0000*/ 	.byte	0x04, 0x37
        /*0002*/ 	.short	(.L_552 - .L_551)
.L_551:
        /*0004*/ 	.word	0x00000082


	//----- nvinfo : EIATTR_KPARAM_INFO
	.align		4
.L_552:
        /*0008*/ 	.byte	0x04, 0x17
        /*000a*/ 	.short	(.L_554 - .L_553)
.L_553:
        /*000c*/ 	.word	0x00000000
        /*0010*/ 	.short	0x0000
        /*0012*/ 	.short	0x0000
        /*0014*/ 	.byte	0x00, 0xf0, 0x61, 0x10


	//----- nvinfo : EIATTR_SPARSE_MMA_MASK
	.align		4
.L_554:
        /*0018*/ 	.byte	0x03, 0x50
        /*001a*/ 	.short	0x0000


	//----- nvinfo : EIATTR_MAXREG_COUNT
	.align		4
        /*001c*/ 	.byte	0x03, 0x1b
        /*001e*/ 	.short	0x00ff


	//----- nvinfo : EIATTR_MERCURY_ISA_VERSION
	.align		4
        /*0020*/ 	.byte	0x03, 0x5f
        /*0022*/ 	.short	0x0101


	//----- nvinfo : EIATTR_VRC_CTA_INIT_COUNT
	.align		4
        /*0024*/ 	.byte	0x02, 0x4a
	.zero		1
	.zero		1


	//----- nvinfo : EIATTR_EXIT_INSTR_OFFSETS
	.align		4
        /*0028*/ 	.byte	0x04, 0x1c
        /*002a*/ 	.short	(.L_556 - .L_555)


	//   ....[0]....
.L_555:
        /*002c*/ 	.word	0x00000010


	//----- nvinfo : EIATTR_MAX_THREADS
	.align		4
.L_556:
        /*0030*/ 	.byte	0x04, 0x05
        /*0032*/ 	.short	(.L_558 - .L_557)
.L_557:
        /*0034*/ 	.word	0x00000080
        /*0038*/ 	.word	0x00000001
        /*003c*/ 	.word	0x00000001


	//----- nvinfo : EIATTR_CBANK_PARAM_SIZE
	.align		4
.L_558:
        /*0040*/ 	.byte	0x03, 0x19
        /*0042*/ 	.short	0x0418


	//----- nvinfo : EIATTR_PARAM_CBANK
	.align		4
        /*0044*/ 	.byte	0x04, 0x0a
        /*0046*/ 	.short	(.L_560 - .L_559)
	.align		4
.L_559:
        /*0048*/ 	.word	index@(.nv.constant0._ZN7cutlass13device_kernelIN5flash19enable_sm80_to_sm89INS1_16FlashAttnFwdSm80INS1_25CollectiveMainloopFwdSm80ILi4ELi1ELb0EN4cute5tupleIJNS5_1CILi128EEENS7_ILi64EEES8_EEELi128ENS_10bfloat16_tEfNS_4arch4Sm80ELb0ELb0ELb0ELb0ELb1ELb0ELb1ELb0EEENS1_21CollectiveEpilogueFwdINS6_IJS8_S8_S9_EEENS6_IJNS7_ILi1EEESH_SH_EEESB_SD_Li128ELb0ELb1ELb0ELb0EEENS1_19SingleTileSchedulerILb0ELb0ELb1ELi128EEEEEEEEEvNT_6ParamsE)
        /*004c*/ 	.short	0x0380
        /*004e*/ 	.short	0x0418


	//----- nvinfo : EIATTR_SW_WAR
	.align		4
.L_560:
        /*0050*/ 	.byte	0x04, 0x36
        /*0052*/ 	.short	(.L_562 - .L_561)
.L_561:
        /*0054*/ 	.word	0x00000008
.L_562:


//--------------------- .nv.info._ZN7cutlass13device_kernelIN5flash19enable_sm80_to_sm89INS1_16FlashAttnFwdSm80INS1_25CollectiveMainloopFwdSm80ILi4ELi1ELb0EN4cute5tupleIJNS5_1CILi128EEENS7_ILi64EEES8_EEELi128ENS_10bfloat16_tEfNS_4arch4Sm80ELb0ELb0ELb0ELb1ELb1ELb0ELb1ELb0EEENS1_21CollectiveEpilogueFwdINS6_IJS8_S8_S9_EEENS6_IJNS7_ILi1EEESH_SH_EEESB_SD_Li128ELb1ELb1ELb0ELb0EEENS1_19SingleTileSchedulerILb1ELb0ELb1ELi128EEEEEEEEEvNT_6ParamsE --------------------------
	.section	.nv.info._ZN7cutlass13device_kernelIN5flash19enable_sm80_to_sm89INS1_16FlashAttnFwdSm80INS1_25CollectiveMainloopFwdSm80ILi4ELi1ELb0EN4cute5tupleIJNS5_1CILi128EEENS7_ILi64EEES8_EEELi128ENS_10bfloat16_tEfNS_4arch4Sm80ELb0ELb0ELb0ELb1ELb1ELb0ELb1ELb0EEENS1_21CollectiveEpilogueFwdINS6_IJS8_S8_S9_EEENS6_IJNS7_ILi1EEESH_SH_EEESB_SD_Li128ELb1ELb1ELb0ELb0EEENS1_19SingleTileSchedulerILb1ELb0ELb1ELi128EEEEEEEEEvNT_6ParamsE,"",@"SHT_CUDA_INFO"
	.sectionflags	@""
	.align	4


	//----- nvinfo : EIATTR_CUDA_API_VERSION
	.align		4
        /*0000*/ 	.byte	0x04, 0x37
        /*0002*/ 	.short	(.L_564 - .L_563)
.L_563:
        /*0004*/ 	.word	0x00000082


	//----- nvinfo : EIATTR_KPARAM_INFO
	.align		4
.L_564:
        /*0008*/ 	.byte	0x04, 0x17
        /*000a*/ 	.short	(.L_566 - .L_565)
.L_565:
        /*000c*/ 	.word	0x00000000
        /*0010*/ 	.short	0x0000
        /*0012*/ 	.short	0x0000
        /*0014*/ 	.byte	0x00, 0xf0, 0x61, 0x10


	//----- nvinfo : EIATTR_SPARSE_MMA_MASK
	.align		4
.L_566:
        /*0018*/ 	.byte	0x03, 0x50
        /*001a*/ 	.short	0x0000


	//----- nvinfo : EIATTR_MAXREG_COUNT
	.align		4
        /*001c*/ 	.byte	0x03, 0x1b
        /*001e*/ 	.short	0x00ff


	//----- nvinfo : EIATTR_MERCURY_ISA_VERSION
	.align		4
        /*0020*/ 	.byte	0x03, 0x5f
        /*0022*/ 	.short	0x0101


	//----- nvinfo : EIATTR_VRC_CTA_INIT_COUNT
	.align		4
        /*0024*/ 	.byte	0x02, 0x4a
	.zero		1
	.zero		1


	//----- nvinfo : EIATTR_EXIT_INSTR_OFFSETS
	.align		4
        /*0028*/ 	.byte	0x04, 0x1c
        /*002a*/ 	.short	(.L_568 - .L_567)


	//   ....[0]....
.L_567:
        /*002c*/ 	.word	0x00000010


	//----- nvinfo : EIATTR_MAX_THREADS
	.align		4
.L_568:
        /*0030*/ 	.byte	0x04, 0x05
        /*0032*/ 	.short	(.L_570 - .L_569)
.L_569:
        /*0034*/ 	.word	0x00000080
        /*0038*/ 	.word	0x00000001
        /*003c*/ 	.word	0x00000001


	//----- nvinfo : EIATTR_CBANK_PARAM_SIZE
	.align		4
.L_570:
        /*0040*/ 	.byte	0x03, 0x19
        /*0042*/ 	.short	0x0418


	//----- nvinfo : EIATTR_PARAM_CBANK
	.align		4
        /*0044*/ 	.byte	0x04, 0x0a
        /*0046*/ 	.short	(.L_572 - .L_571)
	.align		4
.L_571:
        /*0048*/ 	.word	index@(.nv.constant0._ZN7cutlass13device_kernelIN5flash19enable_sm80_to_sm89INS1_16FlashAttnFwdSm80INS1_25CollectiveMainloopFwdSm80ILi4ELi1ELb0EN4cute5tupleIJNS5_1CILi128EEENS7_ILi64EEES8_EEELi128ENS_10bfloat16_tEfNS_4arch4Sm80ELb0ELb0ELb0ELb1ELb1ELb0ELb1ELb0EEENS1_21CollectiveEpilogueFwdINS6_IJS8_S8_S9_EEENS6_IJNS7_ILi1EEESH_SH_EEESB_SD_Li128ELb1ELb1ELb0ELb0EEENS1_19SingleTileSchedulerILb1ELb0ELb1ELi128EEEEEEEEEvNT_6ParamsE)
        /*004c*/ 	.short	0x0380
        /*004e*/ 	.short	0x0418


	//----- nvinfo : EIATTR_SW_WAR
	.align		4
.L_572:
        /*0050*/ 	.byte	0x04, 0x36
        /*0052*/ 	.short	(.L_574 - .L_573)
.L_573:
        /*0054*/ 	.word	0x00000008
.L_574:


//--------------------- .nv.info._ZN7cutlass13device_kernelIN5flash19enable_sm80_to_sm89INS1_16FlashAttnFwdSm80INS1_25CollectiveMainloopFwdSm80ILi4ELi1ELb0EN4cute5tupleIJNS5_1CILi128EEENS7_ILi64EEES8_EEELi128ENS_10bfloat16_tEfNS_4arch4Sm80ELb0ELb0ELb0ELb1ELb1ELb1ELb1ELb0EEENS1_21CollectiveEpilogueFwdINS6_IJS8_S8_S9_EEENS6_IJNS7_ILi1EEESH_SH_EEESB_SD_Li128ELb1ELb1ELb0ELb0EEENS1_19SingleTileSchedulerILb1ELb0ELb1ELi128EEEEEEEEEvNT_6ParamsE --------------------------
	.section	.nv.info._ZN7cutlass13device_kernelIN5flash19enable_sm80_to_sm89INS1_16FlashAttnFwdSm80INS1_25CollectiveMainloopFwdSm80ILi4ELi1ELb0EN4cute5tupleIJNS5_1CILi128EEENS7_ILi64EEES8_EEELi128ENS_10bfloat16_tEfNS_4arch4Sm80ELb0ELb0ELb0ELb1ELb1ELb1ELb1ELb0EEENS1_21CollectiveEpilogueFwdINS6_IJS8_S8_S9_EEENS6_IJNS7_ILi1EEESH_SH_EEESB_SD_Li128ELb1ELb1ELb0ELb0EEENS1_19SingleTileSchedulerILb1ELb0ELb1ELi128EEEEEEEEEvNT_6ParamsE,"",@"SHT_CUDA_INFO"
	.sectionflags	@""
	.align	4


	//----- nvinfo : EIATTR_CUDA_API_VERSION
	.align		4
        /*0000*/ 	.byte	0x04, 0x37
        /*0002*/ 	.short	(.L_576 - .L_575)
.L_575:
        /*0004*/ 	.word	0x00000082


	//----- nvinfo : EIATTR_KPARAM_INFO
	.align		4
.L_576:
        /*0008*/ 	.byte	0x04, 0x17
        /*000a*/ 	.short	(.L_578 - .L_577)
.L_577:
        /*000c*/ 	.word	0x00000000
        /*0010*/ 	.short	0x0000
        /*0012*/ 	.short	0x0000
        /*0014*/ 	.byte	0x00, 0xf0, 0x61, 0x10


	//----- nvinfo : EIATTR_SPARSE_MMA_MASK
	.align		4
.L_578:
        /*0018*/ 	.byte	0x03, 0x50
        /*001a*/ 	.short	0x0000


	//----- nvinfo : EIATTR_MAXREG_COUNT
	.align		4
        /*001c*/ 	.byte	0x03, 0x1b
        /*001e*/ 	.short	0x00ff


	//----- nvinfo : EIATTR_MERCURY_ISA_VERSION
	.align		4
        /*0020*/ 	.byte	0x03, 0x5f
        /*0022*/ 	.short	0x0101


	//----- nvinfo : EIATTR_VRC_CTA_INIT_COUNT
	.align		4
        /*0024*/ 	.byte	0x02, 0x4a
	.zero		1
	.zero		1


	//----- nvinfo : EIATTR_EXIT_INSTR_OFFSETS
	.align		4
        /*0028*/ 	.byte	0x04, 0x1c
        /*002a*/ 	.short	(.L_580 - .L_579)


	//   ....[0]....
.L_579:
        /*002c*/ 	.word	0x00000010


	//----- nvinfo : EIATTR_MAX_THREADS
	.align		4
.L_580:
        /*0030*/ 	.byte	0x04, 0x05
        /*0032*/ 	.short	(.L_582 - .L_581)
.L_581:
        /*0034*/ 	.word	0x00000080
        /*0038*/ 	.word	0x00000001
        /*003c*/ 	.word	0x00000001


	//----- nvinfo : EIATTR_CBANK_PARAM_SIZE
	.align		4
.L_582:
        /*0040*/ 	.byte	0x03, 0x19
        /*0042*/ 	.short	0x0418


	//----- nvinfo : EIATTR_PARAM_CBANK
	.align		4
        /*0044*/ 	.byte	0x04, 0x0a
        /*0046*/ 	.short	(.L_584 - .L_583)
	.align		4
.L_583:
        /*0048*/ 	.word	index@(.nv.constant0._ZN7cutlass13device_kernelIN5flash19enable_sm80_to_sm89INS1_16FlashAttnFwdSm80INS1_25CollectiveMainloopFwdSm80ILi4ELi1ELb0EN4cute5tupleIJNS5_1CILi128EEENS7_ILi64EEES8_EEELi128ENS_10bfloat16_tEfNS_4arch4Sm80ELb0ELb0ELb0ELb1ELb1ELb1ELb1ELb0EEENS1_21CollectiveEpilogueFwdINS6_IJS8_S8_S9_EEENS6_IJNS7_ILi1EEESH_SH_EEESB_SD_Li128ELb1ELb1ELb0ELb0EEENS1_19SingleTileSchedulerILb1ELb0ELb1ELi128EEEEEEEEEvNT_6ParamsE)
        /*004c*/ 	.short	0x0380
        /*004e*/ 	.short	0x0418


	//----- nvinfo : EIATTR_SW_WAR
	.align		4
.L_584:
        /*0050*/ 	.byte	0x04, 0x36
        /*0052*/ 	.short	(.L_586 - .L_585)
.L_585:
        /*0054*/ 	.word	0x00000008
.L_586:


//--------------------- .nv.info._ZN7cutlass13device_kernelIN5flash19enable_sm80_to_sm89INS1_16FlashAttnFwdSm80INS1_25CollectiveMainloopFwdSm80ILi4ELi1ELb0EN4cute5tupleIJNS5_1CILi128EEENS7_ILi48EEES8_EEELi128ENS_10bfloat16_tEfNS_4arch4Sm80ELb0ELb1ELb0ELb0ELb1ELb0ELb1ELb0EEENS1_21CollectiveEpilogueFwdINS6_IJS8_S8_S9_EEENS6_IJNS7_ILi1EEESH_SH_EEESB_SD_Li128ELb0ELb1ELb0ELb0EEENS1_19SingleTileSchedulerILb0ELb0ELb1ELi128EEEEEEEEEvNT_6ParamsE --------------------------
	.section	.nv.info._ZN7cutlass13device_kernelIN5flash19enable_sm80_to_sm89INS1_16FlashAttnFwdSm80INS1_25CollectiveMainloopFwdSm80ILi4ELi1ELb0EN4cute5tupleIJNS5_1CILi128EEENS7_ILi48EEES8_EEELi128ENS_10bfloat16_tEfNS_4arch4Sm80ELb0ELb1ELb0ELb0ELb1ELb0ELb1ELb0EEENS1_21CollectiveEpilogueFwdINS6_IJS8_S8_S9_EEENS6_IJNS7_ILi1EEESH_SH_EEESB_SD_Li128ELb0ELb1ELb0ELb0EEENS1_19SingleTileSchedulerILb0ELb0ELb1ELi128EEEEEEEEEvNT_6ParamsE,"",@"SHT_CUDA_INFO"
	.sectionflags	@""
	.align	4


	//----- nvinfo : EIATTR_CUDA_API_VERSION
	.align		4
        /*0000*/ 	.byte	0x04, 0x37
        /*0002*/ 	.short	(.L_588 - .L_587)
.L_587:
        /*0004*/ 	.word	0x00000082


	//----- nvinfo : EIATTR_KPARAM_INFO
	.align		4
.L_588:
        /*0008*/ 	.byte	0x04, 0x17
        /*000a*/ 	.short	(.L_590 - .L_589)
.L_589:
        /*000c*/ 	.word	0x00000000
        /*0010*/ 	.short	0x0000
        /*0012*/ 	.short	0x0000
        /*0014*/ 	.byte	0x00, 0xf0, 0x61, 0x10


	//----- nvinfo : EIATTR_SPARSE_MMA_MASK
	.align		4
.L_590:
        /*0018*/ 	.byte	0x03, 0x50
        /*001a*/ 	.short	0x0000


	//----- nvinfo : EIATTR_MAXREG_COUNT
	.align		4
        /*001c*/ 	.byte	0x03, 0x1b
        /*001e*/ 	.short	0x00ff


	//----- nvinfo : EIATTR_MERCURY_ISA_VERSION
	.align		4
        /*0020*/ 	.byte	0x03, 0x5f
        /*0022*/ 	.short	0x0101


	//----- nvinfo : EIATTR_VRC_CTA_INIT_COUNT
	.align		4
        /*0024*/ 	.byte	0x02, 0x4a
	.zero		1
	.zero		1


	//----- nvinfo : EIATTR_EXIT_INSTR_OFFSETS
	.align		4
        /*0028*/ 	.byte	0x04, 0x1c
        /*002a*/ 	.short	(.L_592 - .L_591)


	//   ....[0]....
.L_591:
        /*002c*/ 	.word	0x00000010


	//----- nvinfo : EIATTR_MAX_THREADS
	.align		4
.L_592:
        /*0030*/ 	.byte	0x04, 0x05
        /*0032*/ 	.short	(.L_594 - .L_593)
.L_593:
        /*0034*/ 	.word	0x00000080
        /*0038*/ 	.word	0x00000001
        /*003c*/ 	.word	0x00000001


	//----- nvinfo : EIATTR_CBANK_PARAM_SIZE
	.align		4
.L_594:
        /*0040*/ 	.byte	0x03, 0x19
        /*0042*/ 	.short	0x0418


	//----- nvinfo : EIATTR_PARAM_CBANK
	.align		4
        /*0044*/ 	.byte	0x04, 0x0a
        /*0046*/ 	.short	(.L_596 - .L_595)
	.align		4
.L_595:
        /*0048*/ 	.word	index@(.nv.constant0._ZN7cutlass13device_kernelIN5flash19enable_sm80_to_sm89INS1_16FlashAttnFwdSm80INS1_25CollectiveMainloopFwdSm80ILi4ELi1ELb0EN4cute5tupleIJNS5_1CILi128EEENS7_ILi48EEES8_EEELi128ENS_10bfloat16_tEfNS_4arch4Sm80ELb0ELb1ELb0ELb0ELb1ELb0ELb1ELb0EEENS1_21CollectiveEpilogueFwdINS6_IJS8_S8_S9_EEENS6_IJNS7_ILi1EEESH_SH_EEESB_SD_Li128ELb0ELb1ELb0ELb0EEENS1_19SingleTileSchedulerILb0ELb0ELb1ELi128EEEEEEEEEvNT_6ParamsE)
        /*004c*/ 	.short	0x0380
        /*004e*/ 	.short	0x0418


	//----- nvinfo : EIATTR_SW_WAR
	.align		4
.L_596:
        /*0050*/ 	.byte	0x04, 0x36
        /*0052*/ 	.short	(.L_598 - .L_597)
.L_597:
        /*0054*/ 	.word	0x00000008
.L_598:


//--------------------- .nv.info._ZN7cutlass13device_kernelIN5flash19enable_sm80_to_sm89INS1_16FlashAttnFwdSm80INS1_25CollectiveMainloopFwdSm80ILi4ELi1ELb0EN4cute5tupleIJNS5_1CILi128EEENS7_ILi48EEES8_EEELi128ENS_10bfloat16_tEfNS_4arch4Sm80ELb0ELb1ELb0ELb1ELb1ELb0ELb1ELb0EEENS1_21CollectiveEpilogueFwdINS6_IJS8_S8_S9_EEENS6_IJNS7_ILi1EEESH_SH_EEESB_SD_Li128ELb1ELb1ELb0ELb0EEENS1_19SingleTileSchedulerILb1ELb0ELb1ELi128EEEEEEEEEvNT_6ParamsE --------------------------
	.section	.nv.info._ZN7cutlass13device_kernelIN5flash19enable_sm80_to_sm89INS1_16FlashAttnFwdSm80INS1_25CollectiveMainloopFwdSm80ILi4ELi1ELb0EN4cute5tupleIJNS5_1CILi128EEENS7_ILi48EEES8_EEELi128ENS_10bfloat16_tEfNS_4arch4Sm80ELb0ELb1ELb0ELb1ELb1ELb0ELb1ELb0EEENS1_21CollectiveEpilogueFwdINS6_IJS8_S8_S9_EEENS6_IJNS7_ILi1EEESH_SH_EEESB_SD_Li128ELb1ELb1ELb0ELb0EEENS1_19SingleTileSchedulerILb1ELb0ELb1ELi128EEEEEEEEEvNT_6ParamsE,"",@"SHT_CUDA_INFO"
	.sectionflags	@""
	.align	4


	//----- nvinfo : EIATTR_CUDA_API_VERSION
	.align		4
        /*0000*/ 	.byte	0x04, 0x37
        /*0002*/ 	.short	(.L_600 - .L_599)
.L_599:
        /*0004*/ 	.word	0x00000082


	//----- nvinfo : EIATTR_KPARAM_INFO
	.align		4
.L_600:
        /*0008*/ 	.byte	0x04, 0x17
        /*000a*/ 	.short	(.L_602 - .L_601)
.L_601:
        /*000c*/ 	.word	0x00000000
        /*0010*/ 	.short	0x0000
        /*0012*/ 	.short	0x0000
        /*0014*/ 	.byte	0x00, 0xf0, 0x61, 0x10


	//----- nvinfo : EIATTR_SPARSE_MMA_MASK
	.align		4
.L_602:
        /*0018*/ 	.byte	0x03, 0x50
        /*001a*/ 	.short	0x0000


	//----- nvinfo : EIATTR_MAXREG_COUNT
	.align		4
        /*001c*/ 	.byte	0x03, 0x1b
        /*001e*/ 	.short	0x00ff


	//----- nvinfo : EIATTR_MERCURY_ISA_VERSION
	.align		4
        /*0020*/ 	.byte	0x03, 0x5f
        /*0022*/ 	.short	0x0101


	//----- nvinfo : EIATTR_VRC_CTA_INIT_COUNT
	.align		4
        /*0024*/ 	.byte	0x02, 0x4a
	.zero		1
	.zero		1


	//----- nvinfo : EIATTR_EXIT_INSTR_OFFSETS
	.align		4
        /*0028*/ 	.byte	0x04, 0x1c
        /*002a*/ 	.short	(.L_604 - .L_603)


	//   ....[0]....
.L_603:
        /*002c*/ 	.word	0x00000010


	//----- nvinfo : EIATTR_MAX_THREADS
	.align		4
.L_604:
        /*0030*/ 	.byte	0x04, 0x05
        /*0032*/ 	.short	(.L_606 - .L_605)
.L_605:
        /*0034*/ 	.word	0x00000080
        /*0038*/ 	.word	0x00000001
        /*003c*/ 	.word	0x00000001


	//----- nvinfo : EIATTR_CBANK_PARAM_SIZE
	.align		4
.L_606:
        /*0040*/ 	.byte	0x03, 0x19
        /*0042*/ 	.short	0x0418


	//----- nvinfo : EIATTR_PARAM_CBANK
	.align		4
        /*0044*/ 	.byte	0x04, 0x0a
        /*0046*/ 	.short	(.L_608 - .L_607)
	.align		4
.L_607:
        /*0048*/ 	.word	index@(.nv.constant0._ZN7cutlass13device_kernelIN5flash19enable_sm80_to_sm89INS1_16FlashAttnFwdSm80INS1_25CollectiveMainloopFwdSm80ILi4ELi1ELb0EN4cute5tupleIJNS5_1CILi128EEENS7_ILi48EEES8_EEELi128ENS_10bfloat16_tEfNS_4arch4Sm80ELb0ELb1ELb0ELb1ELb1ELb0ELb1ELb0EEENS1_21CollectiveEpilogueFwdINS6_IJS8_S8_S9_EEENS6_IJNS7_ILi1EEESH_SH_EEESB_SD_Li128ELb1ELb1ELb0ELb0EEENS1_19SingleTileSchedulerILb1ELb0ELb1ELi128EEEEEEEEEvNT_6ParamsE)
        /*004c*/ 	.short	0x0380
        /*004e*/ 	.short	0x0418


	//----- nvinfo : EIATTR_SW_WAR
	.align		4
.L_608:
        /*0050*/ 	.byte	0x04, 0x36
        /*0052*/ 	.short	(.L_610 - .L_609)
.L_609:
        /*0054*/ 	.word	0x00000008
.L_610:


//--------------------- .nv.info._ZN7cutlass13device_kernelIN5flash19enable_sm80_to_sm89INS1_16FlashAttnFwdSm80INS1_25CollectiveMainloopFwdSm80ILi4ELi1ELb0EN4cute5tupleIJNS5_1CILi128EEENS7_ILi48EEES8_EEELi128ENS_10bfloat16_tEfNS_4arch4Sm80ELb0ELb1ELb0ELb1ELb1ELb1ELb1ELb0EEENS1_21CollectiveEpilogueFwdINS6_IJS8_S8_S9_EEENS6_IJNS7_ILi1EEESH_SH_EEESB_SD_Li128ELb1ELb1ELb0ELb0EEENS1_19SingleTileSchedulerILb1ELb0ELb1ELi128EEEEEEEEEvNT_6ParamsE --------------------------
	.section	.nv.info._ZN7cutlass13device_kernelIN5flash19enable_sm80_to_sm89INS1_16FlashAttnFwdSm80INS1_25CollectiveMainloopFwdSm80ILi4ELi1ELb0EN4cute5tupleIJNS5_1CILi128EEENS7_ILi48EEES8_EEELi128ENS_10bfloat16_tEfNS_4arch4Sm80ELb0ELb1ELb0ELb1ELb1ELb1ELb1ELb0EEENS1_21CollectiveEpilogueFwdINS6_IJS8_S8_S9_EEENS6_IJNS7_ILi1EEESH_SH_EEESB_SD_Li128ELb1ELb1ELb0ELb0EEENS1_19SingleTileSchedulerILb1ELb0ELb1ELi128EEEEEEEEEvNT_6ParamsE,"",@"SHT_CUDA_INFO"
	.sectionflags	@""
	.align	4


	//----- nvinfo : EIATTR_CUDA_API_VERSION
	.align		4
        /*0000*/ 	.byte	0x04, 0x37
        /*0002*/ 	.short	(.L_612 - .L_611)
.L_611:
        /*0004*/ 	.word	0x00000082


	//----- nvinfo : EIATTR_KPARAM_INFO
	.align		4
.L_612:
        /*0008*/ 	.byte	0x04, 0x17
        /*000a*/ 	.short	(.L_614 - .L_613)
.L_613:
        /*000c*/ 	.word	0x00000000
        /*0010*/ 	.short	0x0000
        /*0012*/ 	.short	0x0000
        /*0014*/ 	.byte	0x00, 0xf0, 0x61, 0x10


	//----- nvinfo : EIATTR_SPARSE_MMA_MASK
	.align		4
.L_614:
        /*0018*/ 	.byte	0x03, 0x50
        /*001a*/ 	.short	0x0000


	//----- nvinfo : EIATTR_MAXREG_COUNT
	.align		4
        /*001c*/ 	.byte	0x03, 0x1b
        /*001e*/ 	.short	0x00ff


	//----- nvinfo : EIATTR_MERCURY_ISA_VERSION
	.align		4
        /*0020*/ 	.byte	0x03, 0x5f
        /*0022*/ 	.short	0x0101


	//----- nvinfo : EIATTR_VRC_CTA_INIT_COUNT
	.align		4
        /*0024*/ 	.byte	0x02, 0x4a
	.zero		1
	.zero		1


	//----- nvinfo : EIATTR_EXIT_INSTR_OFFSETS
	.align		4
        /*0028*/ 	.byte	0x04, 0x1c
        /*002a*/ 	.short	(.L_616 - .L_615)


	//   ....[0]....
.L_615:
        /*002c*/ 	.word	0x00000010


	//----- nvinfo : EIATTR_MAX_THREADS
	.align		4
.L_616:
        /*0030*/ 	.byte	0x04, 0x05
        /*0032*/ 	.short	(.L_618 - .L_617)
.L_617:
        /*0034*/ 	.word	0x00000080
        /*0038*/ 	.word	0x00000001
        /*003c*/ 	.word	0x00000001


	//----- nvinfo : EIATTR_CBANK_PARAM_SIZE
	.align		4
.L_618:
        /*0040*/ 	.byte	0x03, 0x19
        /*0042*/ 	.short	0x0418


	//----- nvinfo : EIATTR_PARAM_CBANK
	.align		4
        /*0044*/ 	.byte	0x04, 0x0a
        /*0046*/ 	.short	(.L_620 - .L_619)
	.align		4
.L_619:
        /*0048*/ 	.word	index@(.nv.constant0._ZN7cutlass13device_kernelIN5flash19enable_sm80_to_sm89INS1_16FlashAttnFwdSm80INS1_25CollectiveMainloopFwdSm80ILi4ELi1ELb0EN4cute5tupleIJNS5_1CILi128EEENS7_ILi48EEES8_EEELi128ENS_10bfloat16_tEfNS_4arch4Sm80ELb0ELb1ELb0ELb1ELb1ELb1ELb1ELb0EEENS1_21CollectiveEpilogueFwdINS6_IJS8_S8_S9_EEENS6_IJNS7_ILi1EEESH_SH_EEESB_SD_Li128ELb1ELb1ELb0ELb0EEENS1_19SingleTileSchedulerILb1ELb0ELb1ELi128EEEEEEEEEvNT_6ParamsE)
        /*004c*/ 	.short	0x0380
        /*004e*/ 	.short	0x0418


	//----- nvinfo : EIATTR_SW_WAR
	.align		4
.L_620:
        /*0050*/ 	.byte	0x04, 0x36
        /*0052*/ 	.short	(.L_622 - .L_621)
.L_621:
        /*0054*/ 	.word	0x00000008
.L_622:


//--------------------- .nv.info._ZN7cutlass13device_kernelIN5flash19enable_sm80_to_sm89INS1_16FlashAttnFwdSm80INS1_25CollectiveMainloopFwdSm80ILi4ELi1ELb0EN4cute5tupleIJNS5_1CILi128EEENS7_ILi64EEES8_EEELi128ENS_10bfloat16_tEfNS_4arch4Sm80ELb1ELb0ELb0ELb0ELb1ELb0ELb1ELb0EEENS1_21CollectiveEpilogueFwdINS6_IJS8_S8_S9_EEENS6_IJNS7_ILi1EEESH_SH_EEESB_SD_Li128ELb0ELb1ELb0ELb0EEENS1_30DynamicPersistentTileSchedulerILi128ELi128ELb0ELb1ELb0EEEEEEEEEvNT_6ParamsE --------------------------
	.section	.nv.info._ZN7cutlass13device_kernelIN5flash19enable_sm80_to_sm89INS1_16FlashAttnFwdSm80INS1_25CollectiveMainloopFwdSm80ILi4ELi1ELb0EN4cute5tupleIJNS5_1CILi128EEENS7_ILi64EEES8_EEELi128ENS_10bfloat16_tEfNS_4arch4Sm80ELb1ELb0ELb0ELb0ELb1ELb0ELb1ELb0EEENS1_21CollectiveEpilogueFwdINS6_IJS8_S8_S9_EEENS6_IJNS7_ILi1EEESH_SH_EEESB_SD_Li128ELb0ELb1ELb0ELb0EEENS1_30DynamicPersistentTileSchedulerILi128ELi128ELb0ELb1ELb0EEEEEEEEEvNT_6ParamsE,"",@"SHT_CUDA_INFO"
	.sectionflags	@""
	.align	4


	//----- nvinfo : EIATTR_CUDA_API_VERSION
	.align		4
        /*0000*/ 	.byte	0x04, 0x37
        /*0002*/ 	.short	(.L_624 - .L_623)
.L_623:
        /*0004*/ 	.word	0x00000082


	//----- nvinfo : EIATTR_KPARAM_INFO
	.align		4
.L_624:
        /*0008*/ 	.byte	0x04, 0x17
        /*000a*/ 	.short	(.L_626 - .L_625)
.L_625:
        /*000c*/ 	.word	0x00000000
        /*0010*/ 	.short	0x0000
        /*0012*/ 	.short	0x0000
        /*0014*/ 	.byte	0x00, 0xf0, 0xa1, 0x10


	//----- nvinfo : EIATTR_SPARSE_MMA_MASK
	.align		4
.L_626:
        /*0018*/ 	.byte	0x03, 0x50
        /*001a*/ 	.short	0x0000


	//----- nvinfo : EIATTR_MAXREG_COUNT
	.align		4
        /*001c*/ 	.byte	0x03, 0x1b
        /*001e*/ 	.short	0x00ff


	//----- nvinfo : EIATTR_MERCURY_ISA_VERSION
	.align		4
        /*0020*/ 	.byte	0x03, 0x5f
        /*0022*/ 	.short	0x0101


	//----- nvinfo : EIATTR_VRC_CTA_INIT_COUNT
	.align		4
        /*0024*/ 	.byte	0x02, 0x4a
	.zero		1
	.zero		1


	//----- nvinfo : EIATTR_EXIT_INSTR_OFFSETS
	.align		4
        /*0028*/ 	.byte	0x04, 0x1c
        /*002a*/ 	.short	(.L_628 - .L_627)


	//   ....[0]....
.L_627:
        /*002c*/ 	.word	0x00000010


	//----- nvinfo : EIATTR_MAX_THREADS
	.align		4
.L_628:
        /*0030*/ 	.byte	0x04, 0x05
        /*0032*/ 	.short	(.L_630 - .L_629)
.L_629:
        /*0034*/ 	.word	0x00000080
        /*0038*/ 	.word	0x00000001
        /*003c*/ 	.word	0x00000001


	//----- nvinfo : EIATTR_CBANK_PARAM_SIZE
	.align		4
.L_630:
        /*0040*/ 	.byte	0x03, 0x19
        /*0042*/ 	.short	0x0428


	//----- nvinfo : EIATTR_PARAM_CBANK
	.align		4
        /*0044*/ 	.byte	0x04, 0x0a
        /*0046*/ 	.short	(.L_632 - .L_631)
	.align		4
.L_631:
        /*0048*/ 	.word	index@(.nv.constant0._ZN7cutlass13device_kernelIN5flash19enable_sm80_to_sm89INS1_16FlashAttnFwdSm80INS1_25CollectiveMainloopFwdSm80ILi4ELi1ELb0EN4cute5tupleIJNS5_1CILi128EEENS7_ILi64EEES8_EEELi128ENS_10bfloat16_tEfNS_4arch4Sm80ELb1ELb0ELb0ELb0ELb1ELb0ELb1ELb0EEENS1_21CollectiveEpilogueFwdINS6_IJS8_S8_S9_EEENS6_IJNS7_ILi1EEESH_SH_EEESB_SD_Li128ELb0ELb1ELb0ELb0EEENS1_30DynamicPersistentTileSchedulerILi128ELi128ELb0ELb1ELb0EEEEEEEEEvNT_6ParamsE)
        /*004c*/ 	.short	0x0380
        /*004e*/ 	.short	0x0428


	//----- nvinfo : EIATTR_SW_WAR
	.align		4
.L_632:
        /*0050*/ 	.byte	0x04, 0x36
        /*0052*/ 	.short	(.L_634 - .L_633)
.L_633:
        /*0054*/ 	.word	0x00000008
.L_634:


//--------------------- .nv.info._ZN7cutlass13device_kernelIN5flash19enable_sm80_to_sm89INS1_16FlashAttnFwdSm80INS1_25CollectiveMainloopFwdSm80ILi4ELi1ELb0EN4cute5tupleIJNS5_1CILi128EEENS7_ILi64EEES8_EEELi128ENS_10bfloat16_tEfNS_4arch4Sm80ELb1ELb0ELb0ELb1ELb1ELb0ELb1ELb0EEENS1_21CollectiveEpilogueFwdINS6_IJS8_S8_S9_EEENS6_IJNS7_ILi1EEESH_SH_EEESB_SD_Li128ELb1ELb1ELb0ELb0EEENS1_19SingleTileSchedulerILb1ELb0ELb1ELi128EEEEEEEEEvNT_6ParamsE --------------------------
	.section	.nv.info._ZN7cutlass13device_kernelIN5flash19enable_sm80_to_sm89INS1_16FlashAttnFwdSm80INS1_25CollectiveMainloopFwdSm80ILi4ELi1ELb0EN4cute5tupleIJNS5_1CILi128EEENS7_ILi64EEES8_EEELi128ENS_10bfloat16_tEfNS_4arch4Sm80ELb1ELb0ELb0ELb1ELb1ELb0ELb1ELb0EEENS1_21CollectiveEpilogueFwdINS6_IJS8_S8_S9_EEENS6_IJNS7_ILi1EEESH_SH_EEESB_SD_Li128ELb1ELb1ELb0ELb0EEENS1_19SingleTileSchedulerILb1ELb0ELb1ELi128EEEEEEEEEvNT_6ParamsE,"",@"SHT_CUDA_INFO"
	.sectionflags	@""
	.align	4


	//----- nvinfo : EIATTR_CUDA_API_VERSION
	.align		4
        /*0000*/ 	.byte	0x04, 0x37
        /*0002*/ 	.short	(.L_636 - .L_635)
.L_635:
        /*0004*/ 	.word	0x00000082


	//----- nvinfo : EIATTR_KPARAM_INFO
	.align		4
.L_636:
        /*0008*/ 	.byte	0x04, 0x17
        /*000a*/ 	.short	(.L_638 - .L_637)
.L_637:
        /*000c*/ 	.word	0x00000000
        /*0010*/ 	.short	0x0000
        /*0012*/ 	.short	0x0000
        /*0014*/ 	.byte	0x00, 0xf0, 0x61, 0x10


	//----- nvinfo : EIATTR_SPARSE_MMA_MASK
	.align		4
.L_638:
        /*0018*/ 	.byte	0x03, 0x50
        /*001a*/ 	.short	0x0000


	//----- nvinfo : EIATTR_MAXREG_COUNT
	.align		4
        /*001c*/ 	.byte	0x03, 0x1b
        /*001e*/ 	.short	0x00ff


	//----- nvinfo : EIATTR_MERCURY_ISA_VERSION
	.align		4
        /*0020*/ 	.byte	0x03, 0x5f
        /*0022*/ 	.short	0x0101


	//----- nvinfo : EIATTR_VRC_CTA_INIT_COUNT
	.align		4
        /*0024*/ 	.byte	0x02, 0x4a
	.zero		1
	.zero		1


	//----- nvinfo : EIATTR_EXIT_INSTR_OFFSETS
	.align		4
        /*0028*/ 	.byte	0x04, 0x1c
        /*002a*/ 	.short	(.L_640 - .L_639)


	//   ....[0]....
.L_639:
        /*002c*/ 	.word	0x00000010


	//----- nvinfo : EIATTR_MAX_THREADS
	.align		4
.L_640:
        /*0030*/ 	.byte	0x04, 0x05
        /*0032*/ 	.short	(.L_642 - .L_641)
.L_641:
        /*0034*/ 	.word	0x00000080
        /*0038*/ 	.word	0x00000001
        /*003c*/ 	.word	0x00000001


	//----- nvinfo : EIATTR_CBANK_PARAM_SIZE
	.align		4
.L_642:
        /*0040*/ 	.byte	0x03, 0x19
        /*0042*/ 	.short	0x0418


	//----- nvinfo : EIATTR_PARAM_CBANK
	.align		4
        /*0044*/ 	.byte	0x04, 0x0a
        /*0046*/ 	.short	(.L_644 - .L_643)
	.align		4
.L_643:
        /*0048*/ 	.word	index@(.nv.constant0._ZN7cutlass13device_kernelIN5flash19enable_sm80_to_sm89INS1_16FlashAttnFwdSm80INS1_25CollectiveMainloopFwdSm80ILi4ELi1ELb0EN4cute5tupleIJNS5_1CILi128EEENS7_ILi64EEES8_EEELi128ENS_10bfloat16_tEfNS_4arch4Sm80ELb1ELb0ELb0ELb1ELb1ELb0ELb1ELb0EEENS1_21CollectiveEpilogueFwdINS6_IJS8_S8_S9_EEENS6_IJNS7_ILi1EEESH_SH_EEESB_SD_Li128ELb1ELb1ELb0ELb0EEENS1_19SingleTileSchedulerILb1ELb0ELb1ELi128EEEEEEEEEvNT_6ParamsE)
        /*004c*/ 	.short	0x0380
        /*004e*/ 	.short	0x0418


	//----- nvinfo : EIATTR_SW_WAR
	.align		4
.L_644:
        /*0050*/ 	.byte	0x04, 0x36
        /*0052*/ 	.short	(.L_646 - .L_645)
.L_645:
        /*0054*/ 	.word	0x00000008
.L_646:


//--------------------- .nv.info._ZN7cutlass13device_kernelIN5flash19enable_sm80_to_sm89INS1_16FlashAttnFwdSm80INS1_25CollectiveMainloopFwdSm80ILi4ELi1ELb0EN4cute5tupleIJNS5_1CILi128EEENS7_ILi64EEES8_EEELi128ENS_10bfloat16_tEfNS_4arch4Sm80ELb1ELb0ELb0ELb1ELb1ELb1ELb1ELb0EEENS1_21CollectiveEpilogueFwdINS6_IJS8_S8_S9_EEENS6_IJNS7_ILi1EEESH_SH_EEESB_SD_Li128ELb1ELb1ELb0ELb0EEENS1_19SingleTileSchedulerILb1ELb0ELb1ELi128EEEEEEEEEvNT_6ParamsE --------------------------
	.section	.nv.info._ZN7cutlass13device_kernelIN5flash19enable_sm80_to_sm89INS1_16FlashAttnFwdSm80INS1_25CollectiveMainloopFwdSm80ILi4ELi1ELb0EN4cute5tupleIJNS5_1CILi128EEENS7_ILi64EEES8_EEELi128ENS_10bfloat16_tEfNS_4arch4Sm80ELb1ELb0ELb0ELb1ELb1ELb1ELb1ELb0EEENS1_21CollectiveEpilogueFwdINS6_IJS8_S8_S9_EEENS6_IJNS7_ILi1EEESH_SH_EEESB_SD_Li128ELb1ELb1ELb0ELb0EEENS1_19SingleTileSchedulerILb1ELb0ELb1ELi128EEEEEEEEEvNT_6ParamsE,"",@"SHT_CUDA_INFO"
	.sectionflags	@""
	.align	4


	//----- nvinfo : EIATTR_CUDA_API_VERSION
	.align		4
        /*0000*/ 	.byte	0x04, 0x37
        /*0002*/ 	.short	(.L_648 - .L_647)
.L_647:
        /*0004*/ 	.word	0x00000082


	//----- nvinfo : EIATTR_KPARAM_INFO
	.align		4
.L_648:
        /*0008*/ 	.byte	0x04, 0x17
        /*000a*/ 	.short	(.L_650 - .L_649)
.L_649:
        /*000c*/ 	.word	0x00000000
        /*0010*/ 	.short	0x0000
        /*0012*/ 	.short	0x0000
        /*0014*/ 	.byte	0x00, 0xf0, 0x61, 0x10


	//----- nvinfo : EIATTR_SPARSE_MMA_MASK
	.align		4
.L_650:
        /*0018*/ 	.byte	0x03, 0x50
        /*001a*/ 	.short	0x0000


	//----- nvinfo : EIATTR_MAXREG_COUNT
	.align		4
        /*001c*/ 	.byte	0x03, 0x1b
        /*001e*/ 	.short	0x00ff


	//----- nvinfo : EIATTR_MERCURY_ISA_VERSION
	.align		4
        /*0020*/ 	.byte	0x03, 0x5f
        /*0022*/ 	.short	0x0101


	//----- nvinfo : EIATTR_VRC_CTA_INIT_COUNT
	.align		4
        /*0024*/ 	.byte	0x02, 0x4a
	.zero		1
	.zero		1


	//----- nvinfo : EIATTR_EXIT_INSTR_OFFSETS
	.align		4
        /*0028*/ 	.byte	0x04, 0x1c
        /*002a*/ 	.short	(.L_652 - .L_651)


	//   ....[0]....
.L_651:
        /*002c*/ 	.word	0x00000010


	//----- nvinfo : EIATTR_MAX_THREADS
	.align		4
.L_652:
        /*0030*/ 	.byte	0x04, 0x05
        /*0032*/ 	.short	(.L_654 - .L_653)
.L_653:
        /*0034*/ 	.word	0x00000080
        /*0038*/ 	.word	0x00000001
        /*003c*/ 	.word	0x00000001


	//----- nvinfo : EIATTR_CBANK_PARAM_SIZE
	.align		4
.L_654:
        /*0040*/ 	.byte	0x03, 0x19
        /*0042*/ 	.short	0x0418


	//----- nvinfo : EIATTR_PARAM_CBANK
	.align		4
        /*0044*/ 	.byte	0x04, 0x0a
        /*0046*/ 	.short	(.L_656 - .L_655)
	.align		4
.L_655:
        /*0048*/ 	.word	index@(.nv.constant0._ZN7cutlass13device_kernelIN5flash19enable_sm80_to_sm89INS1_16FlashAttnFwdSm80INS1_25CollectiveMainloopFwdSm80ILi4ELi1ELb0EN4cute5tupleIJNS5_1CILi128EEENS7_ILi64EEES8_EEELi128ENS_10bfloat16_tEfNS_4arch4Sm80ELb1ELb0ELb0ELb1ELb1ELb1ELb1ELb0EEENS1_21CollectiveEpilogueFwdINS6_IJS8_S8_S9_EEENS6_IJNS7_ILi1EEESH_SH_EEESB_SD_Li128ELb1ELb1ELb0ELb0EEENS1_19SingleTileSchedulerILb1ELb0ELb1ELi128EEEEEEEEEvNT_6ParamsE)
        /*004c*/ 	.short	0x0380
        /*004e*/ 	.short	0x0418


	//----- nvinfo : EIATTR_SW_WAR
	.align		4
.L_656:
        /*0050*/ 	.byte	0x04, 0x36
        /*0052*/ 	.short	(.L_658 - .L_657)
.L_657:
        /*0054*/ 	.word	0x00000008
.L_658:


//--------------------- .nv.callgraph             --------------------------
	.section	.nv.callgraph,"",@"SHT_CUDA_CALLGRAPH"
	.align	4
	.sectionentsize	8
	.align		4
        /*0000*/ 	.word	0x00000000
	.align		4
        /*0004*/ 	.word	0xffffffff
	.align		4
        /*0008*/ 	.word	0x00000000
	.align		4
        /*000c*/ 	.word	0xfffffffe
	.align		4
        /*0010*/ 	.word	0x00000000
	.align		4
        /*0014*/ 	.word	0xfffffffd
	.align		4
        /*0018*/ 	.word	0x00000000
	.align		4
        /*001c*/ 	.word	0xfffffffc


//--------------------- .nv.constant4             --------------------------
	.section	.nv.constant4,"a",@progbits
	.align	8
	.align		8
.nv.constant4:
        /*0000*/ 	.dword	_ZN83_INTERNAL_0d6314cb_47_flash_fwd_hdim128_bf16_paged_softcapall_sm80_cu_744032ad_28744cuda3std3__45__cpo5beginE
	.align		8
        /*0008*/ 	.dword	_ZN83_INTERNAL_0d6314cb_47_flash_fwd_hdim128_bf16_paged_softcapall_sm80_cu_744032ad_28744cuda3std3__45__cpo3endE
	.align		8
        /*0010*/ 	.dword	_ZN83_INTERNAL_0d6314cb_47_flash_fwd_hdim128_bf16_paged_softcapall_sm80_cu_744032ad_28744cuda3std3__45__cpo6cbeginE
	.align		8
        /*0018*/ 	.dword	_ZN83_INTERNAL_0d6314cb_47_flash_fwd_hdim128_bf16_paged_softcapall_sm80_cu_744032ad_28744cuda3std3__45__cpo4cendE
	.align		8
        /*0020*/ 	.dword	_ZN83_INTERNAL_0d6314cb_47_flash_fwd_hdim128_bf16_paged_softcapall_sm80_cu_744032ad_28744cuda3std3__485_GLOBAL__N__0d6314cb_47_flash_fwd_hdim128_bf16_paged_softcapall_sm80_cu_744032ad_28746ignoreE
	.align		8
        /*0028*/ 	.dword	_ZN83_INTERNAL_0d6314cb_47_flash_fwd_hdim128_bf16_paged_softcapall_sm80_cu_744032ad_28744cuda3std3__419piecewise_constructE
	.align		8
        /*0030*/ 	.dword	_ZN83_INTERNAL_0d6314cb_47_flash_fwd_hdim128_bf16_paged_softcapall_sm80_cu_744032ad_28744cuda3std3__48in_placeE
	.align		8
        /*0038*/ 	.dword	_ZN83_INTERNAL_0d6314cb_47_flash_fwd_hdim128_bf16_paged_softcapall_sm80_cu_744032ad_28744cuda3std6ranges3__45__cpo4swapE
	.align		8
        /*0040*/ 	.dword	_ZN83_INTERNAL_0d6314cb_47_flash_fwd_hdim128_bf16_paged_softcapall_sm80_cu_744032ad_28744cuda3std6ranges3__45__cpo9iter_moveE
	.align		8
        /*0048*/ 	.dword	_ZN83_INTERNAL_0d6314cb_47_flash_fwd_hdim128_bf16_paged_softcapall_sm80_cu_744032ad_28744cute7productE
	.align		8
        /*0050*/ 	.dword	_ZN83_INTERNAL_0d6314cb_47_flash_fwd_hdim128_bf16_paged_softcapall_sm80_cu_744032ad_28744cute1_E


//--------------------- .text._ZN7cutlass13device_kernelIN5flash19enable_sm80_to_sm89INS1_16FlashAttnFwdSm80INS1_25CollectiveMainloopFwdSm80ILi8ELi1ELb1EN4cute5tupleIJNS5_1CILi128EEES8_S8_EEELi128ENS_10bfloat16_tEfNS_4arch4Sm80ELb0ELb0ELb1ELb0ELb1ELb0ELb1ELb0EEENS1_21CollectiveEpilogueFwdIS9_NS6_IJNS7_ILi1EEESF_SF_EEESA_SC_Li256ELb0ELb1ELb0ELb0EEENS1_19SingleTileSchedulerILb0ELb0ELb1ELi128EEEEEEEEEvNT_6ParamsE --------------------------
	.section	.text._ZN7cutlass13device_kernelIN5flash19enable_sm80_to_sm89INS1_16FlashAttnFwdSm80INS1_25CollectiveMainloopFwdSm80ILi8ELi1ELb1EN4cute5tupleIJNS5_1CILi128EEES8_S8_EEELi128ENS_10bfloat16_tEfNS_4arch4Sm80ELb0ELb0ELb1ELb0ELb1ELb0ELb1ELb0EEENS1_21CollectiveEpilogueFwdIS9_NS6_IJNS7_ILi1EEESF_SF_EEESA_SC_Li256ELb0ELb1ELb0ELb0EEENS1_19SingleTileSchedulerILb0ELb0ELb1ELi128EEEEEEEEEvNT_6ParamsE,"ax",@progbits
	.align	128
.text._ZN7cutlass13device_kernelIN5flash19enable_sm80_to_sm89INS1_16FlashAttnFwdSm80INS1_25CollectiveMainloopFwdSm80ILi8ELi1ELb1EN4cute5tupleIJNS5_1CILi128EEES8_S8_EEELi128ENS_10bfloat16_tEfNS_4arch4Sm80ELb0ELb0ELb1ELb0ELb1ELb0ELb1ELb0EEENS1_21CollectiveEpilogueFwdIS9_NS6_IJNS7_ILi1EEESF_SF_EEESA_SC_Li256ELb0ELb1ELb0ELb0EEENS1_19SingleTileSchedulerILb0ELb0ELb1ELi128EEEEEEEEEvNT_6ParamsE:
        .type           _ZN7cutlass13device_kernelIN5flash19enable_sm80_to_sm89INS1_16FlashAttnFwdSm80INS1_25CollectiveMainloopFwdSm80ILi8ELi1ELb1EN4cute5tupleIJNS5_1CILi128EEES8_S8_EEELi128ENS_10bfloat16_tEfNS_4arch4Sm80ELb0ELb0ELb1ELb0ELb1ELb0ELb1ELb0EEENS1_21CollectiveEpilogueFwdIS9_NS6_IJNS7_ILi1EEESF_SF_EEESA_SC_Li256ELb0ELb1ELb0ELb0EEENS1_19SingleTileSchedulerILb0ELb0ELb1ELi128EEEEEEEEEvNT_6ParamsE,@function
        .size           _ZN7cutlass13device_kernelIN5flash19enable_sm80_to_sm89INS1_16FlashAttnFwdSm80INS1_25CollectiveMainloopFwdSm80ILi8ELi1ELb1EN4cute5tupleIJNS5_1CILi128EEES8_S8_EEELi128ENS_10bfloat16_tEfNS_4arch4Sm80ELb0ELb0ELb1ELb0ELb1ELb0ELb1ELb0EEENS1_21CollectiveEpilogueFwdIS9_NS6_IJNS7_ILi1EEESF_SF_EEESA_SC_Li256ELb0ELb1ELb0ELb0EEENS1_19SingleTileSchedulerILb0ELb0ELb1ELi128EEEEEEEEEvNT_6ParamsE,(.L_x_36 - _ZN7cutlass13device_kernelIN5flash19enable_sm80_to_sm89INS1_16FlashAttnFwdSm80INS1_25CollectiveMainloopFwdSm80ILi8ELi1ELb1EN4cute5tupleIJNS5_1CILi128EEES8_S8_EEELi128ENS_10bfloat16_tEfNS_4arch4Sm80ELb0ELb0ELb1ELb0ELb1ELb0ELb1ELb0EEENS1_21CollectiveEpilogueFwdIS9_NS6_IJNS7_ILi1EEESF_SF_EEESA_SC_Li256ELb0ELb1ELb0ELb0EEENS1_19SingleTileSchedulerILb0ELb0ELb1ELi128EEEEEEEEEvNT_6ParamsE)
        .other          _ZN7cutlass13device_kernelIN5flash19enable_sm80_to_sm89INS1_16FlashAttnFwdSm80INS1_25CollectiveMainloopFwdSm80ILi8ELi1ELb1EN4cute5tupleIJNS5_1CILi128EEES8_S8_EEELi128ENS_10bfloat16_tEfNS_4arch4Sm80ELb0ELb0ELb1ELb0ELb1ELb0ELb1ELb0EEENS1_21CollectiveEpilogueFwdIS9_NS6_IJNS7_ILi1EEESF_SF_EEESA_SC_Li256ELb0ELb1ELb0ELb0EEENS1_19SingleTileSchedulerILb0ELb0ELb1ELi128EEEEEEEEEvNT_6ParamsE,@"STO_CUDA_ENTRY STV_DEFAULT"
_ZN7cutlass13device_kernelIN5flash19enable_sm80_to_sm89INS1_16FlashAttnFwdSm80INS1_25CollectiveMainloopFwdSm80ILi8ELi1ELb1EN4cute5tupleIJNS5_1CILi128EEES8_S8_EEELi128ENS_10bfloat16_tEfNS_4arch4Sm80ELb0ELb0ELb1ELb0ELb1ELb0ELb1ELb0EEENS1_21CollectiveEpilogueFwdIS9_NS6_IJNS7_ILi1EEESF_SF_EEESA_SC_Li256ELb0ELb1ELb0ELb0EEENS1_19SingleTileSchedulerILb0ELb0ELb1ELi128EEEEEEEEEvNT_6ParamsE:
[----:B------:R-:W-:Y:S01]  /*0000*/  LDC R1, c[0x0][0x37c] ;  /* 0x0000df00ff017b82 */ /* 0x000fe20000000800 */
[----:B------:R-:W-:Y:S05]  /*0010*/  EXIT ;  /* 0x000000000000794d */ /* 0x000fea0003800000 */
.L_x_0:
[----:B------:R-:W-:-:S00]  /*0020*/  BRA `(.L_x_0) ;  /* 0xfffffffc00fc7947 */ /* 0x000fc0000383ffff */
[----:B------:R-:W-:-:S00]  /*0030*/  NOP ;  /* 0x0000000000007918 */ /* 0x000fc00000000000 */
        /* <DEDUP_REMOVED lines=12> */
.L_x_36:


//--------------------- .text._ZN7cutlass13device_kernelIN5flash19enable_sm80_to_sm89INS1_16FlashAttnFwdSm80INS1_25CollectiveMainloopFwdSm80ILi8ELi1ELb1EN4cute5tupleIJNS5_1CILi128EEES8_S8_EEELi128ENS_10bfloat16_tEfNS_4arch4Sm80ELb0ELb0ELb1ELb1ELb1ELb0ELb1ELb0EEENS1_21CollectiveEpilogueFwdIS9_NS6_IJNS7_ILi1EEESF_SF_EEESA_SC_Li256ELb1ELb1ELb0ELb0EEENS1_19SingleTileSchedulerILb1ELb0ELb1ELi128EEEEEEEEEvNT_6ParamsE --------------------------
	.section	.text._ZN7cutlass13device_kernelIN5flash19enable_sm80_to_sm89INS1_16FlashAttnFwdSm80INS1_25CollectiveMainloopFwdSm80ILi8ELi1ELb1EN4cute5tupleIJNS5_1CILi128EEES8_S8_EEELi128ENS_10bfloat16_tEfNS_4arch4Sm80ELb0ELb0ELb1ELb1ELb1ELb0ELb1ELb0EEENS1_21CollectiveEpilogueFwdIS9_NS6_IJNS7_ILi1EEESF_SF_EEESA_SC_Li256ELb1ELb1ELb0ELb0EEENS1_19SingleTileSchedulerILb1ELb0ELb1ELi128EEEEEEEEEvNT_6ParamsE,"ax",@progbits
	.align	128
.text._ZN7cutlass13device_kernelIN5flash19enable_sm80_to_sm89INS1_16FlashAttnFwdSm80INS1_25CollectiveMainloopFwdSm80ILi8ELi1ELb1EN4cute5tupleIJNS5_1CILi128EEES8_S8_EEELi128ENS_10bfloat16_tEfNS_4arch4Sm80ELb0ELb0ELb1ELb1ELb1ELb0ELb1ELb0EEENS1_21CollectiveEpilogueFwdIS9_NS6_IJNS7_ILi1EEESF_SF_EEESA_SC_Li256ELb1ELb1ELb0ELb0EEENS1_19SingleTileSchedulerILb1ELb0ELb1ELi128EEEEEEEEEvNT_6ParamsE:
        .type           _ZN7cutlass13device_kernelIN5flash19enable_sm80_to_sm89INS1_16FlashAttnFwdSm80INS1_25CollectiveMainloopFwdSm80ILi8ELi1ELb1EN4cute5tupleIJNS5_1CILi128EEES8_S8_EEELi128ENS_10bfloat16_tEfNS_4arch4Sm80ELb0ELb0ELb1ELb1ELb1ELb0ELb1ELb0EEENS1_21CollectiveEpilogueFwdIS9_NS6_IJNS7_ILi1EEESF_SF_EEESA_SC_Li256ELb1ELb1ELb0ELb0EEENS1_19SingleTileSchedulerILb1ELb0ELb1ELi128EEEEEEEEEvNT_6ParamsE,@function
        .size           _ZN7cutlass13device_kernelIN5flash19enable_sm80_to_sm89INS1_16FlashAttnFwdSm80INS1_25CollectiveMainloopFwdSm80ILi8ELi1ELb1EN4cute5tupleIJNS5_1CILi128EEES8_S8_EEELi128ENS_10bfloat16_tEfNS_4arch4Sm80ELb0ELb0ELb1ELb1ELb1ELb0ELb1ELb0EEENS1_21CollectiveEpilogueFwdIS9_NS6_IJNS7_ILi1EEESF_SF_EEESA_SC_Li256ELb1ELb1ELb0ELb0EEENS1_19SingleTileSchedulerILb1ELb0ELb1ELi128EEEEEEEEEvNT_6ParamsE,(.L_x_37 - _ZN7cutlass13device_kernelIN5flash19enable_sm80_to_sm89INS1_16FlashAttnFwdSm80INS1_25CollectiveMainloopFwdSm80ILi8ELi1ELb1EN4cute5tupleIJNS5_1CILi128EEES8_S8_EEELi128ENS_10bfloat16_tEfNS_4arch4Sm80ELb0ELb0ELb1ELb1ELb1ELb0ELb1ELb0EEENS1_21CollectiveEpilogueFwdIS9_NS6_IJNS7_ILi1EEESF_SF_EEESA_SC_Li256ELb1ELb1ELb0ELb0EEENS1_19SingleTileSchedulerILb1ELb0ELb1ELi128EEEEEEEEEvNT_6ParamsE)
        .other          _ZN7cutlass13device_kernelIN5flash19enable_sm80_to_sm89INS1_16FlashAttnFwdSm80INS1_25CollectiveMainloopFwdSm80ILi8ELi1ELb1EN4cute5tupleIJNS5_1CILi128EEES8_S8_EEELi128ENS_10bfloat16_tEfNS_4arch4Sm80ELb0ELb0ELb1ELb1ELb1ELb0ELb1ELb0EEENS1_21CollectiveEpilogueFwdIS9_NS6_IJNS7_ILi1EEESF_SF_EEESA_SC_Li256ELb1ELb1ELb0ELb0EEENS1_19SingleTileSchedulerILb1ELb0ELb1ELi128EEEEEEEEEvNT_6ParamsE,@"STO_CUDA_ENTRY STV_DEFAULT"
_ZN7cutlass13device_kernelIN5flash19enable_sm80_to_sm89INS1_16FlashAttnFwdSm80INS1_25CollectiveMainloopFwdSm80ILi8ELi1ELb1EN4cute5tupleIJNS5_1CILi128EEES8_S8_EEELi128ENS_10bfloat16_tEfNS_4arch4Sm80ELb0ELb0ELb1ELb1ELb1ELb0ELb1ELb0EEENS1_21CollectiveEpilogueFwdIS9_NS6_IJNS7_ILi1EEESF_SF_EEESA_SC_Li256ELb1ELb1ELb0ELb0EEENS1_19SingleTileSchedulerILb1ELb0ELb1ELi128EEEEEEEEEvNT_6ParamsE:
[----:B------:R-:W-:Y:S01]  /*0000*/  LDC R1, c[0x0][0x37c] ;  /* 0x0000df00ff017b82 */ /* 0x000fe20000000800 */
[----:B------:R-:W-:Y:S05]  /*0010*/  EXIT ;  /* 0x000000000000794d */ /* 0x000fea0003800000 */
.L_x_1:
        /* <DEDUP_REMOVED lines=14> */
.L_x_37:


//--------------------- .text._ZN7cutlass13device_kernelIN5flash19enable_sm80_to_sm89INS1_16FlashAttnFwdSm80INS1_25CollectiveMainloopFwdSm80ILi8ELi1ELb1EN4cute5tupleIJNS5_1CILi128EEES8_S8_EEELi128ENS_10bfloat16_tEfNS_4arch4Sm80ELb0ELb0ELb1ELb1ELb1ELb1ELb1ELb0EEENS1_21CollectiveEpilogueFwdIS9_NS6_IJNS7_ILi1EEESF_SF_EEESA_SC_Li256ELb1ELb1ELb0ELb0EEENS1_19SingleTileSchedulerILb1ELb0ELb1ELi128EEEEEEEEEvNT_6ParamsE --------------------------
	.section	.text._ZN7cutlass13device_kernelIN5flash19enable_sm80_to_sm89INS1_16FlashAttnFwdSm80INS1_25CollectiveMainloopFwdSm80ILi8ELi1ELb1EN4cute5tupleIJNS5_1CILi128EEES8_S8_EEELi128ENS_10bfloat16_tEfNS_4arch4Sm80ELb0ELb0ELb1ELb1ELb1ELb1ELb1ELb0EEENS1_21CollectiveEpilogueFwdIS9_NS6_IJNS7_ILi1EEESF_SF_EEESA_SC_Li256ELb1ELb1ELb0ELb0EEENS1_19SingleTileSchedulerILb1ELb0ELb1ELi128EEEEEEEEEvNT_6ParamsE,"ax",@progbits
	.align	128
.text._ZN7cutlass13device_kernelIN5flash19enable_sm80_to_sm89INS1_16FlashAttnFwdSm80INS1_25CollectiveMainloopFwdSm80ILi8ELi1ELb1EN4cute5tupleIJNS5_1CILi128EEES8_S8_EEELi128ENS_10bfloat16_tEfNS_4arch4Sm80ELb0ELb0ELb1ELb1ELb1ELb1ELb1ELb0EEENS1_21CollectiveEpilogueFwdIS9_NS6_IJNS7_ILi1EEESF_SF_EEESA_SC_Li256ELb1ELb1ELb0ELb0EEENS1_19SingleTileSchedulerILb1ELb0ELb1ELi128EEEEEEEEEvNT_6ParamsE:
        .type           _ZN7cutlass13device_kernelIN5flash19enable_sm80_to_sm89INS1_16FlashAttnFwdSm80INS1_25CollectiveMainloopFwdSm80ILi8ELi1ELb1EN4cute5tupleIJNS5_1CILi128EEES8_S8_EEELi128ENS_10bfloat16_tEfNS_4arch4Sm80ELb0ELb0ELb1ELb1ELb1ELb1ELb1ELb0EEENS1_21CollectiveEpilogueFwdIS9_NS6_IJNS7_ILi1EEESF_SF_EEESA_SC_Li256ELb1ELb1ELb0ELb0EEENS1_19SingleTileSchedulerILb1ELb0ELb1ELi128EEEEEEEEEvNT_6ParamsE,@function
        .size           _ZN7cutlass13device_kernelIN5flash19enable_sm80_to_sm89INS1_16FlashAttnFwdSm80INS1_25CollectiveMainloopFwdSm80ILi8ELi1ELb1EN4cute5tupleIJNS5_1CILi128EEES8_S8_EEELi128ENS_10bfloat16_tEfNS_4arch4Sm80ELb0ELb0ELb1ELb1ELb1ELb1ELb1ELb0EEENS1_21CollectiveEpilogueFwdIS9_NS6_IJNS7_ILi1EEESF_SF_EEESA_SC_Li256ELb1ELb1ELb0ELb0EEENS1_19SingleTileSchedulerILb1ELb0ELb1ELi128EEEEEEEEEvNT_6ParamsE,(.L_x_38 - _ZN7cutlass13device_kernelIN5flash19enable_sm80_to_sm89INS1_16FlashAttnFwdSm80INS1_25CollectiveMainloopFwdSm80ILi8ELi1ELb1EN4cute5tupleIJNS5_1CILi128EEES8_S8_EEELi128ENS_10bfloat16_tEfNS_4arch4Sm80ELb0ELb0ELb1ELb1ELb1ELb1ELb1ELb0EEENS1_21CollectiveEpilogueFwdIS9_NS6_IJNS7_ILi1EEESF_SF_EEESA_SC_Li256ELb1ELb1ELb0ELb0EEENS1_19SingleTileSchedulerILb1ELb0ELb1ELi128EEEEEEEEEvNT_6ParamsE)
        .other          _ZN7cutlass13device_kernelIN5flash19enable_sm80_to_sm89INS1_16FlashAttnFwdSm80INS1_25CollectiveMainloopFwdSm80ILi8ELi1ELb1EN4cute5tupleIJNS5_1CILi128EEES8_S8_EEELi128ENS_10bfloat16_tEfNS_4arch4Sm80ELb0ELb0ELb1ELb1ELb1ELb1ELb1ELb0EEENS1_21CollectiveEpilogueFwdIS9_NS6_IJNS7_ILi1EEESF_SF_EEESA_SC_Li256ELb1ELb1ELb0ELb0EEENS1_19SingleTileSchedulerILb1ELb0ELb1ELi128EEEEEEEEEvNT_6ParamsE,@"STO_CUDA_ENTRY STV_DEFAULT"
_ZN7cutlass13device_kernelIN5flash19enable_sm80_to_sm89INS1_16FlashAttnFwdSm80INS1_25CollectiveMainloopFwdSm80ILi8ELi1ELb1EN4cute5tupleIJNS5_1CILi128EEES8_S8_EEELi128ENS_10bfloat16_tEfNS_4arch4Sm80ELb0ELb0ELb1ELb1ELb1ELb1ELb1ELb0EEENS1_21CollectiveEpilogueFwdIS9_NS6_IJNS7_ILi1EEESF_SF_EEESA_SC_Li256ELb1ELb1ELb0ELb0EEENS1_19SingleTileSchedulerILb1ELb0ELb1ELi128EEEEEEEEEvNT_6ParamsE:
[----:B------:R-:W-:Y:S01]  /*0000*/  LDC R1, c[0x0][0x37c] ;  /* 0x0000df00ff017b82 */ /* 0x000fe20000000800 */
[----:B------:R-:W-:Y:S05]  /*0010*/  EXIT ;  /* 0x000000000000794d */ /* 0x000fea0003800000 */
.L_x_2:
        /* <DEDUP_REMOVED lines=14> */
.L_x_38:


//--------------------- .text._ZN7cutlass13device_kernelIN5flash19enable_sm80_to_sm89INS1_16FlashAttnFwdSm80INS1_25CollectiveMainloopFwdSm80ILi8ELi1ELb1EN4cute5tupleIJNS5_1CILi128EEENS7_ILi96EEES8_EEELi128ENS_10bfloat16_tEfNS_4arch4Sm80ELb0ELb1ELb1ELb0ELb1ELb0ELb1ELb0EEENS1_21CollectiveEpilogueFwdINS6_IJS8_S8_S9_EEENS6_IJNS7_ILi1EEESH_SH_EEESB_SD_Li256ELb0ELb1ELb0ELb0EEENS1_19SingleTileSchedulerILb0ELb0ELb1ELi128EEEEEEEEEvNT_6ParamsE --------------------------
	.section	.text._ZN7cutlass13device_kernelIN5flash19enable_sm80_to_sm89INS1_16FlashAttnFwdSm80INS1_25CollectiveMainloopFwdSm80ILi8ELi1ELb1EN4cute5tupleIJNS5_1CILi128EEENS7_ILi96EEES8_EEELi128ENS_10bfloat16_tEfNS_4arch4Sm80ELb0ELb1ELb1ELb0ELb1ELb0ELb1ELb0EEENS1_21CollectiveEpilogueFwdINS6_IJS8_S8_S9_EEENS6_IJNS7_ILi1EEESH_SH_EEESB_SD_Li256ELb0ELb1ELb0ELb0EEENS1_19SingleTileSchedulerILb0ELb0ELb1ELi128EEEEEEEEEvNT_6ParamsE,"ax",@progbits
	.align	128
.text._ZN7cutlass13device_kernelIN5flash19enable_sm80_to_sm89INS1_16FlashAttnFwdSm80INS1_25CollectiveMainloopFwdSm80ILi8ELi1ELb1EN4cute5tupleIJNS5_1CILi128EEENS7_ILi96EEES8_EEELi128ENS_10bfloat16_tEfNS_4arch4Sm80ELb0ELb1ELb1ELb0ELb1ELb0ELb1ELb0EEENS1_21CollectiveEpilogueFwdINS6_IJS8_S8_S9_EEENS6_IJNS7_ILi1EEESH_SH_EEESB_SD_Li256ELb0ELb1ELb0ELb0EEENS1_19SingleTileSchedulerILb0ELb0ELb1ELi128EEEEEEEEEvNT_6ParamsE:
        .type           _ZN7cutlass13device_kernelIN5flash19enable_sm80_to_sm89INS1_16FlashAttnFwdSm80INS1_25CollectiveMainloopFwdSm80ILi8ELi1ELb1EN4cute5tupleIJNS5_1CILi128EEENS7_ILi96EEES8_EEELi128ENS_10bfloat16_tEfNS_4arch4Sm80ELb0ELb1ELb1ELb0ELb1ELb0ELb1ELb0EEENS1_21CollectiveEpilogueFwdINS6_IJS8_S8_S9_EEENS6_IJNS7_ILi1EEESH_SH_EEESB_SD_Li256ELb0ELb1ELb0ELb0EEENS1_19SingleTileSchedulerILb0ELb0ELb1ELi128EEEEEEEEEvNT_6ParamsE,@function
        .size           _ZN7cutlass13device_kernelIN5flash19enable_sm80_to_sm89INS1_16FlashAttnFwdSm80INS1_25CollectiveMainloopFwdSm80ILi8ELi1ELb1EN4cute5tupleIJNS5_1CILi128EEENS7_ILi96EEES8_EEELi128ENS_10bfloat16_tEfNS_4arch4Sm80ELb0ELb1ELb1ELb0ELb1ELb0ELb1ELb0EEENS1_21CollectiveEpilogueFwdINS6_IJS8_S8_S9_EEENS6_IJNS7_ILi1EEESH_SH_EEESB_SD_Li256ELb0ELb1ELb0ELb0EEENS1_19SingleTileSchedulerILb0ELb0ELb1ELi128EEEEEEEEEvNT_6ParamsE,(.L_x_39 - _ZN7cutlass13device_kernelIN5flash19enable_sm80_to_sm89INS1_16FlashAttnFwdSm80INS1_25CollectiveMainloopFwdSm80ILi8ELi1ELb1EN4cute5tupleIJNS5_1CILi128EEENS7_ILi96EEES8_EEELi128ENS_10bfloat16_tEfNS_4arch4Sm80ELb0ELb1ELb1ELb0ELb1ELb0ELb1ELb0EEENS1_21CollectiveEpilogueFwdINS6_IJS8_S8_S9_EEENS6_IJNS7_ILi1EEESH_SH_EEESB_SD_Li256ELb0ELb1ELb0ELb0EEENS1_19SingleTileSchedulerILb0ELb0ELb1ELi128EEEEEEEEEvNT_6ParamsE)
        .other          _ZN7cutlass13device_kernelIN5flash19enable_sm80_to_sm89INS1_16FlashAttnFwdSm80INS1_25CollectiveMainloopFwdSm80ILi8ELi1ELb1EN4cute5tupleIJNS5_1CILi128EEENS7_ILi96EEES8_EEELi128ENS_10bfloat16_tEfNS_4arch4Sm80ELb0ELb1ELb1ELb0ELb1ELb0ELb1ELb0EEENS1_21CollectiveEpilogueFwdINS6_IJS8_S8_S9_EEENS6_IJNS7_ILi1EEESH_SH_EEESB_SD_Li256ELb0ELb1ELb0ELb0EEENS1_19SingleTileSchedulerILb0ELb0ELb1ELi128EEEEEEEEEvNT_6ParamsE,@"STO_CUDA_ENTRY STV_DEFAULT"
_ZN7cutlass13device_kernelIN5flash19enable_sm80_to_sm89INS1_16FlashAttnFwdSm80INS1_25CollectiveMainloopFwdSm80ILi8ELi1ELb1EN4cute5tupleIJNS5_1CILi128EEENS7_ILi96EEES8_EEELi128ENS_10bfloat16_tEfNS_4arch4Sm80ELb0ELb1ELb1ELb0ELb1ELb0ELb1ELb0EEENS1_21CollectiveEpilogueFwdINS6_IJS8_S8_S9_EEENS6_IJNS7_ILi1EEESH_SH_EEESB_SD_Li256ELb0ELb1ELb0ELb0EEENS1_19SingleTileSchedulerILb0ELb0ELb1ELi128EEEEEEEEEvNT_6ParamsE:
[----:B------:R-:W-:Y:S01]  /*0000*/  LDC R1, c[0x0][0x37c] ;  /* 0x0000df00ff017b82 */ /* 0x000fe20000000800 */
[----:B------:R-:W-:Y:S05]  /*0010*/  EXIT ;  /* 0x000000000000794d */ /* 0x000fea0003800000 */
.L_x_3:
        /* <DEDUP_REMOVED lines=14> */
.L_x_39:


//--------------------- .text._ZN7cutlass13device_kernelIN5flash19enable_sm80_to_sm89INS1_16FlashAttnFwdSm80INS1_25CollectiveMainloopFwdSm80ILi8ELi1ELb1EN4cute5tupleIJNS5_1CILi128EEENS7_ILi96EEES8_EEELi128ENS_10bfloat16_tEfNS_4arch4Sm80ELb0ELb1ELb1ELb1ELb1ELb0ELb1ELb0EEENS1_21CollectiveEpilogueFwdINS6_IJS8_S8_S9_EEENS6_IJNS7_ILi1EEESH_SH_EEESB_SD_Li256ELb1ELb1ELb0ELb0EEENS1_19SingleTileSchedulerILb1ELb0ELb1ELi128EEEEEEEEEvNT_6ParamsE --------------------------
	.section	.text._ZN7cutlass13device_kernelIN5flash19enable_sm80_to_sm89INS1_16FlashAttnFwdSm80INS1_25CollectiveMainloopFwdSm80ILi8ELi1ELb1EN4cute5tupleIJNS5_1CILi128EEENS7_ILi96EEES8_EEELi128ENS_10bfloat16_tEfNS_4arch4Sm80ELb0ELb1ELb1ELb1ELb1ELb0ELb1ELb0EEENS1_21CollectiveEpilogueFwdINS6_IJS8_S8_S9_EEENS6_IJNS7_ILi1EEESH_SH_EEESB_SD_Li256ELb1ELb1ELb0ELb0EEENS1_19SingleTileSchedulerILb1ELb0ELb1ELi128EEEEEEEEEvNT_6ParamsE,"ax",@progbits
	.align	128
.text._ZN7cutlass13device_kernelIN5flash19enable_sm80_to_sm89INS1_16FlashAttnFwdSm80INS1_25CollectiveMainloopFwdSm80ILi8ELi1ELb1EN4cute5tupleIJNS5_1CILi128EEENS7_ILi96EEES8_EEELi128ENS_10bfloat16_tEfNS_4arch4Sm80ELb0ELb1ELb1ELb1ELb1ELb0ELb1ELb0EEENS1_21CollectiveEpilogueFwdINS6_IJS8_S8_S9_EEENS6_IJNS7_ILi1EEESH_SH_EEESB_SD_Li256ELb1ELb1ELb0ELb0EEENS1_19SingleTileSchedulerILb1ELb0ELb1ELi128EEEEEEEEEvNT_6ParamsE:
        .type           _ZN7cutlass13device_kernelIN5flash19enable_sm80_to_sm89INS1_16FlashAttnFwdSm80INS1_25CollectiveMainloopFwdSm80ILi8ELi1ELb1EN4cute5tupleIJNS5_1CILi128EEENS7_ILi96EEES8_EEELi128ENS_10bfloat16_tEfNS_4arch4Sm80ELb0ELb1ELb1ELb1ELb1ELb0ELb1ELb0EEENS1_21CollectiveEpilogueFwdINS6_IJS8_S8_S9_EEENS6_IJNS7_ILi1EEESH_SH_EEESB_SD_Li256ELb1ELb1ELb0ELb0EEENS1_19SingleTileSchedulerILb1ELb0ELb1ELi128EEEEEEEEEvNT_6ParamsE,@function
        .size           _ZN7cutlass13device_kernelIN5flash19enable_sm80_to_sm89INS1_16FlashAttnFwdSm80INS1_25CollectiveMainloopFwdSm80ILi8ELi1ELb1EN4cute5tupleIJNS5_1CILi128EEENS7_ILi96EEES8_EEELi128ENS_10bfloat16_tEfNS_4arch4Sm80ELb0ELb1ELb1ELb1ELb1ELb0ELb1ELb0EEENS1_21CollectiveEpilogueFwdINS6_IJS8_S8_S9_EEENS6_IJNS7_ILi1EEESH_SH_EEESB_SD_Li256ELb1ELb1ELb0ELb0EEENS1_19SingleTileSchedulerILb1ELb0ELb1ELi128EEEEEEEEEvNT_6ParamsE,(.L_x_40 - _ZN7cutlass13device_kernelIN5flash19enable_sm80_to_sm89INS1_16FlashAttnFwdSm80INS1_25CollectiveMainloopFwdSm80ILi8ELi1ELb1EN4cute5tupleIJNS5_1CILi128EEENS7_ILi96EEES8_EEELi128ENS_10bfloat16_tEfNS_4arch4Sm80ELb0ELb1ELb1ELb1ELb1ELb0ELb1ELb0EEENS1_21CollectiveEpilogueFwdINS6_IJS8_S8_S9_EEENS6_IJNS7_ILi1EEESH_SH_EEESB_SD_Li256ELb1ELb1ELb0ELb0EEENS1_19SingleTileSchedulerILb1ELb0ELb1ELi128EEEEEEEEEvNT_6ParamsE)
        .other          _ZN7cutlass13device_kernelIN5flash19enable_sm80_to_sm89INS1_16FlashAttnFwdSm80INS1_25CollectiveMainloopFwdSm80ILi8ELi1ELb1EN4cute5tupleIJNS5_1CILi128EEENS7_ILi96EEES8_EEELi128ENS_10bfloat16_tEfNS_4arch4Sm80ELb0ELb1ELb1ELb1ELb1ELb0ELb1ELb0EEENS1_21CollectiveEpilogueFwdINS6_IJS8_S8_S9_EEENS6_IJNS7_ILi1EEESH_SH_EEESB_SD_Li256ELb1ELb1ELb0ELb0EEENS1_19SingleTileSchedulerILb1ELb0ELb1ELi128EEEEEEEEEvNT_6ParamsE,@"STO_CUDA_ENTRY STV_DEFAULT"
_ZN7cutlass13device_kernelIN5flash19enable_sm80_to_sm89INS1_16FlashAttnFwdSm80INS1_25CollectiveMainloopFwdSm80ILi8ELi1ELb1EN4cute5tupleIJNS5_1CILi128EEENS7_ILi96EEES8_EEELi128ENS_10bfloat16_tEfNS_4arch4Sm80ELb0ELb1ELb1ELb1ELb1ELb0ELb1ELb0EEENS1_21CollectiveEpilogueFwdINS6_IJS8_S8_S9_EEENS6_IJNS7_ILi1EEESH_SH_EEESB_SD_Li256ELb1ELb1ELb0ELb0EEENS1_19SingleTileSchedulerILb1ELb0ELb1ELi128EEEEEEEEEvNT_6ParamsE:
[----:B------:R-:W-:Y:S01]  /*0000*/  LDC R1, c[0x0][0x37c] ;  /* 0x0000df00ff017b82 */ /* 0x000fe20000000800 */
[----:B------:R-:W-:Y:S05]  /*0010*/  EXIT ;  /* 0x000000000000794d */ /* 0x000fea0003800000 */
.L_x_4:
        /* <DEDUP_REMOVED lines=14> */
.L_x_40:


//--------------------- .text._ZN7cutlass13device_kernelIN5flash19enable_sm80_to_sm89INS1_16FlashAttnFwdSm80INS1_25CollectiveMainloopFwdSm80ILi8ELi1ELb1EN4cute5tupleIJNS5_1CILi128EEENS7_ILi96EEES8_EEELi128ENS_10bfloat16_tEfNS_4arch4Sm80ELb0ELb1ELb1ELb1ELb1ELb1ELb1ELb0EEENS1_21CollectiveEpilogueFwdINS6_IJS8_S8_S9_EEENS6_IJNS7_ILi1EEESH_SH_EEESB_SD_Li256ELb1ELb1ELb0ELb0EEENS1_19SingleTileSchedulerILb1ELb0ELb1ELi128EEEEEEEEEvNT_6ParamsE --------------------------
	.section	.text._ZN7cutlass13device_kernelIN5flash19enable_sm80_to_sm89INS1_16FlashAttnFwdSm80INS1_25CollectiveMainloopFwdSm80ILi8ELi1ELb1EN4cute5tupleIJNS5_1CILi128EEENS7_ILi96EEES8_EEELi128ENS_10bfloat16_tEfNS_4arch4Sm80ELb0ELb1ELb1ELb1ELb1ELb1ELb1ELb0EEENS1_21CollectiveEpilogueFwdINS6_IJS8_S8_S9_EEENS6_IJNS7_ILi1EEESH_SH_EEESB_SD_Li256ELb1ELb1ELb0ELb0EEENS1_19SingleTileSchedulerILb1ELb0ELb1ELi128EEEEEEEEEvNT_6ParamsE,"ax",@progbits
	.align	128
.text._ZN7cutlass13device_kernelIN5flash19enable_sm80_to_sm89INS1_16FlashAttnFwdSm80INS1_25CollectiveMainloopFwdSm80ILi8ELi1ELb1EN4cute5tupleIJNS5_1CILi128EEENS7_ILi96EEES8_EEELi128ENS_10bfloat16_tEfNS_4arch4Sm80ELb0ELb1ELb1ELb1ELb1ELb1ELb1ELb0EEENS1_21CollectiveEpilogueFwdINS6_IJS8_S8_S9_EEENS6_IJNS7_ILi1EEESH_SH_EEESB_SD_Li256ELb1ELb1ELb0ELb0EEENS1_19SingleTileSchedulerILb1ELb0ELb1ELi128EEEEEEEEEvNT_6ParamsE:
        .type           _ZN7cutlass13device_kernelIN5flash19enable_sm80_to_sm89INS1_16FlashAttnFwdSm80INS1_25CollectiveMainloopFwdSm80ILi8ELi1ELb1EN4cute5tupleIJNS5_1CILi128EEENS7_ILi96EEES8_EEELi128ENS_10bfloat16_tEfNS_4arch4Sm80ELb0ELb1ELb1ELb1ELb1ELb1ELb1ELb0EEENS1_21CollectiveEpilogueFwdINS6_IJS8_S8_S9_EEENS6_IJNS7_ILi1EEESH_SH_EEESB_SD_Li256ELb1ELb1ELb0ELb0EEENS1_19SingleTileSchedulerILb1ELb0ELb1ELi128EEEEEEEEEvNT_6ParamsE,@function
        .size           _ZN7cutlass13device_kernelIN5flash19enable_sm80_to_sm89INS1_16FlashAttnFwdSm80INS1_25CollectiveMainloopFwdSm80ILi8ELi1ELb1EN4cute5tupleIJNS5_1CILi128EEENS7_ILi96EEES8_EEELi128ENS_10bfloat16_tEfNS_4arch4Sm80ELb0ELb1ELb1ELb1ELb1ELb1ELb1ELb0EEENS1_21CollectiveEpilogueFwdINS6_IJS8_S8_S9_EEENS6_IJNS7_ILi1EEESH_SH_EEESB_SD_Li256ELb1ELb1ELb0ELb0EEENS1_19SingleTileSchedulerILb1ELb0ELb1ELi128EEEEEEEEEvNT_6ParamsE,(.L_x_41 - _ZN7cutlass13device_kernelIN5flash19enable_sm80_to_sm89INS1_16FlashAttnFwdSm80INS1_25CollectiveMainloopFwdSm80ILi8ELi1ELb1EN4cute5tupleIJNS5_1CILi128EEENS7_ILi96EEES8_EEELi128ENS_10bfloat16_tEfNS_4arch4Sm80ELb0ELb1ELb1ELb1ELb1ELb1ELb1ELb0EEENS1_21CollectiveEpilogueFwdINS6_IJS8_S8_S9_EEENS6_IJNS7_ILi1EEESH_SH_EEESB_SD_Li256ELb1ELb1ELb0ELb0EEENS1_19SingleTileSchedulerILb1ELb0ELb1ELi128EEEEEEEEEvNT_6ParamsE)
        .other          _ZN7cutlass13device_kernelIN5flash19enable_sm80_to_sm89INS1_16FlashAttnFwdSm80INS1_25CollectiveMainloopFwdSm80ILi8ELi1ELb1EN4cute5tupleIJNS5_1CILi128EEENS7_ILi96EEES8_EEELi128ENS_10bfloat16_tEfNS_4arch4Sm80ELb0ELb1ELb1ELb1ELb1ELb1ELb1ELb0EEENS1_21CollectiveEpilogueFwdINS6_IJS8_S8_S9_EEENS6_IJNS7_ILi1EEESH_SH_EEESB_SD_Li256ELb1ELb1ELb0ELb0EEENS1_19SingleTileSchedulerILb1ELb0ELb1ELi128EEEEEEEEEvNT_6ParamsE,@"STO_CUDA_ENTRY STV_DEFAULT"
_ZN7cutlass13device_kernelIN5flash19enable_sm80_to_sm89INS1_16FlashAttnFwdSm80INS1_25CollectiveMainloopFwdSm80ILi8ELi1ELb1EN4cute5tupleIJNS5_1CILi128EEENS7_ILi96EEES8_EEELi128ENS_10bfloat16_tEfNS_4arch4Sm80ELb0ELb1ELb1ELb1ELb1ELb1ELb1ELb0EEENS1_21CollectiveEpilogueFwdINS6_IJS8_S8_S9_EEENS6_IJNS7_ILi1EEESH_SH_EEESB_SD_Li256ELb1ELb1ELb0ELb0EEENS1_19SingleTileSchedulerILb1ELb0ELb1ELi128EEEEEEEEEvNT_6ParamsE:
[----:B------:R-:W-:Y:S01]  /*0000*/  LDC R1, c[0x0][0x37c] ;  /* 0x0000df00ff017b82 */ /* 0x000fe20000000800 */
[----:B------:R-:W-:Y:S05]  /*0010*/  EXIT ;  /* 0x000000000000794d */ /* 0x000fea0003800000 */
.L_x_5:
        /* <DEDUP_REMOVED lines=14> */
.L_x_41:


//--------------------- .text._ZN7cutlass13device_kernelIN5flash19enable_sm80_to_sm89INS1_16FlashAttnFwdSm80INS1_25CollectiveMainloopFwdSm80ILi8ELi1ELb1EN4cute5tupleIJNS5_1CILi128EEES8_S8_EEELi128ENS_10bfloat16_tEfNS_4arch4Sm80ELb1ELb0ELb1ELb0ELb1ELb0ELb1ELb0EEENS1_21CollectiveEpilogueFwdIS9_NS6_IJNS7_ILi1EEESF_SF_EEESA_SC_Li256ELb0ELb1ELb0ELb0EEENS1_30DynamicPersistentTileSchedulerILi256ELi256ELb0ELb1ELb0EEEEEEEEEvNT_6ParamsE --------------------------
	.section	.text._ZN7cutlass13device_kernelIN5flash19enable_sm80_to_sm89INS1_16FlashAttnFwdSm80INS1_25CollectiveMainloopFwdSm80ILi8ELi1ELb1EN4cute5tupleIJNS5_1CILi128EEES8_S8_EEELi128ENS_10bfloat16_tEfNS_4arch4Sm80ELb1ELb0ELb1ELb0ELb1ELb0ELb1ELb0EEENS1_21CollectiveEpilogueFwdIS9_NS6_IJNS7_ILi1EEESF_SF_EEESA_SC_Li256ELb0ELb1ELb0ELb0EEENS1_30DynamicPersistentTileSchedulerILi256ELi256ELb0ELb1ELb0EEEEEEEEEvNT_6ParamsE,"ax",@progbits
	.align	128
.text._ZN7cutlass13device_kernelIN5flash19enable_sm80_to_sm89INS1_16FlashAttnFwdSm80INS1_25CollectiveMainloopFwdSm80ILi8ELi1ELb1EN4cute5tupleIJNS5_1CILi128EEES8_S8_EEELi128ENS_10bfloat16_tEfNS_4arch4Sm80ELb1ELb0ELb1ELb0ELb1ELb0ELb1ELb0EEENS1_21CollectiveEpilogueFwdIS9_NS6_IJNS7_ILi1EEESF_SF_EEESA_SC_Li256ELb0ELb1ELb0ELb0EEENS1_30DynamicPersistentTileSchedulerILi256ELi256ELb0ELb1ELb0EEEEEEEEEvNT_6ParamsE:
        .type           _ZN7cutlass13device_kernelIN5flash19enable_sm80_to_sm89INS1_16FlashAttnFwdSm80INS1_25CollectiveMainloopFwdSm80ILi8ELi1ELb1EN4cute5tupleIJNS5_1CILi128EEES8_S8_EEELi128ENS_10bfloat16_tEfNS_4arch4Sm80ELb1ELb0ELb1ELb0ELb1ELb0ELb1ELb0EEENS1_21CollectiveEpilogueFwdIS9_NS6_IJNS7_ILi1EEESF_SF_EEESA_SC_Li256ELb0ELb1ELb0ELb0EEENS1_30DynamicPersistentTileSchedulerILi256ELi256ELb0ELb1ELb0EEEEEEEEEvNT_6ParamsE,@function
        .size           _ZN7cutlass13device_kernelIN5flash19enable_sm80_to_sm89INS1_16FlashAttnFwdSm80INS1_25CollectiveMainloopFwdSm80ILi8ELi1ELb1EN4cute5tupleIJNS5_1CILi128EEES8_S8_EEELi128ENS_10bfloat16_tEfNS_4arch4Sm80ELb1ELb0ELb1ELb0ELb1ELb0ELb1ELb0EEENS1_21CollectiveEpilogueFwdIS9_NS6_IJNS7_ILi1EEESF_SF_EEESA_SC_Li256ELb0ELb1ELb0ELb0EEENS1_30DynamicPersistentTileSchedulerILi256ELi256ELb0ELb1ELb0EEEEEEEEEvNT_6ParamsE,(.L_x_42 - _ZN7cutlass13device_kernelIN5flash19enable_sm80_to_sm89INS1_16FlashAttnFwdSm80INS1_25CollectiveMainloopFwdSm80ILi8ELi1ELb1EN4cute5tupleIJNS5_1CILi128EEES8_S8_EEELi128ENS_10bfloat16_tEfNS_4arch4Sm80ELb1ELb0ELb1ELb0ELb1ELb0ELb1ELb0EEENS1_21CollectiveEpilogueFwdIS9_NS6_IJNS7_ILi1EEESF_SF_EEESA_SC_Li256ELb0ELb1ELb0ELb0EEENS1_30DynamicPersistentTileSchedulerILi256ELi256ELb0ELb1ELb0EEEEEEEEEvNT_6ParamsE)
        .other          _ZN7cutlass13device_kernelIN5flash19enable_sm80_to_sm89INS1_16FlashAttnFwdSm80INS1_25CollectiveMainloopFwdSm80ILi8ELi1ELb1EN4cute5tupleIJNS5_1CILi128EEES8_S8_EEELi128ENS_10bfloat16_tEfNS_4arch4Sm80ELb1ELb0ELb1ELb0ELb1ELb0ELb1ELb0EEENS1_21CollectiveEpilogueFwdIS9_NS6_IJNS7_ILi1EEESF_SF_EEESA_SC_Li256ELb0ELb1ELb0ELb0EEENS1_30DynamicPersistentTileSchedulerILi256ELi256ELb0ELb1ELb0EEEEEEEEEvNT_6ParamsE,@"STO_CUDA_ENTRY STV_DEFAULT"
_ZN7cutlass13device_kernelIN5flash19enable_sm80_to_sm89INS1_16FlashAttnFwdSm80INS1_25CollectiveMainloopFwdSm80ILi8ELi1ELb1EN4cute5tupleIJNS5_1CILi128EEES8_S8_EEELi128ENS_10bfloat16_tEfNS_4arch4Sm80ELb1ELb0ELb1ELb0ELb1ELb0ELb1ELb0EEENS1_21CollectiveEpilogueFwdIS9_NS6_IJNS7_ILi1EEESF_SF_EEESA_SC_Li256ELb0ELb1ELb0ELb0EEENS1_30DynamicPersistentTileSchedulerILi256ELi256ELb0ELb1ELb0EEEEEEEEEvNT_6ParamsE:
[----:B------:R-:W-:Y:S01]  /*0000*/  LDC R1, c[0x0][0x37c] ;  /* 0x0000df00ff017b82 */ /* 0x000fe20000000800 */
[----:B------:R-:W-:Y:S05]  /*0010*/  EXIT ;  /* 0x000000000000794d */ /* 0x000fea0003800000 */
.L_x_6:
        /* <DEDUP_REMOVED lines=14> */
.L_x_42:


//--------------------- .text._ZN7cutlass13device_kernelIN5flash19enable_sm80_to_sm89INS1_16FlashAttnFwdSm80INS1_25CollectiveMainloopFwdSm80ILi8ELi1ELb1EN4cute5tupleIJNS5_1CILi128EEES8_S8_EEELi128ENS_10bfloat16_tEfNS_4arch4Sm80ELb1ELb0ELb1ELb1ELb1ELb0ELb1ELb0EEENS1_21CollectiveEpilogueFwdIS9_NS6_IJNS7_ILi1EEESF_SF_EEESA_SC_Li256ELb1ELb1ELb0ELb0EEENS1_19SingleTileSchedulerILb1ELb0ELb1ELi128EEEEEEEEEvNT_6ParamsE --------------------------
	.section	.text._ZN7cutlass13device_kernelIN5flash19enable_sm80_to_sm89INS1_16FlashAttnFwdSm80INS1_25CollectiveMainloopFwdSm80ILi8ELi1ELb1EN4cute5tupleIJNS5_1CILi128EEES8_S8_EEELi128ENS_10bfloat16_tEfNS_4arch4Sm80ELb1ELb0ELb1ELb1ELb1ELb0ELb1ELb0EEENS1_21CollectiveEpilogueFwdIS9_NS6_IJNS7_ILi1EEESF_SF_EEESA_SC_Li256ELb1ELb1ELb0ELb0EEENS1_19SingleTileSchedulerILb1ELb0ELb1ELi128EEEEEEEEEvNT_6ParamsE,"ax",@progbits
	.align	128
.text._ZN7cutlass13device_kernelIN5flash19enable_sm80_to_sm89INS1_16FlashAttnFwdSm80INS1_25CollectiveMainloopFwdSm80ILi8ELi1ELb1EN4cute5tupleIJNS5_1CILi128EEES8_S8_EEELi128ENS_10bfloat16_tEfNS_4arch4Sm80ELb1ELb0ELb1ELb1ELb1ELb0ELb1ELb0EEENS1_21CollectiveEpilogueFwdIS9_NS6_IJNS7_ILi1EEESF_SF_EEESA_SC_Li256ELb1ELb1ELb0ELb0EEENS1_19SingleTileSchedulerILb1ELb0ELb1ELi128EEEEEEEEEvNT_6ParamsE:
        .type           _ZN7cutlass13device_kernelIN5flash19enable_sm80_to_sm89INS1_16FlashAttnFwdSm80INS1_25CollectiveMainloopFwdSm80ILi8ELi1ELb1EN4cute5tupleIJNS5_1CILi128EEES8_S8_EEELi128ENS_10bfloat16_tEfNS_4arch4Sm80ELb1ELb0ELb1ELb1ELb1ELb0ELb1ELb0EEENS1_21CollectiveEpilogueFwdIS9_NS6_IJNS7_ILi1EEESF_SF_EEESA_SC_Li256ELb1ELb1ELb0ELb0EEENS1_19SingleTileSchedulerILb1ELb0ELb1ELi128EEEEEEEEEvNT_6ParamsE,@function
        .size           _ZN7cutlass13device_kernelIN5flash19enable_sm80_to_sm89INS1_16FlashAttnFwdSm80INS1_25CollectiveMainloopFwdSm80ILi8ELi1ELb1EN4cute5tupleIJNS5_1CILi128EEES8_S8_EEELi128ENS_10bfloat16_tEfNS_4arch4Sm80ELb1ELb0ELb1ELb1ELb1ELb0ELb1ELb0EEENS1_21CollectiveEpilogueFwdIS9_NS6_IJNS7_ILi1EEESF_SF_EEESA_SC_Li256ELb1ELb1ELb0ELb0EEENS1_19SingleTileSchedulerILb1ELb0ELb1ELi128EEEEEEEEEvNT_6ParamsE,(.L_x_43 - _ZN7cutlass13device_kernelIN5flash19enable_sm80_to_sm89INS1_16FlashAttnFwdSm80INS1_25CollectiveMainloopFwdSm80ILi8ELi1ELb1EN4cute5tupleIJNS5_1CILi128EEES8_S8_EEELi128ENS_10bfloat16_tEfNS_4arch4Sm80ELb1ELb0ELb1ELb1ELb1ELb0ELb1ELb0EEENS1_21CollectiveEpilogueFwdIS9_NS6_IJNS7_ILi1EEESF_SF_EEESA_SC_Li256ELb1ELb1ELb0ELb0EEENS1_19SingleTileSchedulerILb1ELb0ELb1ELi128EEEEEEEEEvNT_6ParamsE)
        .other          _ZN7cutlass13device_kernelIN5flash19enable_sm80_to_sm89INS1_16FlashAttnFwdSm80INS1_25CollectiveMainloopFwdSm80ILi8ELi1ELb1EN4cute5tupleIJNS5_1CILi128EEES8_S8_EEELi128ENS_10bfloat16_tEfNS_4arch4Sm80ELb1ELb0ELb1ELb1ELb1ELb0ELb1ELb0EEENS1_21CollectiveEpilogueFwdIS9_NS6_IJNS7_ILi1EEESF_SF_EEESA_SC_Li256ELb1ELb1ELb0ELb0EEENS1_19SingleTileSchedulerILb1ELb0ELb1ELi128EEEEEEEEEvNT_6ParamsE,@"STO_CUDA_ENTRY STV_DEFAULT"
_ZN7cutlass13device_kernelIN5flash19enable_sm80_to_sm89INS1_16FlashAttnFwdSm80INS1_25CollectiveMainloopFwdSm80ILi8ELi1ELb1EN4cute5tupleIJNS5_1CILi128EEES8_S8_EEELi128ENS_10bfloat16_tEfNS_4arch4Sm80ELb1ELb0ELb1ELb1ELb1ELb0ELb1ELb0EEENS1_21CollectiveEpilogueFwdIS9_NS6_IJNS7_ILi1EEESF_SF_EEESA_SC_Li256ELb1ELb1ELb0ELb0EEENS1_19SingleTileSchedulerILb1ELb0ELb1ELi128EEEEEEEEEvNT_6ParamsE:
[----:B------:R-:W-:Y:S01]  /*0000*/  LDC R1, c[0x0][0x37c] ;  /* 0x0000df00ff017b82 */ /* 0x000fe20000000800 */
[----:B------:R-:W-:Y:S05]  /*0010*/  EXIT ;  /* 0x000000000000794d */ /* 0x000fea0003800000 */
.L_x_7:
        /* <DEDUP_REMOVED lines=14> */
.L_x_43:


//--------------------- .text._ZN7cutlass13device_kernelIN5flash19enable_sm80_to_sm89INS1_16FlashAttnFwdSm80INS1_25CollectiveMainloopFwdSm80ILi8ELi1ELb1EN4cute5tupleIJNS5_1CILi128EEES8_S8_EEELi128ENS_10bfloat16_tEfNS_4arch4Sm80ELb1ELb0ELb1ELb1ELb1ELb1ELb1ELb0EEENS1_21CollectiveEpilogueFwdIS9_NS6_IJNS7_ILi1EEESF_SF_EEESA_SC_Li256ELb1ELb1ELb0ELb0EEENS1_19SingleTileSchedulerILb1ELb0ELb1ELi128EEEEEEEEEvNT_6ParamsE --------------------------
	.section	.text._ZN7cutlass13device_kernelIN5flash19enable_sm80_to_sm89INS1_16FlashAttnFwdSm80INS1_25CollectiveMainloopFwdSm80ILi8ELi1ELb1EN4cute5tupleIJNS5_1CILi128EEES8_S8_EEELi128ENS_10bfloat16_tEfNS_4arch4Sm80ELb1ELb0ELb1ELb1ELb1ELb1ELb1ELb0EEENS1_21CollectiveEpilogueFwdIS9_NS6_IJNS7_ILi1EEESF_SF_EEESA_SC_Li256ELb1ELb1ELb0ELb0EEENS1_19SingleTileSchedulerILb1ELb0ELb1ELi128EEEEEEEEEvNT_6ParamsE,"ax",@progbits
	.align	128
.text._ZN7cutlass13device_kernelIN5flash19enable_sm80_to_sm89INS1_16FlashAttnFwdSm80INS1_25CollectiveMainloopFwdSm80ILi8ELi1ELb1EN4cute5tupleIJNS5_1CILi128EEES8_S8_EEELi128ENS_10bfloat16_tEfNS_4arch4Sm80ELb1ELb0ELb1ELb1ELb1ELb1ELb1ELb0EEENS1_21CollectiveEpilogueFwdIS9_NS6_IJNS7_ILi1EEESF_SF_EEESA_SC_Li256ELb1ELb1ELb0ELb0EEENS1_19SingleTileSchedulerILb1ELb0ELb1ELi128EEEEEEEEEvNT_6ParamsE:
        .type           _ZN7cutlass13device_kernelIN5flash19enable_sm80_to_sm89INS1_16FlashAttnFwdSm80INS1_25CollectiveMainloopFwdSm80ILi8ELi1ELb1EN4cute5tupleIJNS5_1CILi128EEES8_S8_EEELi128ENS_10bfloat16_tEfNS_4arch4Sm80ELb1ELb0ELb1ELb1ELb1ELb1ELb1ELb0EEENS1_21CollectiveEpilogueFwdIS9_NS6_IJNS7_ILi1EEESF_SF_EEESA_SC_Li256ELb1ELb1ELb0ELb0EEENS1_19SingleTileSchedulerILb1ELb0ELb1ELi128EEEEEEEEEvNT_6ParamsE,@function
        .size           _ZN7cutlass13device_kernelIN5flash19enable_sm80_to_sm89INS1_16FlashAttnFwdSm80INS1_25CollectiveMainloopFwdSm80ILi8ELi1ELb1EN4cute5tupleIJNS5_1CILi128EEES8_S8_EEELi128ENS_10bfloat16_tEfNS_4arch4Sm80ELb1ELb0ELb1ELb1ELb1ELb1ELb1ELb0EEENS1_21CollectiveEpilogueFwdIS9_NS6_IJNS7_ILi1EEESF_SF_EEESA_SC_Li256ELb1ELb1ELb0ELb0EEENS1_19SingleTileSchedulerILb1ELb0ELb1ELi128EEEEEEEEEvNT_6ParamsE,(.L_x_44 - _ZN7cutlass13device_kernelIN5flash19enable_sm80_to_sm89INS1_16FlashAttnFwdSm80INS1_25CollectiveMainloopFwdSm80ILi8ELi1ELb1EN4cute5tupleIJNS5_1CILi128EEES8_S8_EEELi128ENS_10bfloat16_tEfNS_4arch4Sm80ELb1ELb0ELb1ELb1ELb1ELb1ELb1ELb0EEENS1_21CollectiveEpilogueFwdIS9_NS6_IJNS7_ILi1EEESF_SF_EEESA_SC_Li256ELb1ELb1ELb0ELb0EEENS1_19SingleTileSchedulerILb1ELb0ELb1ELi128EEEEEEEEEvNT_6ParamsE)
        .other          _ZN7cutlass13device_kernelIN5flash19enable_sm80_to_sm89INS1_16FlashAttnFwdSm80INS1_25CollectiveMainloopFwdSm80ILi8ELi1ELb1EN4cute5tupleIJNS5_1CILi128EEES8_S8_EEELi128ENS_10bfloat16_tEfNS_4arch4Sm80ELb1ELb0ELb1ELb1ELb1ELb1ELb1ELb0EEENS1_21CollectiveEpilogueFwdIS9_NS6_IJNS7_ILi1EEESF_SF_EEESA_SC_Li256ELb1ELb1ELb0ELb0EEENS1_19SingleTileSchedulerILb1ELb0ELb1ELi128EEEEEEEEEvNT_6ParamsE,@"STO_CUDA_ENTRY STV_DEFAULT"
_ZN7cutlass13device_kernelIN5flash19enable_sm80_to_sm89INS1_16FlashAttnFwdSm80INS1_25CollectiveMainloopFwdSm80ILi8ELi1ELb1EN4cute5tupleIJNS5_1CILi128EEES8_S8_EEELi128ENS_10bfloat16_tEfNS_4arch4Sm80ELb1ELb0ELb1ELb1ELb1ELb1ELb1ELb0EEENS1_21CollectiveEpilogueFwdIS9_NS6_IJNS7_ILi1EEESF_SF_EEESA_SC_Li256ELb1ELb1ELb0ELb0EEENS1_19SingleTileSchedulerILb1ELb0ELb1ELi128EEEEEEEEEvNT_6ParamsE:
[----:B------:R-:W-:Y:S01]  /*0000*/  LDC R1, c[0x0][0x37c] ;  /* 0x0000df00ff017b82 */ /* 0x000fe20000000800 */
[----:B------:R-:W-:Y:S05]  /*0010*/  EXIT ;  /* 0x000000000000794d */ /* 0x000fea0003800000 */
.L_x_8:
        /* <DEDUP_REMOVED lines=14> */
.L_x_44:


//--------------------- .text._ZN7cutlass13device_kernelIN5flash19enable_sm80_to_sm89INS1_16FlashAttnFwdSm80INS1_25CollectiveMainloopFwdSm80ILi4ELi1ELb0EN4cute5tupleIJNS5_1CILi128EEENS7_ILi64EEES8_EEELi128ENS_10bfloat16_tEfNS_4arch4Sm80ELb0ELb0ELb1ELb0ELb1ELb0ELb1ELb0EEENS1_21CollectiveEpilogueFwdINS6_IJS8_S8_S9_EEENS6_IJNS7_ILi1EEESH_SH_EEESB_SD_Li128ELb0ELb1ELb0ELb0EEENS1_19SingleTileSchedulerILb0ELb0ELb1ELi128EEEEEEEEEvNT_6ParamsE --------------------------
	.section	.text._ZN7cutlass13device_kernelIN5flash19enable_sm80_to_sm89INS1_16FlashAttnFwdSm80INS1_25CollectiveMainloopFwdSm80ILi4ELi1ELb0EN4cute5tupleIJNS5_1CILi128EEENS7_ILi64EEES8_EEELi128ENS_10bfloat16_tEfNS_4arch4Sm80ELb0ELb0ELb1ELb0ELb1ELb0ELb1ELb0EEENS1_21CollectiveEpilogueFwdINS6_IJS8_S8_S9_EEENS6_IJNS7_ILi1EEESH_SH_EEESB_SD_Li128ELb0ELb1ELb0ELb0EEENS1_19SingleTileSchedulerILb0ELb0ELb1ELi128EEEEEEEEEvNT_6ParamsE,"ax",@progbits
	.align	128
.text._ZN7cutlass13device_kernelIN5flash19enable_sm80_to_sm89INS1_16FlashAttnFwdSm80INS1_25CollectiveMainloopFwdSm80ILi4ELi1ELb0EN4cute5tupleIJNS5_1CILi128EEENS7_ILi64EEES8_EEELi128ENS_10bfloat16_tEfNS_4arch4Sm80ELb0ELb0ELb1ELb0ELb1ELb0ELb1ELb0EEENS1_21CollectiveEpilogueFwdINS6_IJS8_S8_S9_EEENS6_IJNS7_ILi1EEESH_SH_EEESB_SD_Li128ELb0ELb1ELb0ELb0EEENS1_19SingleTileSchedulerILb0ELb0ELb1ELi128EEEEEEEEEvNT_6ParamsE:
        .type           _ZN7cutlass13device_kernelIN5flash19enable_sm80_to_sm89INS1_16FlashAttnFwdSm80INS1_25CollectiveMainloopFwdSm80ILi4ELi1ELb0EN4cute5tupleIJNS5_1CILi128EEENS7_ILi64EEES8_EEELi128ENS_10bfloat16_tEfNS_4arch4Sm80ELb0ELb0ELb1ELb0ELb1ELb0ELb1ELb0EEENS1_21CollectiveEpilogueFwdINS6_IJS8_S8_S9_EEENS6_IJNS7_ILi1EEESH_SH_EEESB_SD_Li128ELb0ELb1ELb0ELb0EEENS1_19SingleTileSchedulerILb0ELb0ELb1ELi128EEEEEEEEEvNT_6ParamsE,@function
        .size           _ZN7cutlass13device_kernelIN5flash19enable_sm80_to_sm89INS1_16FlashAttnFwdSm80INS1_25CollectiveMainloopFwdSm80ILi4ELi1ELb0EN4cute5tupleIJNS5_1CILi128EEENS7_ILi64EEES8_EEELi128ENS_10bfloat16_tEfNS_4arch4Sm80ELb0ELb0ELb1ELb0ELb1ELb0ELb1ELb0EEENS1_21CollectiveEpilogueFwdINS6_IJS8_S8_S9_EEENS6_IJNS7_ILi1EEESH_SH_EEESB_SD_Li128ELb0ELb1ELb0ELb0EEENS1_19SingleTileSchedulerILb0ELb0ELb1ELi128EEEEEEEEEvNT_6ParamsE,(.L_x_45 - _ZN7cutlass13device_kernelIN5flash19enable_sm80_to_sm89INS1_16FlashAttnFwdSm80INS1_25CollectiveMainloopFwdSm80ILi4ELi1ELb0EN4cute5tupleIJNS5_1CILi128EEENS7_ILi64EEES8_EEELi128ENS_10bfloat16_tEfNS_4arch4Sm80ELb0ELb0ELb1ELb0ELb1ELb0ELb1ELb0EEENS1_21CollectiveEpilogueFwdINS6_IJS8_S8_S9_EEENS6_IJNS7_ILi1EEESH_SH_EEESB_SD_Li128ELb0ELb1ELb0ELb0EEENS1_19SingleTileSchedulerILb0ELb0ELb1ELi128EEEEEEEEEvNT_6ParamsE)
        .other          _ZN7cutlass13device_kernelIN5flash19enable_sm80_to_sm89INS1_16FlashAttnFwdSm80INS1_25CollectiveMainloopFwdSm80ILi4ELi1ELb0EN4cute5tupleIJNS5_1CILi128EEENS7_ILi64EEES8_EEELi128ENS_10bfloat16_tEfNS_4arch4Sm80ELb0ELb0ELb1ELb0ELb1ELb0ELb1ELb0EEENS1_21CollectiveEpilogueFwdINS6_IJS8_S8_S9_EEENS6_IJNS7_ILi1EEESH_SH_EEESB_SD_Li128ELb0ELb1ELb0ELb0EEENS1_19SingleTileSchedulerILb0ELb0ELb1ELi128EEEEEEEEEvNT_6ParamsE,@"STO_CUDA_ENTRY STV_DEFAULT"
_ZN7cutlass13device_kernelIN5flash19enable_sm80_to_sm89INS1_16FlashAttnFwdSm80INS1_25CollectiveMainloopFwdSm80ILi4ELi1ELb0EN4cute5tupleIJNS5_1CILi128EEENS7_ILi64EEES8_EEELi128ENS_10bfloat16_tEfNS_4arch4Sm80ELb0ELb0ELb1ELb0ELb1ELb0ELb1ELb0EEENS1_21CollectiveEpilogueFwdINS6_IJS8_S8_S9_EEENS6_IJNS7_ILi1EEESH_SH_EEESB_SD_Li128ELb0ELb1ELb0ELb0EEENS1_19SingleTileSchedulerILb0ELb0ELb1ELi128EEEEEEEEEvNT_6ParamsE:
[----:B------:R-:W-:Y:S01]  /*0000*/  LDC R1, c[0x0][0x37c] ;  /* 0x0000df00ff017b82 */ /* 0x000fe20000000800 */
[----:B------:R-:W-:Y:S05]  /*0010*/  EXIT ;  /* 0x000000000000794d */ /* 0x000fea0003800000 */
.L_x_9:
        /* <DEDUP_REMOVED lines=14> */
.L_x_45:


//--------------------- .text._ZN7cutlass13device_kernelIN5flash19enable_sm80_to_sm89INS1_16FlashAttnFwdSm80INS1_25CollectiveMainloopFwdSm80ILi4ELi1ELb0EN4cute5tupleIJNS5_1CILi128EEENS7_ILi64EEES8_EEELi128ENS_10bfloat16_tEfNS_4arch4Sm80ELb0ELb0ELb1ELb1ELb1ELb0ELb1ELb0EEENS1_21CollectiveEpilogueFwdINS6_IJS8_S8_S9_EEENS6_IJNS7_ILi1EEESH_SH_EEESB_SD_Li128ELb1ELb1ELb0ELb0EEENS1_19SingleTileSchedulerILb1ELb0ELb1ELi128EEEEEEEEEvNT_6ParamsE --------------------------
	.section	.text._ZN7cutlass13device_kernelIN5flash19enable_sm80_to_sm89INS1_16FlashAttnFwdSm80INS1_25CollectiveMainloopFwdSm80ILi4ELi1ELb0EN4cute5tupleIJNS5_1CILi128EEENS7_ILi64EEES8_EEELi128ENS_10bfloat16_tEfNS_4arch4Sm80ELb0ELb0ELb1ELb1ELb1ELb0ELb1ELb0EEENS1_21CollectiveEpilogueFwdINS6_IJS8_S8_S9_EEENS6_IJNS7_ILi1EEESH_SH_EEESB_SD_Li128ELb1ELb1ELb0ELb0EEENS1_19SingleTileSchedulerILb1ELb0ELb1ELi128EEEEEEEEEvNT_6ParamsE,"ax",@progbits
	.align	128
.text._ZN7cutlass13device_kernelIN5flash19enable_sm80_to_sm89INS1_16FlashAttnFwdSm80INS1_25CollectiveMainloopFwdSm80ILi4ELi1ELb0EN4cute5tupleIJNS5_1CILi128EEENS7_ILi64EEES8_EEELi128ENS_10bfloat16_tEfNS_4arch4Sm80ELb0ELb0ELb1ELb1ELb1ELb0ELb1ELb0EEENS1_21CollectiveEpilogueFwdINS6_IJS8_S8_S9_EEENS6_IJNS7_ILi1EEESH_SH_EEESB_SD_Li128ELb1ELb1ELb0ELb0EEENS1_19SingleTileSchedulerILb1ELb0ELb1ELi128EEEEEEEEEvNT_6ParamsE:
        .type           _ZN7cutlass13device_kernelIN5flash19enable_sm80_to_sm89INS1_16FlashAttnFwdSm80INS1_25CollectiveMainloopFwdSm80ILi4ELi1ELb0EN4cute5tupleIJNS5_1CILi128EEENS7_ILi64EEES8_EEELi128ENS_10bfloat16_tEfNS_4arch4Sm80ELb0ELb0ELb1ELb1ELb1ELb0ELb1ELb0EEENS1_21CollectiveEpilogueFwdINS6_IJS8_S8_S9_EEENS6_IJNS7_ILi1EEESH_SH_EEESB_SD_Li128ELb1ELb1ELb0ELb0EEENS1_19SingleTileSchedulerILb1ELb0ELb1ELi128EEEEEEEEEvNT_6ParamsE,@function
        .size           _ZN7cutlass13device_kernelIN5flash19enable_sm80_to_sm89INS1_16FlashAttnFwdSm80INS1_25CollectiveMainloopFwdSm80ILi4ELi1ELb0EN4cute5tupleIJNS5_1CILi128EEENS7_ILi64EEES8_EEELi128ENS_10bfloat16_tEfNS_4arch4Sm80ELb0ELb0ELb1ELb1ELb1ELb0ELb1ELb0EEENS1_21CollectiveEpilogueFwdINS6_IJS8_S8_S9_EEENS6_IJNS7_ILi1EEESH_SH_EEESB_SD_Li128ELb1ELb1ELb0ELb0EEENS1_19SingleTileSchedulerILb1ELb0ELb1ELi128EEEEEEEEEvNT_6ParamsE,(.L_x_46 - _ZN7cutlass13device_kernelIN5flash19enable_sm80_to_sm89INS1_16FlashAttnFwdSm80INS1_25CollectiveMainloopFwdSm80ILi4ELi1ELb0EN4cute5tupleIJNS5_1CILi128EEENS7_ILi64EEES8_EEELi128ENS_10bfloat16_tEfNS_4arch4Sm80ELb0ELb0ELb1ELb1ELb1ELb0ELb1ELb0EEENS1_21CollectiveEpilogueFwdINS6_IJS8_S8_S9_EEENS6_IJNS7_ILi1EEESH_SH_EEESB_SD_Li128ELb1ELb1ELb0ELb0EEENS1_19SingleTileSchedulerILb1ELb0ELb1ELi128EEEEEEEEEvNT_6ParamsE)
        .other          _ZN7cutlass13device_kernelIN5flash19enable_sm80_to_sm89INS1_16FlashAttnFwdSm80INS1_25CollectiveMainloopFwdSm80ILi4ELi1ELb0EN4cute5tupleIJNS5_1CILi128EEENS7_ILi64EEES8_EEELi128ENS_10bfloat16_tEfNS_4arch4Sm80ELb0ELb0ELb1ELb1ELb1ELb0ELb1ELb0EEENS1_21CollectiveEpilogueFwdINS6_IJS8_S8_S9_EEENS6_IJNS7_ILi1EEESH_SH_EEESB_SD_Li128ELb1ELb1ELb0ELb0EEENS1_19SingleTileSchedulerILb1ELb0ELb1ELi128EEEEEEEEEvNT_6ParamsE,@"STO_CUDA_ENTRY STV_DEFAULT"
_ZN7cutlass13device_kernelIN5flash19enable_sm80_to_sm89INS1_16FlashAttnFwdSm80INS1_25CollectiveMainloopFwdSm80ILi4ELi1ELb0EN4cute5tupleIJNS5_1CILi128EEENS7_ILi64EEES8_EEELi128ENS_10bfloat16_tEfNS_4arch4Sm80ELb0ELb0ELb1ELb1ELb1ELb0ELb1ELb0EEENS1_21CollectiveEpilogueFwdINS6_IJS8_S8_S9_EEENS6_IJNS7_ILi1EEESH_SH_EEESB_SD_Li128ELb1ELb1ELb0ELb0EEENS1_19SingleTileSchedulerILb1ELb0ELb1ELi128EEEEEEEEEvNT_6ParamsE:
[----:B------:R-:W-:Y:S01]  /*0000*/  LDC R1, c[0x0][0x37c] ;  /* 0x0000df00ff017b82 */ /* 0x000fe20000000800 */
[----:B------:R-:W-:Y:S05]  /*0010*/  EXIT ;  /* 0x000000000000794d */ /* 0x000fea0003800000 */
.L_x_10:
        /* <DEDUP_REMOVED lines=14> */
.L_x_46:


//--------------------- .text._ZN7cutlass13device_kernelIN5flash19enable_sm80_to_sm89INS1_16FlashAttnFwdSm80INS1_25CollectiveMainloopFwdSm80ILi4ELi1ELb0EN4cute5tupleIJNS5_1CILi128EEENS7_ILi64EEES8_EEELi128ENS_10bfloat16_tEfNS_4arch4Sm80ELb0ELb0ELb1ELb1ELb1ELb1ELb1ELb0EEENS1_21CollectiveEpilogueFwdINS6_IJS8_S8_S9_EEENS6_IJNS7_ILi1EEESH_SH_EEESB_SD_Li128ELb1ELb1ELb0ELb0EEENS1_19SingleTileSchedulerILb1ELb0ELb1ELi128EEEEEEEEEvNT_6ParamsE --------------------------
	.section	.text._ZN7cutlass13device_kernelIN5flash19enable_sm80_to_sm89INS1_16FlashAttnFwdSm80INS1_25CollectiveMainloopFwdSm80ILi4ELi1ELb0EN4cute5tupleIJNS5_1CILi128EEENS7_ILi64EEES8_EEELi128ENS_10bfloat16_tEfNS_4arch4Sm80ELb0ELb0ELb1ELb1ELb1ELb1ELb1ELb0EEENS1_21CollectiveEpilogueFwdINS6_IJS8_S8_S9_EEENS6_IJNS7_ILi1EEESH_SH_EEESB_SD_Li128ELb1ELb1ELb0ELb0EEENS1_19SingleTileSchedulerILb1ELb0ELb1ELi128EEEEEEEEEvNT_6ParamsE,"ax",@progbits
	.align	128
.text._ZN7cutlass13device_kernelIN5flash19enable_sm80_to_sm89INS1_16FlashAttnFwdSm80INS1_25CollectiveMainloopFwdSm80ILi4ELi1ELb0EN4cute5tupleIJNS5_1CILi128EEENS7_ILi64EEES8_EEELi128ENS_10bfloat16_tEfNS_4arch4Sm80ELb0ELb0ELb1ELb1ELb1ELb1ELb1ELb0EEENS1_21CollectiveEpilogueFwdINS6_IJS8_S8_S9_EEENS6_IJNS7_ILi1EEESH_SH_EEESB_SD_Li128ELb1ELb1ELb0ELb0EEENS1_19SingleTileSchedulerILb1ELb0ELb1ELi128EEEEEEEEEvNT_6ParamsE:
        .type           _ZN7cutlass13device_kernelIN5flash19enable_sm80_to_sm89INS1_16FlashAttnFwdSm80INS1_25CollectiveMainloopFwdSm80ILi4ELi1ELb0EN4cute5tupleIJNS5_1CILi128EEENS7_ILi64EEES8_EEELi128ENS_10bfloat16_tEfNS_4arch4Sm80ELb0ELb0ELb1ELb1ELb1ELb1ELb1ELb0EEENS1_21CollectiveEpilogueFwdINS6_IJS8_S8_S9_EEENS6_IJNS7_ILi1EEESH_SH_EEESB_SD_Li128ELb1ELb1ELb0ELb0EEENS1_19SingleTileSchedulerILb1ELb0ELb1ELi128EEEEEEEEEvNT_6ParamsE,@function
        .size           _ZN7cutlass13device_kernelIN5flash19enable_sm80_to_sm89INS1_16FlashAttnFwdSm80INS1_25CollectiveMainloopFwdSm80ILi4ELi1ELb0EN4cute5tupleIJNS5_1CILi128EEENS7_ILi64EEES8_EEELi128ENS_10bfloat16_tEfNS_4arch4Sm80ELb0ELb0ELb1ELb1ELb1ELb1ELb1ELb0EEENS1_21CollectiveEpilogueFwdINS6_IJS8_S8_S9_EEENS6_IJNS7_ILi1EEESH_SH_EEESB_SD_Li128ELb1ELb1ELb0ELb0EEENS1_19SingleTileSchedulerILb1ELb0ELb1ELi128EEEEEEEEEvNT_6ParamsE,(.L_x_47 - _ZN7cutlass13device_kernelIN5flash19enable_sm80_to_sm89INS1_16FlashAttnFwdSm80INS1_25CollectiveMainloopFwdSm80ILi4ELi1ELb0EN4cute5tupleIJNS5_1CILi128EEENS7_ILi64EEES8_EEELi128ENS_10bfloat16_tEfNS_4arch4Sm80ELb0ELb0ELb1ELb1ELb1ELb1ELb1ELb0EEENS1_21CollectiveEpilogueFwdINS6_IJS8_S8_S9_EEENS6_IJNS7_ILi1EEESH_SH_EEESB_SD_Li128ELb1ELb1ELb0ELb0EEENS1_19SingleTileSchedulerILb1ELb0ELb1ELi128EEEEEEEEEvNT_6ParamsE)
        .other          _ZN7cutlass13device_kernelIN5flash19enable_sm80_to_sm89INS1_16FlashAttnFwdSm80INS1_25CollectiveMainloopFwdSm80ILi4ELi1ELb0EN4cute5tupleIJNS5_1CILi128EEENS7_ILi64EEES8_EEELi128ENS_10bfloat16_tEfNS_4arch4Sm80ELb0ELb0ELb1ELb1ELb1ELb1ELb1ELb0EEENS1_21CollectiveEpilogueFwdINS6_IJS8_S8_S9_EEENS6_IJNS7_ILi1EEESH_SH_EEESB_SD_Li128ELb1ELb1ELb0ELb0EEENS1_19SingleTileSchedulerILb1ELb0ELb1ELi128EEEEEEEEEvNT_6ParamsE,@"STO_CUDA_ENTRY STV_DEFAULT"
_ZN7cutlass13device_kernelIN5flash19enable_sm80_to_sm89INS1_16FlashAttnFwdSm80INS1_25CollectiveMainloopFwdSm80ILi4ELi1ELb0EN4cute5tupleIJNS5_1CILi128EEENS7_ILi64EEES8_EEELi128ENS_10bfloat16_tEfNS_4arch4Sm80ELb0ELb0ELb1ELb1ELb1ELb1ELb1ELb0EEENS1_21CollectiveEpilogueFwdINS6_IJS8_S8_S9_EEENS6_IJNS7_ILi1EEESH_SH_EEESB_SD_Li128ELb1ELb1ELb0ELb0EEENS1_19SingleTileSchedulerILb1ELb0ELb1ELi128EEEEEEEEEvNT_6ParamsE:
[----:B------:R-:W-:Y:S01]  /*0000*/  LDC R1, c[0x0][0x37c] ;  /* 0x0000df00ff017b82 */ /* 0x000fe20000000800 */
[----:B------:R-:W-:Y:S05]  /*0010*/  EXIT ;  /* 0x000000000000794d */ /* 0x000fea0003800000 */
.L_x_11:
        /* <DEDUP_REMOVED lines=14> */
.L_x_47:


//--------------------- .text._ZN7cutlass13device_kernelIN5flash19enable_sm80_to_sm89INS1_16FlashAttnFwdSm80INS1_25CollectiveMainloopFwdSm80ILi4ELi1ELb0EN4cute5tupleIJNS5_1CILi128EEENS7_ILi48EEES8_EEELi128ENS_10bfloat16_tEfNS_4arch4Sm80ELb0ELb1ELb1ELb0ELb1ELb0ELb1ELb0EEENS1_21CollectiveEpilogueFwdINS6_IJS8_S8_S9_EEENS6_IJNS7_ILi1EEESH_SH_EEESB_SD_Li128ELb0ELb1ELb0ELb0EEENS1_19SingleTileSchedulerILb0ELb0ELb1ELi128EEEEEEEEEvNT_6ParamsE --------------------------
	.section	.text._ZN7cutlass13device_kernelIN5flash19enable_sm80_to_sm89INS1_16FlashAttnFwdSm80INS1_25CollectiveMainloopFwdSm80ILi4ELi1ELb0EN4cute5tupleIJNS5_1CILi128EEENS7_ILi48EEES8_EEELi128ENS_10bfloat16_tEfNS_4arch4Sm80ELb0ELb1ELb1ELb0ELb1ELb0ELb1ELb0EEENS1_21CollectiveEpilogueFwdINS6_IJS8_S8_S9_EEENS6_IJNS7_ILi1EEESH_SH_EEESB_SD_Li128ELb0ELb1ELb0ELb0EEENS1_19SingleTileSchedulerILb0ELb0ELb1ELi128EEEEEEEEEvNT_6ParamsE,"ax",@progbits
	.align	128
.text._ZN7cutlass13device_kernelIN5flash19enable_sm80_to_sm89INS1_16FlashAttnFwdSm80INS1_25CollectiveMainloopFwdSm80ILi4ELi1ELb0EN4cute5tupleIJNS5_1CILi128EEENS7_ILi48EEES8_EEELi128ENS_10bfloat16_tEfNS_4arch4Sm80ELb0ELb1ELb1ELb0ELb1ELb0ELb1ELb0EEENS1_21CollectiveEpilogueFwdINS6_IJS8_S8_S9_EEENS6_IJNS7_ILi1EEESH_SH_EEESB_SD_Li128ELb0ELb1ELb0ELb0EEENS1_19SingleTileSchedulerILb0ELb0ELb1ELi128EEEEEEEEEvNT_6ParamsE:
        .type           _ZN7cutlass13device_kernelIN5flash19enable_sm80_to_sm89INS1_16FlashAttnFwdSm80INS1_25CollectiveMainloopFwdSm80ILi4ELi1ELb0EN4cute5tupleIJNS5_1CILi128EEENS7_ILi48EEES8_EEELi128ENS_10bfloat16_tEfNS_4arch4Sm80ELb0ELb1ELb1ELb0ELb1ELb0ELb1ELb0EEENS1_21CollectiveEpilogueFwdINS6_IJS8_S8_S9_EEENS6_IJNS7_ILi1EEESH_SH_EEESB_SD_Li128ELb0ELb1ELb0ELb0EEENS1_19SingleTileSchedulerILb0ELb0ELb1ELi128EEEEEEEEEvNT_6ParamsE,@function
        .size           _ZN7cutlass13device_kernelIN5flash19enable_sm80_to_sm89INS1_16FlashAttnFwdSm80INS1_25CollectiveMainloopFwdSm80ILi4ELi1ELb0EN4cute5tupleIJNS5_1CILi128EEENS7_ILi48EEES8_EEELi128ENS_10bfloat16_tEfNS_4arch4Sm80ELb0ELb1ELb1ELb0ELb1ELb0ELb1ELb0EEENS1_21CollectiveEpilogueFwdINS6_IJS8_S8_S9_EEENS6_IJNS7_ILi1EEESH_SH_EEESB_SD_Li128ELb0ELb1ELb0ELb0EEENS1_19SingleTileSchedulerILb0ELb0ELb1ELi128EEEEEEEEEvNT_6ParamsE,(.L_x_48 - _ZN7cutlass13device_kernelIN5flash19enable_sm80_to_sm89INS1_16FlashAttnFwdSm80INS1_25CollectiveMainloopFwdSm80ILi4ELi1ELb0EN4cute5tupleIJNS5_1CILi128EEENS7_ILi48EEES8_EEELi128ENS_10bfloat16_tEfNS_4arch4Sm80ELb0ELb1ELb1ELb0ELb1ELb0ELb1ELb0EEENS1_21CollectiveEpilogueFwdINS6_IJS8_S8_S9_EEENS6_IJNS7_ILi1EEESH_SH_EEESB_SD_Li128ELb0ELb1ELb0ELb0EEENS1_19SingleTileSchedulerILb0ELb0ELb1ELi128EEEEEEEEEvNT_6ParamsE)
        .other          _ZN7cutlass13device_kernelIN5flash19enable_sm80_to_sm89INS1_16FlashAttnFwdSm80INS1_25CollectiveMainloopFwdSm80ILi4ELi1ELb0EN4cute5tupleIJNS5_1CILi128EEENS7_ILi48EEES8_EEELi128ENS_10bfloat16_tEfNS_4arch4Sm80ELb0ELb1ELb1ELb0ELb1ELb0ELb1ELb0EEENS1_21CollectiveEpilogueFwdINS6_IJS8_S8_S9_EEENS6_IJNS7_ILi1EEESH_SH_EEESB_SD_Li128ELb0ELb1ELb0ELb0EEENS1_19SingleTileSchedulerILb0ELb0ELb1ELi128EEEEEEEEEvNT_6ParamsE,@"STO_CUDA_ENTRY STV_DEFAULT"
_ZN7cutlass13device_kernelIN5flash19enable_sm80_to_sm89INS1_16FlashAttnFwdSm80INS1_25CollectiveMainloopFwdSm80ILi4ELi1ELb0EN4cute5tupleIJNS5_1CILi128EEENS7_ILi48EEES8_EEELi128ENS_10bfloat16_tEfNS_4arch4Sm80ELb0ELb1ELb1ELb0ELb1ELb0ELb1ELb0EEENS1_21CollectiveEpilogueFwdINS6_IJS8_S8_S9_EEENS6_IJNS7_ILi1EEESH_SH_EEESB_SD_Li128ELb0ELb1ELb0ELb0EEENS1_19SingleTileSchedulerILb0ELb0ELb1ELi128EEEEEEEEEvNT_6ParamsE:
[----:B------:R-:W-:Y:S01]  /*0000*/  LDC R1, c[0x0][0x37c] ;  /* 0x0000df00ff017b82 */ /* 0x000fe20000000800 */
[----:B------:R-:W-:Y:S05]  /*0010*/  EXIT ;  /* 0x000000000000794d */ /* 0x000fea0003800000 */
.L_x_12:
        /* <DEDUP_REMOVED lines=14> */
.L_x_48:


//--------------------- .text._ZN7cutlass13device_kernelIN5flash19enable_sm80_to_sm89INS1_16FlashAttnFwdSm80INS1_25CollectiveMainloopFwdSm80ILi4ELi1ELb0EN4cute5tupleIJNS5_1CILi128EEENS7_ILi48EEES8_EEELi128ENS_10bfloat16_tEfNS_4arch4Sm80ELb0ELb1ELb1ELb1ELb1ELb0ELb1ELb0EEENS1_21CollectiveEpilogueFwdINS6_IJS8_S8_S9_EEENS6_IJNS7_ILi1EEESH_SH_EEESB_SD_Li128ELb1ELb1ELb0ELb0EEENS1_19SingleTileSchedulerILb1ELb0ELb1ELi128EEEEEEEEEvNT_6ParamsE --------------------------
	.section	.text._ZN7cutlass13device_kernelIN5flash19enable_sm80_to_sm89INS1_16FlashAttnFwdSm80INS1_25CollectiveMainloopFwdSm80ILi4ELi1ELb0EN4cute5tupleIJNS5_1CILi128EEENS7_ILi48EEES8_EEELi128ENS_10bfloat16_tEfNS_4arch4Sm80ELb0ELb1ELb1ELb1ELb1ELb0ELb1ELb0EEENS1_21CollectiveEpilogueFwdINS6_IJS8_S8_S9_EEENS6_IJNS7_ILi1EEESH_SH_EEESB_SD_Li128ELb1ELb1ELb0ELb0EEENS1_19SingleTileSchedulerILb1ELb0ELb1ELi128EEEEEEEEEvNT_6ParamsE,"ax",@progbits
	.align	128
.text._ZN7cutlass13device_kernelIN5flash19enable_sm80_to_sm89INS1_16FlashAttnFwdSm80INS1_25CollectiveMainloopFwdSm80ILi4ELi1ELb0EN4cute5tupleIJNS5_1CILi128EEENS7_ILi48EEES8_EEELi128ENS_10bfloat16_tEfNS_4arch4Sm80ELb0ELb1ELb1ELb1ELb1ELb0ELb1ELb0EEENS1_21CollectiveEpilogueFwdINS6_IJS8_S8_S9_EEENS6_IJNS7_ILi1EEESH_SH_EEESB_SD_Li128ELb1ELb1ELb0ELb0EEENS1_19SingleTileSchedulerILb1ELb0ELb1ELi128EEEEEEEEEvNT_6ParamsE:
        .type           _ZN7cutlass13device_kernelIN5flash19enable_sm80_to_sm89INS1_16FlashAttnFwdSm80INS1_25CollectiveMainloopFwdSm80ILi4ELi1ELb0EN4cute5tupleIJNS5_1CILi128EEENS7_ILi48EEES8_EEELi128ENS_10bfloat16_tEfNS_4arch4Sm80ELb0ELb1ELb1ELb1ELb1ELb0ELb1ELb0EEENS1_21CollectiveEpilogueFwdINS6_IJS8_S8_S9_EEENS6_IJNS7_ILi1EEESH_SH_EEESB_SD_Li128ELb1ELb1ELb0ELb0EEENS1_19SingleTileSchedulerILb1ELb0ELb1ELi128EEEEEEEEEvNT_6ParamsE,@function
        .size           _ZN7cutlass13device_kernelIN5flash19enable_sm80_to_sm89INS1_16FlashAttnFwdSm80INS1_25CollectiveMainloopFwdSm80ILi4ELi1ELb0EN4cute5tupleIJNS5_1CILi128EEENS7_ILi48EEES8_EEELi128ENS_10bfloat16_tEfNS_4arch4Sm80ELb0ELb1ELb1ELb1ELb1ELb0ELb1ELb0EEENS1_21CollectiveEpilogueFwdINS6_IJS8_S8_S9_EEENS6_IJNS7_ILi1EEESH_SH_EEESB_SD_Li128ELb1ELb1ELb0ELb0EEENS1_19SingleTileSchedulerILb1ELb0ELb1ELi128EEEEEEEEEvNT_6ParamsE,(.L_x_49 - _ZN7cutlass13device_kernelIN5flash19enable_sm80_to_sm89INS1_16FlashAttnFwdSm80INS1_25CollectiveMainloopFwdSm80ILi4ELi1ELb0EN4cute5tupleIJNS5_1CILi128EEENS7_ILi48EEES8_EEELi128ENS_10bfloat16_tEfNS_4arch4Sm80ELb0ELb1ELb1ELb1ELb1ELb0ELb1ELb0EEENS1_21CollectiveEpilogueFwdINS6_IJS8_S8_S9_EEENS6_IJNS7_ILi1EEESH_SH_EEESB_SD_Li128ELb1ELb1ELb0ELb0EEENS1_19SingleTileSchedulerILb1ELb0ELb1ELi128EEEEEEEEEvNT_6ParamsE)
        .other          _ZN7cutlass13device_kernelIN5flash19enable_sm80_to_sm89INS1_16FlashAttnFwdSm80INS1_25CollectiveMainloopFwdSm80ILi4ELi1ELb0EN4cute5tupleIJNS5_1CILi128EEENS7_ILi48EEES8_EEELi128ENS_10bfloat16_tEfNS_4arch4Sm80ELb0ELb1ELb1ELb1ELb1ELb0ELb1ELb0EEENS1_21CollectiveEpilogueFwdINS6_IJS8_S8_S9_EEENS6_IJNS7_ILi1EEESH_SH_EEESB_SD_Li128ELb1ELb1ELb0ELb0EEENS1_19SingleTileSchedulerILb1ELb0ELb1ELi128EEEEEEEEEvNT_6ParamsE,@"STO_CUDA_ENTRY STV_DEFAULT"
_ZN7cutlass13device_kernelIN5flash19enable_sm80_to_sm89INS1_16FlashAttnFwdSm80INS1_25CollectiveMainloopFwdSm80ILi4ELi1ELb0EN4cute5tupleIJNS5_1CILi128EEENS7_ILi48EEES8_EEELi128ENS_10bfloat16_tEfNS_4arch4Sm80ELb0ELb1ELb1ELb1ELb1ELb0ELb1ELb0EEENS1_21CollectiveEpilogueFwdINS6_IJS8_S8_S9_EEENS6_IJNS7_ILi1EEESH_SH_EEESB_SD_Li128ELb1ELb1ELb0ELb0EEENS1_19SingleTileSchedulerILb1ELb0ELb1ELi128EEEEEEEEEvNT_6ParamsE:
[----:B------:R-:W-:Y:S01]  /*0000*/  LDC R1, c[0x0][0x37c] ;  /* 0x0000df00ff017b82 */ /* 0x000fe20000000800 */
[----:B------:R-:W-:Y:S05]  /*0010*/  EXIT ;  /* 0x000000000000794d */ /* 0x000fea0003800000 */
.L_x_13:
        /* <DEDUP_REMOVED lines=14> */
.L_x_49:


//--------------------- .text._ZN7cutlass13device_kernelIN5flash19enable_sm80_to_sm89INS1_16FlashAttnFwdSm80INS1_25CollectiveMainloopFwdSm80ILi4ELi1ELb0EN4cute5tupleIJNS5_1CILi128EEENS7_ILi48EEES8_EEELi128ENS_10bfloat16_tEfNS_4arch4Sm80ELb0ELb1ELb1ELb1ELb1ELb1ELb1ELb0EEENS1_21CollectiveEpilogueFwdINS6_IJS8_S8_S9_EEENS6_IJNS7_ILi1EEESH_SH_EEESB_SD_Li128ELb1ELb1ELb0ELb0EEENS1_19SingleTileSchedulerILb1ELb0ELb1ELi128EEEEEEEEEvNT_6ParamsE --------------------------
	.section	.text._ZN7cutlass13device_kernelIN5flash19enable_sm80_to_sm89INS1_16FlashAttnFwdSm80INS1_25CollectiveMainloopFwdSm80ILi4ELi1ELb0EN4cute5tupleIJNS5_1CILi128EEENS7_ILi48EEES8_EEELi128ENS_10bfloat16_tEfNS_4arch4Sm80ELb0ELb1ELb1ELb1ELb1ELb1ELb1ELb0EEENS1_21CollectiveEpilogueFwdINS6_IJS8_S8_S9_EEENS6_IJNS7_ILi1EEESH_SH_EEESB_SD_Li128ELb1ELb1ELb0ELb0EEENS1_19SingleTileSchedulerILb1ELb0ELb1ELi128EEEEEEEEEvNT_6ParamsE,"ax",@progbits
	.align	128
.text._ZN7cutlass13device_kernelIN5flash19enable_sm80_to_sm89INS1_16FlashAttnFwdSm80INS1_25CollectiveMainloopFwdSm80ILi4ELi1ELb0EN4cute5tupleIJNS5_1CILi128EEENS7_ILi48EEES8_EEELi128ENS_10bfloat16_tEfNS_4arch4Sm80ELb0ELb1ELb1ELb1ELb1ELb1ELb1ELb0EEENS1_21CollectiveEpilogueFwdINS6_IJS8_S8_S9_EEENS6_IJNS7_ILi1EEESH_SH_EEESB_SD_Li128ELb1ELb1ELb0ELb0EEENS1_19SingleTileSchedulerILb1ELb0ELb1ELi128EEEEEEEEEvNT_6ParamsE:
        .type           _ZN7cutlass13device_kernelIN5flash19enable_sm80_to_sm89INS1_16FlashAttnFwdSm80INS1_25CollectiveMainloopFwdSm80ILi4ELi1ELb0EN4cute5tupleIJNS5_1CILi128EEENS7_ILi48EEES8_EEELi128ENS_10bfloat16_tEfNS_4arch4Sm80ELb0ELb1ELb1ELb1ELb1ELb1ELb1ELb0EEENS1_21CollectiveEpilogueFwdINS6_IJS8_S8_S9_EEENS6_IJNS7_ILi1EEESH_SH_EEESB_SD_Li128ELb1ELb1ELb0ELb0EEENS1_19SingleTileSchedulerILb1ELb0ELb1ELi128EEEEEEEEEvNT_6ParamsE,@function
        .size           _ZN7cutlass13device_kernelIN5flash19enable_sm80_to_sm89INS1_16FlashAttnFwdSm80INS1_25CollectiveMainloopFwdSm80ILi4ELi1ELb0EN4cute5tupleIJNS5_1CILi128EEENS7_ILi48EEES8_EEELi128ENS_10bfloat16_tEfNS_4arch4Sm80ELb0ELb1ELb1ELb1ELb1ELb1ELb1ELb0EEENS1_21CollectiveEpilogueFwdINS6_IJS8_S8_S9_EEENS6_IJNS7_ILi1EEESH_SH_EEESB_SD_Li128ELb1ELb1ELb0ELb0EEENS1_19SingleTileSchedulerILb1ELb0ELb1ELi128EEEEEEEEEvNT_6ParamsE,(.L_x_50 - _ZN7cutlass13device_kernelIN5flash19enable_sm80_to_sm89INS1_16FlashAttnFwdSm80INS1_25CollectiveMainloopFwdSm80ILi4ELi1ELb0EN4cute5tupleIJNS5_1CILi128EEENS7_ILi48EEES8_EEELi128ENS_10bfloat16_tEfNS_4arch4Sm80ELb0ELb1ELb1ELb1ELb1ELb1ELb1ELb0EEENS1_21CollectiveEpilogueFwdINS6_IJS8_S8_S9_EEENS6_IJNS7_ILi1EEESH_SH_EEESB_SD_Li128ELb1ELb1ELb0ELb0EEENS1_19SingleTileSchedulerILb1ELb0ELb1ELi128EEEEEEEEEvNT_6ParamsE)
        .other          _ZN7cutlass13device_kernelIN5flash19enable_sm80_to_sm89INS1_16FlashAttnFwdSm80INS1_25CollectiveMainloopFwdSm80ILi4ELi1ELb0EN4cute5tupleIJNS5_1CILi128EEENS7_ILi48EEES8_EEELi128ENS_10bfloat16_tEfNS_4arch4Sm80ELb0ELb1ELb1ELb1ELb1ELb1ELb1ELb0EEENS1_21CollectiveEpilogueFwdINS6_IJS8_S8_S9_EEENS6_IJNS7_ILi1EEESH_SH_EEESB_SD_Li128ELb1ELb1ELb0ELb0EEENS1_19SingleTileSchedulerILb1ELb0ELb1ELi128EEEEEEEEEvNT_6ParamsE,@"STO_CUDA_ENTRY STV_DEFAULT"
_ZN7cutlass13device_kernelIN5flash19enable_sm80_to_sm89INS1_16FlashAttnFwdSm80INS1_25CollectiveMainloopFwdSm80ILi4ELi1ELb0EN4cute5tupleIJNS5_1CILi128EEENS7_ILi48EEES8_EEELi128ENS_10bfloat16_tEfNS_4arch4Sm80ELb0ELb1ELb1ELb1ELb1ELb1ELb1ELb0EEENS1_21CollectiveEpilogueFwdINS6_IJS8_S8_S9_EEENS6_IJNS7_ILi1EEESH_SH_EEESB_SD_Li128ELb1ELb1ELb0ELb0EEENS1_19SingleTileSchedulerILb1ELb0ELb1ELi128EEEEEEEEEvNT_6ParamsE:
[----:B------:R-:W-:Y:S01]  /*0000*/  LDC R1, c[0x0][0x37c] ;  /* 0x0000df00ff017b82 */ /* 0x000fe20000000800 */
[----:B------:R-:W-:Y:S05]  /*0010*/  EXIT ;  /* 0x000000000000794d */ /* 0x000fea0003800000 */
.L_x_14:
        /* <DEDUP_REMOVED lines=14> */
.L_x_50:


//--------------------- .text._ZN7cutlass13device_kernelIN5flash19enable_sm80_to_sm89INS1_16FlashAttnFwdSm80INS1_25CollectiveMainloopFwdSm80ILi4ELi1ELb0EN4cute5tupleIJNS5_1CILi128EEENS7_ILi64EEES8_EEELi128ENS_10bfloat16_tEfNS_4arch4Sm80ELb1ELb0ELb1ELb0ELb1ELb0ELb1ELb0EEENS1_21CollectiveEpilogueFwdINS6_IJS8_S8_S9_EEENS6_IJNS7_ILi1EEESH_SH_EEESB_SD_Li128ELb0ELb1ELb0ELb0EEENS1_30DynamicPersistentTileSchedulerILi128ELi128ELb0ELb1ELb0EEEEEEEEEvNT_6ParamsE --------------------------
	.section	.text._ZN7cutlass13device_kernelIN5flash19enable_sm80_to_sm89INS1_16FlashAttnFwdSm80INS1_25CollectiveMainloopFwdSm80ILi4ELi1ELb0EN4cute5tupleIJNS5_1CILi128EEENS7_ILi64EEES8_EEELi128ENS_10bfloat16_tEfNS_4arch4Sm80ELb1ELb0ELb1ELb0ELb1ELb0ELb1ELb0EEENS1_21CollectiveEpilogueFwdINS6_IJS8_S8_S9_EEENS6_IJNS7_ILi1EEESH_SH_EEESB_SD_Li128ELb0ELb1ELb0ELb0EEENS1_30DynamicPersistentTileSchedulerILi128ELi128ELb0ELb1ELb0EEEEEEEEEvNT_6ParamsE,"ax",@progbits
	.align	128
.text._ZN7cutlass13device_kernelIN5flash19enable_sm80_to_sm89INS1_16FlashAttnFwdSm80INS1_25CollectiveMainloopFwdSm80ILi4ELi1ELb0EN4cute5tupleIJNS5_1CILi128EEENS7_ILi64EEES8_EEELi128ENS_10bfloat16_tEfNS_4arch4Sm80ELb1ELb0ELb1ELb0ELb1ELb0ELb1ELb0EEENS1_21CollectiveEpilogueFwdINS6_IJS8_S8_S9_EEENS6_IJNS7_ILi1EEESH_SH_EEESB_SD_Li128ELb0ELb1ELb0ELb0EEENS1_30DynamicPersistentTileSchedulerILi128ELi128ELb0ELb1ELb0EEEEEEEEEvNT_6ParamsE:
        .type           _ZN7cutlass13device_kernelIN5flash19enable_sm80_to_sm89INS1_16FlashAttnFwdSm80INS1_25CollectiveMainloopFwdSm80ILi4ELi1ELb0EN4cute5tupleIJNS5_1CILi128EEENS7_ILi64EEES8_EEELi128ENS_10bfloat16_tEfNS_4arch4Sm80ELb1ELb0ELb1ELb0ELb1ELb0ELb1ELb0EEENS1_21CollectiveEpilogueFwdINS6_IJS8_S8_S9_EEENS6_IJNS7_ILi1EEESH_SH_EEESB_SD_Li128ELb0ELb1ELb0ELb0EEENS1_30DynamicPersistentTileSchedulerILi128ELi128ELb0ELb1ELb0EEEEEEEEEvNT_6ParamsE,@function
        .size           _ZN7cutlass13device_kernelIN5flash19enable_sm80_to_sm89INS1_16FlashAttnFwdSm80INS1_25CollectiveMainloopFwdSm80ILi4ELi1ELb0EN4cute5tupleIJNS5_1CILi128EEENS7_ILi64EEES8_EEELi128ENS_10bfloat16_tEfNS_4arch4Sm80ELb1ELb0ELb1ELb0ELb1ELb0ELb1ELb0EEENS1_21CollectiveEpilogueFwdINS6_IJS8_S8_S9_EEENS6_IJNS7_ILi1EEESH_SH_EEESB_SD_Li128ELb0ELb1ELb0ELb0EEENS1_30DynamicPersistentTileSchedulerILi128ELi128ELb0ELb1ELb0EEEEEEEEEvNT_6ParamsE,(.L_x_51 - _ZN7cutlass13device_kernelIN5flash19enable_sm80_to_sm89INS1_16FlashAttnFwdSm80INS1_25CollectiveMainloopFwdSm80ILi4ELi1ELb0EN4cute5tupleIJNS5_1CILi128EEENS7_ILi64EEES8_EEELi128ENS_10bfloat16_tEfNS_4arch4Sm80ELb1ELb0ELb1ELb0ELb1ELb0ELb1ELb0EEENS1_21CollectiveEpilogueFwdINS6_IJS8_S8_S9_EEENS6_IJNS7_ILi1EEESH_SH_EEESB_SD_Li128ELb0ELb1ELb0ELb0EEENS1_30DynamicPersistentTileSchedulerILi128ELi128ELb0ELb1ELb0EEEEEEEEEvNT_6ParamsE)
        .other          _ZN7cutlass13device_kernelIN5flash19enable_sm80_to_sm89INS1_16FlashAttnFwdSm80INS1_25CollectiveMainloopFwdSm80ILi4ELi1ELb0EN4cute5tupleIJNS5_1CILi128EEENS7_ILi64EEES8_EEELi128ENS_10bfloat16_tEfNS_4arch4Sm80ELb1ELb0ELb1ELb0ELb1ELb0ELb1ELb0EEENS1_21CollectiveEpilogueFwdINS6_IJS8_S8_S9_EEENS6_IJNS7_ILi1EEESH_SH_EEESB_SD_Li128ELb0ELb1ELb0ELb0EEENS1_30DynamicPersistentTileSchedulerILi128ELi128ELb0ELb1ELb0EEEEEEEEEvNT_6ParamsE,@"STO_CUDA_ENTRY STV_DEFAULT"
_ZN7cutlass13device_kernelIN5flash19enable_sm80_to_sm89INS1_16FlashAttnFwdSm80INS1_25CollectiveMainloopFwdSm80ILi4ELi1ELb0EN4cute5tupleIJNS5_1CILi128EEENS7_ILi64EEES8_EEELi128ENS_10bfloat16_tEfNS_4arch4Sm80ELb1ELb0ELb1ELb0ELb1ELb0ELb1ELb0EEENS1_21CollectiveEpilogueFwdINS6_IJS8_S8_S9_EEENS6_IJNS7_ILi1EEESH_SH_EEESB_SD_Li128ELb0ELb1ELb0ELb0EEENS1_30DynamicPersistentTileSchedulerILi128ELi128ELb0ELb1ELb0EEEEEEEEEvNT_6ParamsE:
[----:B------:R-:W-:Y:S01]  /*0000*/  LDC R1, c[0x0][0x37c] ;  /* 0x0000df00ff017b82 */ /* 0x000fe20000000800 */
[----:B------:R-:W-:Y:S05]  /*0010*/  EXIT ;  /* 0x000000000000794d */ /* 0x000fea0003800000 */
.L_x_15:
        /* <DEDUP_REMOVED lines=14> */
.L_x_51:


//--------------------- .text._ZN7cutlass13device_kernelIN5flash19enable_sm80_to_sm89INS1_16FlashAttnFwdSm80INS1_25CollectiveMainloopFwdSm80ILi4ELi1ELb0EN4cute5tupleIJNS5_1CILi128EEENS7_ILi64EEES8_EEELi128ENS_10bfloat16_tEfNS_4arch4Sm80ELb1ELb0ELb1ELb1ELb1ELb0ELb1ELb0EEENS1_21CollectiveEpilogueFwdINS6_IJS8_S8_S9_EEENS6_IJNS7_ILi1EEESH_SH_EEESB_SD_Li128ELb1ELb1ELb0ELb0EEENS1_19SingleTileSchedulerILb1ELb0ELb1ELi128EEEEEEEEEvNT_6ParamsE --------------------------
	.section	.text._ZN7cutlass13device_kernelIN5flash19enable_sm80_to_sm89INS1_16FlashAttnFwdSm80INS1_25CollectiveMainloopFwdSm80ILi4ELi1ELb0EN4cute5tupleIJNS5_1CILi128EEENS7_ILi64EEES8_EEELi128ENS_10bfloat16_tEfNS_4arch4Sm80ELb1ELb0ELb1ELb1ELb1ELb0ELb1ELb0EEENS1_21CollectiveEpilogueFwdINS6_IJS8_S8_S9_EEENS6_IJNS7_ILi1EEESH_SH_EEESB_SD_Li128ELb1ELb1ELb0ELb0EEENS1_19SingleTileSchedulerILb1ELb0ELb1ELi128EEEEEEEEEvNT_6ParamsE,"ax",@progbits
	.align	128
.text._ZN7cutlass13device_kernelIN5flash19enable_sm80_to_sm89INS1_16FlashAttnFwdSm80INS1_25CollectiveMainloopFwdSm80ILi4ELi1ELb0EN4cute5tupleIJNS5_1CILi128EEENS7_ILi64EEES8_EEELi128ENS_10bfloat16_tEfNS_4arch4Sm80ELb1ELb0ELb1ELb1ELb1ELb0ELb1ELb0EEENS1_21CollectiveEpilogueFwdINS6_IJS8_S8_S9_EEENS6_IJNS7_ILi1EEESH_SH_EEESB_SD_Li128ELb1ELb1ELb0ELb0EEENS1_19SingleTileSchedulerILb1ELb0ELb1ELi128EEEEEEEEEvNT_6ParamsE:
        .type           _ZN7cutlass13device_kernelIN5flash19enable_sm80_to_sm89INS1_16FlashAttnFwdSm80INS1_25CollectiveMainloopFwdSm80ILi4ELi1ELb0EN4cute5tupleIJNS5_1CILi128EEENS7_ILi64EEES8_EEELi128ENS_10bfloat16_tEfNS_4arch4Sm80ELb1ELb0ELb1ELb1ELb1ELb0ELb1ELb0EEENS1_21CollectiveEpilogueFwdINS6_IJS8_S8_S9_EEENS6_IJNS7_ILi1EEESH_SH_EEESB_SD_Li128ELb1ELb1ELb0ELb0EEENS1_19SingleTileSchedulerILb1ELb0ELb1ELi128EEEEEEEEEvNT_6ParamsE,@function
        .size           _ZN7cutlass13device_kernelIN5flash19enable_sm80_to_sm89INS1_16FlashAttnFwdSm80INS1_25CollectiveMainloopFwdSm80ILi4ELi1ELb0EN4cute5tupleIJNS5_1CILi128EEENS7_ILi64EEES8_EEELi128ENS_10bfloat16_tEfNS_4arch4Sm80ELb1ELb0ELb1ELb1ELb1ELb0ELb1ELb0EEENS1_21CollectiveEpilogueFwdINS6_IJS8_S8_S9_EEENS6_IJNS7_ILi1EEESH_SH_EEESB_SD_Li128ELb1ELb1ELb0ELb0EEENS1_19SingleTileSchedulerILb1ELb0ELb1ELi128EEEEEEEEEvNT_6ParamsE,(.L_x_52 - _ZN7cutlass13device_kernelIN5flash19enable_sm80_to_sm89INS1_16FlashAttnFwdSm80INS1_25CollectiveMainloopFwdSm80ILi4ELi1ELb0EN4cute5tupleIJNS5_1CILi128EEENS7_ILi64EEES8_EEELi128ENS_10bfloat16_tEfNS_4arch4Sm80ELb1ELb0ELb1ELb1ELb1ELb0ELb1ELb0EEENS1_21CollectiveEpilogueFwdINS6_IJS8_S8_S9_EEENS6_IJNS7_ILi1EEESH_SH_EEESB_SD_Li128ELb1ELb1ELb0ELb0EEENS1_19SingleTileSchedulerILb1ELb0ELb1ELi128EEEEEEEEEvNT_6ParamsE)
        .other          _ZN7cutlass13device_kernelIN5flash19enable_sm80_to_sm89INS1_16FlashAttnFwdSm80INS1_25CollectiveMainloopFwdSm80ILi4ELi1ELb0EN4cute5tupleIJNS5_1CILi128EEENS7_ILi64EEES8_EEELi128ENS_10bfloat16_tEfNS_4arch4Sm80ELb1ELb0ELb1ELb1ELb1ELb0ELb1ELb0EEENS1_21CollectiveEpilogueFwdINS6_IJS8_S8_S9_EEENS6_IJNS7_ILi1EEESH_SH_EEESB_SD_Li128ELb1ELb1ELb0ELb0EEENS1_19SingleTileSchedulerILb1ELb0ELb1ELi128EEEEEEEEEvNT_6ParamsE,@"STO_CUDA_ENTRY STV_DEFAULT"
_ZN7cutlass13device_kernelIN5flash19enable_sm80_to_sm89INS1_16FlashAttnFwdSm80INS1_25CollectiveMainloopFwdSm80ILi4ELi1ELb0EN4cute5tupleIJNS5_1CILi128EEENS7_ILi64EEES8_EEELi128ENS_10bfloat16_tEfNS_4arch4Sm80ELb1ELb0ELb1ELb1ELb1ELb0ELb1ELb0EEENS1_21CollectiveEpilogueFwdINS6_IJS8_S8_S9_EEENS6_IJNS7_ILi1EEESH_SH_EEESB_SD_Li128ELb1ELb1ELb0ELb0EEENS1_19SingleTileSchedulerILb1ELb0ELb1ELi128EEEEEEEEEvNT_6ParamsE:
[----:B------:R-:W-:Y:S01]  /*0000*/  LDC R1, c[0x0][0x37c] ;  /* 0x0000df00ff017b82 */ /* 0x000fe20000000800 */
[----:B------:R-:W-:Y:S05]  /*0010*/  EXIT ;  /* 0x000000000000794d */ /* 0x000fea0003800000 */
.L_x_16:
        /* <DEDUP_REMOVED lines=14> */
.L_x_52:


//--------------------- .text._ZN7cutlass13device_kernelIN5flash19enable_sm80_to_sm89INS1_16FlashAttnFwdSm80INS1_25CollectiveMainloopFwdSm80ILi4ELi1ELb0EN4cute5tupleIJNS5_1CILi128EEENS7_ILi64EEES8_EEELi128ENS_10bfloat16_tEfNS_4arch4Sm80ELb1ELb0ELb1ELb1ELb1ELb1ELb1ELb0EEENS1_21CollectiveEpilogueFwdINS6_IJS8_S8_S9_EEENS6_IJNS7_ILi1EEESH_SH_EEESB_SD_Li128ELb1ELb1ELb0ELb0EEENS1_19SingleTileSchedulerILb1ELb0ELb1ELi128EEEEEEEEEvNT_6ParamsE --------------------------
	.section	.text._ZN7cutlass13device_kernelIN5flash19enable_sm80_to_sm89INS1_16FlashAttnFwdSm80INS1_25CollectiveMainloopFwdSm80ILi4ELi1ELb0EN4cute5tupleIJNS5_1CILi128EEENS7_ILi64EEES8_EEELi128ENS_10bfloat16_tEfNS_4arch4Sm80ELb1ELb0ELb1ELb1ELb1ELb1ELb1ELb0EEENS1_21CollectiveEpilogueFwdINS6_IJS8_S8_S9_EEENS6_IJNS7_ILi1EEESH_SH_EEESB_SD_Li128ELb1ELb1ELb0ELb0EEENS1_19SingleTileSchedulerILb1ELb0ELb1ELi128EEEEEEEEEvNT_6ParamsE,"ax",@progbits
	.align	128
.text._ZN7cutlass13device_kernelIN5flash19enable_sm80_to_sm89INS1_16FlashAttnFwdSm80INS1_25CollectiveMainloopFwdSm80ILi4ELi1ELb0EN4cute5tupleIJNS5_1CILi128EEENS7_ILi64EEES8_EEELi128ENS_10bfloat16_tEfNS_4arch4Sm80ELb1ELb0ELb1ELb1ELb1ELb1ELb1ELb0EEENS1_21CollectiveEpilogueFwdINS6_IJS8_S8_S9_EEENS6_IJNS7_ILi1EEESH_SH_EEESB_SD_Li128ELb1ELb1ELb0ELb0EEENS1_19SingleTileSchedulerILb1ELb0ELb1ELi128EEEEEEEEEvNT_6ParamsE:
        .type           _ZN7cutlass13device_kernelIN5flash19enable_sm80_to_sm89INS1_16FlashAttnFwdSm80INS1_25CollectiveMainloopFwdSm80ILi4ELi1ELb0EN4cute5tupleIJNS5_1CILi128EEENS7_ILi64EEES8_EEELi128ENS_10bfloat16_tEfNS_4arch4Sm80ELb1ELb0ELb1ELb1ELb1ELb1ELb1ELb0EEENS1_21CollectiveEpilogueFwdINS6_IJS8_S8_S9_EEENS6_IJNS7_ILi1EEESH_SH_EEESB_SD_Li128ELb1ELb1ELb0ELb0EEENS1_19SingleTileSchedulerILb1ELb0ELb1ELi128EEEEEEEEEvNT_6ParamsE,@function
        .size           _ZN7cutlass13device_kernelIN5flash19enable_sm80_to_sm89INS1_16FlashAttnFwdSm80INS1_25CollectiveMainloopFwdSm80ILi4ELi1ELb0EN4cute5tupleIJNS5_1CILi128EEENS7_ILi64EEES8_EEELi128ENS_10bfloat16_tEfNS_4arch4Sm80ELb1ELb0ELb1ELb1ELb1ELb1ELb1ELb0EEENS1_21CollectiveEpilogueFwdINS6_IJS8_S8_S9_EEENS6_IJNS7_ILi1EEESH_SH_EEESB_SD_Li128ELb1ELb1ELb0ELb0EEENS1_19SingleTileSchedulerILb1ELb0ELb1ELi128EEEEEEEEEvNT_6ParamsE,(.L_x_53 - _ZN7cutlass13device_kernelIN5flash19enable_sm80_to_sm89INS1_16FlashAttnFwdSm80INS1_25CollectiveMainloopFwdSm80ILi4ELi1ELb0EN4cute5tupleIJNS5_1CILi128EEENS7_ILi64EEES8_EEELi128ENS_10bfloat16_tEfNS_4arch4Sm80ELb1ELb0ELb1ELb1ELb1ELb1ELb1ELb0EEENS1_21CollectiveEpilogueFwdINS6_IJS8_S8_S9_EEENS6_IJNS7_ILi1EEESH_SH_EEESB_SD_Li128ELb1ELb1ELb0ELb0EEENS1_19SingleTileSchedulerILb1ELb0ELb1ELi128EEEEEEEEEvNT_6ParamsE)
        .other          _ZN7cutlass13device_kernelIN5flash19enable_sm80_to_sm89INS1_16FlashAttnFwdSm80INS1_25CollectiveMainloopFwdSm80ILi4ELi1ELb0EN4cute5tupleIJNS5_1CILi128EEENS7_ILi64EEES8_EEELi128ENS_10bfloat16_tEfNS_4arch4Sm80ELb1ELb0ELb1ELb1ELb1ELb1ELb1ELb0EEENS1_21CollectiveEpilogueFwdINS6_IJS8_S8_S9_EEENS6_IJNS7_ILi1EEESH_SH_EEESB_SD_Li128ELb1ELb1ELb0ELb0EEENS1_19SingleTileSchedulerILb1ELb0ELb1ELi128EEEEEEEEEvNT_6ParamsE,@"STO_CUDA_ENTRY STV_DEFAULT"
_ZN7cutlass13device_kernelIN5flash19enable_sm80_to_sm89INS1_16FlashAttnFwdSm80INS1_25CollectiveMainloopFwdSm80ILi4ELi1ELb0EN4cute5tupleIJNS5_1CILi128EEENS7_ILi64EEES8_EEELi128ENS_10bfloat16_tEfNS_4arch4Sm80ELb1ELb0ELb1ELb1ELb1ELb1ELb1ELb0EEENS1_21CollectiveEpilogueFwdINS6_IJS8_S8_S9_EEENS6_IJNS7_ILi1EEESH_SH_EEESB_SD_Li128ELb1ELb1ELb0ELb0EEENS1_19SingleTileSchedulerILb1ELb0ELb1ELi128EEEEEEEEEvNT_6ParamsE:
[----:B------:R-:W-:Y:S01]  /*0000*/  LDC R1, c[0x0][0x37c] ;  /* 0x0000df00ff017b82 */ /* 0x000fe20000000800 */
[----:B------:R-:W-:Y:S05]  /*0010*/  EXIT ;  /* 0x000000000000794d */ /* 0x000fea0003800000 */
.L_x_17:
        /* <DEDUP_REMOVED lines=14> */
.L_x_53:


//--------------------- .text._ZN7cutlass13device_kernelIN5flash19enable_sm80_to_sm89INS1_16FlashAttnFwdSm80INS1_25CollectiveMainloopFwdSm80ILi8ELi1ELb1EN4cute5tupleIJNS5_1CILi128EEES8_S8_EEELi128ENS_10bfloat16_tEfNS_4arch4Sm80ELb0ELb0ELb0ELb0ELb1ELb0ELb1ELb0EEENS1_21CollectiveEpilogueFwdIS9_NS6_IJNS7_ILi1EEESF_SF_EEESA_SC_Li256ELb0ELb1ELb0ELb0EEENS1_19SingleTileSchedulerILb0ELb0ELb1ELi128EEEEEEEEEvNT_6ParamsE --------------------------
	.section	.text._ZN7cutlass13device_kernelIN5flash19enable_sm80_to_sm89INS1_16FlashAttnFwdSm80INS1_25CollectiveMainloopFwdSm80ILi8ELi1ELb1EN4cute5tupleIJNS5_1CILi128EEES8_S8_EEELi128ENS_10bfloat16_tEfNS_4arch4Sm80ELb0ELb0ELb0ELb0ELb1ELb0ELb1ELb0EEENS1_21CollectiveEpilogueFwdIS9_NS6_IJNS7_ILi1EEESF_SF_EEESA_SC_Li256ELb0ELb1ELb0ELb0EEENS1_19SingleTileSchedulerILb0ELb0ELb1ELi128EEEEEEEEEvNT_6ParamsE,"ax",@progbits
	.align	128
.text._ZN7cutlass13device_kernelIN5flash19enable_sm80_to_sm89INS1_16FlashAttnFwdSm80INS1_25CollectiveMainloopFwdSm80ILi8ELi1ELb1EN4cute5tupleIJNS5_1CILi128EEES8_S8_EEELi128ENS_10bfloat16_tEfNS_4arch4Sm80ELb0ELb0ELb0ELb0ELb1ELb0ELb1ELb0EEENS1_21CollectiveEpilogueFwdIS9_NS6_IJNS7_ILi1EEESF_SF_EEESA_SC_Li256ELb0ELb1ELb0ELb0EEENS1_19SingleTileSchedulerILb0ELb0ELb1ELi128EEEEEEEEEvNT_6ParamsE:
        .type           _ZN7cutlass13device_kernelIN5flash19enable_sm80_to_sm89INS1_16FlashAttnFwdSm80INS1_25CollectiveMainloopFwdSm80ILi8ELi1ELb1EN4cute5tupleIJNS5_1CILi128EEES8_S8_EEELi128ENS_10bfloat16_tEfNS_4arch4Sm80ELb0ELb0ELb0ELb0ELb1ELb0ELb1ELb0EEENS1_21CollectiveEpilogueFwdIS9_NS6_IJNS7_ILi1EEESF_SF_EEESA_SC_Li256ELb0ELb1ELb0ELb0EEENS1_19SingleTileSchedulerILb0ELb0ELb1ELi128EEEEEEEEEvNT_6ParamsE,@function
        .size           _ZN7cutlass13device_kernelIN5flash19enable_sm80_to_sm89INS1_16FlashAttnFwdSm80INS1_25CollectiveMainloopFwdSm80ILi8ELi1ELb1EN4cute5tupleIJNS5_1CILi128EEES8_S8_EEELi128ENS_10bfloat16_tEfNS_4arch4Sm80ELb0ELb0ELb0ELb0ELb1ELb0ELb1ELb0EEENS1_21CollectiveEpilogueFwdIS9_NS6_IJNS7_ILi1EEESF_SF_EEESA_SC_Li256ELb0ELb1ELb0ELb0EEENS1_19SingleTileSchedulerILb0ELb0ELb1ELi128EEEEEEEEEvNT_6ParamsE,(.L_x_54 - _ZN7cutlass13device_kernelIN5flash19enable_sm80_to_sm89INS1_16FlashAttnFwdSm80INS1_25CollectiveMainloopFwdSm80ILi8ELi1ELb1EN4cute5tupleIJNS5_1CILi128EEES8_S8_EEELi128ENS_10bfloat16_tEfNS_4arch4Sm80ELb0ELb0ELb0ELb0ELb1ELb0ELb1ELb0EEENS1_21CollectiveEpilogueFwdIS9_NS6_IJNS7_ILi1EEESF_SF_EEESA_SC_Li256ELb0ELb1ELb0ELb0EEENS1_19SingleTileSchedulerILb0ELb0ELb1ELi128EEEEEEEEEvNT_6ParamsE)
        .other          _ZN7cutlass13device_kernelIN5flash19enable_sm80_to_sm89INS1_16FlashAttnFwdSm80INS1_25CollectiveMainloopFwdSm80ILi8ELi1ELb1EN4cute5tupleIJNS5_1CILi128EEES8_S8_EEELi128ENS_10bfloat16_tEfNS_4arch4Sm80ELb0ELb0ELb0ELb0ELb1ELb0ELb1ELb0EEENS1_21CollectiveEpilogueFwdIS9_NS6_IJNS7_ILi1EEESF_SF_EEESA_SC_Li256ELb0ELb1ELb0ELb0EEENS1_19SingleTileSchedulerILb0ELb0ELb1ELi128EEEEEEEEEvNT_6ParamsE,@"STO_CUDA_ENTRY STV_DEFAULT"
_ZN7cutlass13device_kernelIN5flash19enable_sm80_to_sm89INS1_16FlashAttnFwdSm80INS1_25CollectiveMainloopFwdSm80ILi8ELi1ELb1EN4cute5tupleIJNS5_1CILi128EEES8_S8_EEELi128ENS_10bfloat16_tEfNS_4arch4Sm80ELb0ELb0ELb0ELb0ELb1ELb0ELb1ELb0EEENS1_21CollectiveEpilogueFwdIS9_NS6_IJNS7_ILi1EEESF_SF_EEESA_SC_Li256ELb0ELb1ELb0ELb0EEENS1_19SingleTileSchedulerILb0ELb0ELb1ELi128EEEEEEEEEvNT_6ParamsE:
[----:B------:R-:W-:Y:S01]  /*0000*/  LDC R1, c[0x0][0x37c] ;  /* 0x0000df00ff017b82 */ /* 0x000fe20000000800 */
[----:B------:R-:W-:Y:S05]  /*0010*/  EXIT ;  /* 0x000000000000794d */ /* 0x000fea0003800000 */
.L_x_18:
        /* <DEDUP_REMOVED lines=14> */
.L_x_54:


//--------------------- .text._ZN7cutlass13device_kernelIN5flash19enable_sm80_to_sm89INS1_16FlashAttnFwdSm80INS1_25CollectiveMainloopFwdSm80ILi8ELi1ELb1EN4cute5tupleIJNS5_1CILi128EEES8_S8_EEELi128ENS_10bfloat16_tEfNS_4arch4Sm80ELb0ELb0ELb0ELb1ELb1ELb0ELb1ELb0EEENS1_21CollectiveEpilogueFwdIS9_NS6_IJNS7_ILi1EEESF_SF_EEESA_SC_Li256ELb1ELb1ELb0ELb0EEENS1_19SingleTileSchedulerILb1ELb0ELb1ELi128EEEEEEEEEvNT_6ParamsE --------------------------
	.section	.text._ZN7cutlass13device_kernelIN5flash19enable_sm80_to_sm89INS1_16FlashAttnFwdSm80INS1_25CollectiveMainloopFwdSm80ILi8ELi1ELb1EN4cute5tupleIJNS5_1CILi128EEES8_S8_EEELi128ENS_10bfloat16_tEfNS_4arch4Sm80ELb0ELb0ELb0ELb1ELb1ELb0ELb1ELb0EEENS1_21CollectiveEpilogueFwdIS9_NS6_IJNS7_ILi1EEESF_SF_EEESA_SC_Li256ELb1ELb1ELb0ELb0EEENS1_19SingleTileSchedulerILb1ELb0ELb1ELi128EEEEEEEEEvNT_6ParamsE,"ax",@progbits
	.align	128
.text._ZN7cutlass13device_kernelIN5flash19enable_sm80_to_sm89INS1_16FlashAttnFwdSm80INS1_25CollectiveMainloopFwdSm80ILi8ELi1ELb1EN4cute5tupleIJNS5_1CILi128EEES8_S8_EEELi128ENS_10bfloat16_tEfNS_4arch4Sm80ELb0ELb0ELb0ELb1ELb1ELb0ELb1ELb0EEENS1_21CollectiveEpilogueFwdIS9_NS6_IJNS7_ILi1EEESF_SF_EEESA_SC_Li256ELb1ELb1ELb0ELb0EEENS1_19SingleTileSchedulerILb1ELb0ELb1ELi128EEEEEEEEEvNT_6ParamsE:
        .type           _ZN7cutlass13device_kernelIN5flash19enable_sm80_to_sm89INS1_16FlashAttnFwdSm80INS1_25CollectiveMainloopFwdSm80ILi8ELi1ELb1EN4cute5tupleIJNS5_1CILi128EEES8_S8_EEELi128ENS_10bfloat16_tEfNS_4arch4Sm80ELb0ELb0ELb0ELb1ELb1ELb0ELb1ELb0EEENS1_21CollectiveEpilogueFwdIS9_NS6_IJNS7_ILi1EEESF_SF_EEESA_SC_Li256ELb1ELb1ELb0ELb0EEENS1_19SingleTileSchedulerILb1ELb0ELb1ELi128EEEEEEEEEvNT_6ParamsE,@function
        .size           _ZN7cutlass13device_kernelIN5flash19enable_sm80_to_sm89INS1_16FlashAttnFwdSm80INS1_25CollectiveMainloopFwdSm80ILi8ELi1ELb1EN4cute5tupleIJNS5_1CILi128EEES8_S8_EEELi128ENS_10bfloat16_tEfNS_4arch4Sm80ELb0ELb0ELb0ELb1ELb1ELb0ELb1ELb0EEENS1_21CollectiveEpilogueFwdIS9_NS6_IJNS7_ILi1EEESF_SF_EEESA_SC_Li256ELb1ELb1ELb0ELb0EEENS1_19SingleTileSchedulerILb1ELb0ELb1ELi128EEEEEEEEEvNT_6ParamsE,(.L_x_55 - _ZN7cutlass13device_kernelIN5flash19enable_sm80_to_sm89INS1_16FlashAttnFwdSm80INS1_25CollectiveMainloopFwdSm80ILi8ELi1ELb1EN4cute5tupleIJNS5_1CILi128EEES8_S8_EEELi128ENS_10bfloat16_tEfNS_4arch4Sm80ELb0ELb0ELb0ELb1ELb1ELb0ELb1ELb0EEENS1_21CollectiveEpilogueFwdIS9_NS6_IJNS7_ILi1EEESF_SF_EEESA_SC_Li256ELb1ELb1ELb0ELb0EEENS1_19SingleTileSchedulerILb1ELb0ELb1ELi128EEEEEEEEEvNT_6ParamsE)
        .other          _ZN7cutlass13device_kernelIN5flash19enable_sm80_to_sm89INS1_16FlashAttnFwdSm80INS1_25CollectiveMainloopFwdSm80ILi8ELi1ELb1EN4cute5tupleIJNS5_1CILi128EEES8_S8_EEELi128ENS_10bfloat16_tEfNS_4arch4Sm80ELb0ELb0ELb0ELb1ELb1ELb0ELb1ELb0EEENS1_21CollectiveEpilogueFwdIS9_NS6_IJNS7_ILi1EEESF_SF_EEESA_SC_Li256ELb1ELb1ELb0ELb0EEENS1_19SingleTileSchedulerILb1ELb0ELb1ELi128EEEEEEEEEvNT_6ParamsE,@"STO_CUDA_ENTRY STV_DEFAULT"
_ZN7cutlass13device_kernelIN5flash19enable_sm80_to_sm89INS1_16FlashAttnFwdSm80INS1_25CollectiveMainloopFwdSm80ILi8ELi1ELb1EN4cute5tupleIJNS5_1CILi128EEES8_S8_EEELi128ENS_10bfloat16_tEfNS_4arch4Sm80ELb0ELb0ELb0ELb1ELb1ELb0ELb1ELb0EEENS1_21CollectiveEpilogueFwdIS9_NS6_IJNS7_ILi1EEESF_SF_EEESA_SC_Li256ELb1ELb1ELb0ELb0EEENS1_19SingleTileSchedulerILb1ELb0ELb1ELi128EEEEEEEEEvNT_6ParamsE:
[----:B------:R-:W-:Y:S01]  /*0000*/  LDC R1, c[0x0][0x37c] ;  /* 0x0000df00ff017b82 */ /* 0x000fe20000000800 */
[----:B------:R-:W-:Y:S05]  /*0010*/  EXIT ;  /* 0x000000000000794d */ /* 0x000fea0003800000 */
.L_x_19:
        /* <DEDUP_REMOVED lines=14> */
.L_x_55:


//--------------------- .text._ZN7cutlass13device_kernelIN5flash19enable_sm80_to_sm89INS1_16FlashAttnFwdSm80INS1_25CollectiveMainloopFwdSm80ILi8ELi1ELb1EN4cute5tupleIJNS5_1CILi128EEES8_S8_EEELi128ENS_10bfloat16_tEfNS_4arch4Sm80ELb0ELb0ELb0ELb1ELb1ELb1ELb1ELb0EEENS1_21CollectiveEpilogueFwdIS9_NS6_IJNS7_ILi1EEESF_SF_EEESA_SC_Li256ELb1ELb1ELb0ELb0EEENS1_19SingleTileSchedulerILb1ELb0ELb1ELi128EEEEEEEEEvNT_6ParamsE --------------------------
	.section	.text._ZN7cutlass13device_kernelIN5flash19enable_sm80_to_sm89INS1_16FlashAttnFwdSm80INS1_25CollectiveMainloopFwdSm80ILi8ELi1ELb1EN4cute5tupleIJNS5_1CILi128EEES8_S8_EEELi128ENS_10bfloat16_tEfNS_4arch4Sm80ELb0ELb0ELb0ELb1ELb1ELb1ELb1ELb0EEENS1_21CollectiveEpilogueFwdIS9_NS6_IJNS7_ILi1EEESF_SF_EEESA_SC_Li256ELb1ELb1ELb0ELb0EEENS1_19SingleTileSchedulerILb1ELb0ELb1ELi128EEEEEEEEEvNT_6ParamsE,"ax",@progbits
	.align	128
.text._ZN7cutlass13device_kernelIN5flash19enable_sm80_to_sm89INS1_16FlashAttnFwdSm80INS1_25CollectiveMainloopFwdSm80ILi8ELi1ELb1EN4cute5tupleIJNS5_1CILi128EEES8_S8_EEELi128ENS_10bfloat16_tEfNS_4arch4Sm80ELb0ELb0ELb0ELb1ELb1ELb1ELb1ELb0EEENS1_21CollectiveEpilogueFwdIS9_NS6_IJNS7_ILi1EEESF_SF_EEESA_SC_Li256ELb1ELb1ELb0ELb0EEENS1_19SingleTileSchedulerILb1ELb0ELb1ELi128EEEEEEEEEvNT_6ParamsE:
        .type           _ZN7cutlass13device_kernelIN5flash19enable_sm80_to_sm89INS1_16FlashAttnFwdSm80INS1_25CollectiveMainloopFwdSm80ILi8ELi1ELb1EN4cute5tupleIJNS5_1CILi128EEES8_S8_EEELi128ENS_10bfloat16_tEfNS_4arch4Sm80ELb0ELb0ELb0ELb1ELb1ELb1ELb1ELb0EEENS1_21CollectiveEpilogueFwdIS9_NS6_IJNS7_ILi1EEESF_SF_EEESA_SC_Li256ELb1ELb1ELb0ELb0EEENS1_19SingleTileSchedulerILb1ELb0ELb1ELi128EEEEEEEEEvNT_6ParamsE,@function
        .size           _ZN7cutlass13device_kernelIN5flash19enable_sm80_to_sm89INS1_16FlashAttnFwdSm80INS1_25CollectiveMainloopFwdSm80ILi8ELi1ELb1EN4cute5tupleIJNS5_1CILi128EEES8_S8_EEELi128ENS_10bfloat16_tEfNS_4arch4Sm80ELb0ELb0ELb0ELb1ELb1ELb1ELb1ELb0EEENS1_21CollectiveEpilogueFwdIS9_NS6_IJNS7_ILi1EEESF_SF_EEESA_SC_Li256ELb1ELb1ELb0ELb0EEENS1_19SingleTileSchedulerILb1ELb0ELb1ELi128EEEEEEEEEvNT_6ParamsE,(.L_x_56 - _ZN7cutlass13device_kernelIN5flash19enable_sm80_to_sm89INS1_16FlashAttnFwdSm80INS1_25CollectiveMainloopFwdSm80ILi8ELi1ELb1EN4cute5tupleIJNS5_1CILi128EEES8_S8_EEELi128ENS_10bfloat16_tEfNS_4arch4Sm80ELb0ELb0ELb0ELb1ELb1ELb1ELb1ELb0EEENS1_21CollectiveEpilogueFwdIS9_NS6_IJNS7_ILi1EEESF_SF_EEESA_SC_Li256ELb1ELb1ELb0ELb0EEENS1_19SingleTileSchedulerILb1ELb0ELb1ELi128EEEEEEEEEvNT_6ParamsE)
        .other          _ZN7cutlass13device_kernelIN5flash19enable_sm80_to_sm89INS1_16FlashAttnFwdSm80INS1_25CollectiveMainloopFwdSm80ILi8ELi1ELb1EN4cute5tupleIJNS5_1CILi128EEES8_S8_EEELi128ENS_10bfloat16_tEfNS_4arch4Sm80ELb0ELb0ELb0ELb1ELb1ELb1ELb1ELb0EEENS1_21CollectiveEpilogueFwdIS9_NS6_IJNS7_ILi1EEESF_SF_EEESA_SC_Li256ELb1ELb1ELb0ELb0EEENS1_19SingleTileSchedulerILb1ELb0ELb1ELi128EEEEEEEEEvNT_6ParamsE,@"STO_CUDA_ENTRY STV_DEFAULT"
_ZN7cutlass13device_kernelIN5flash19enable_sm80_to_sm89INS1_16FlashAttnFwdSm80INS1_25CollectiveMainloopFwdSm80ILi8ELi1ELb1EN4cute5tupleIJNS5_1CILi128EEES8_S8_EEELi128ENS_10bfloat16_tEfNS_4arch4Sm80ELb0ELb0ELb0ELb1ELb1ELb1ELb1ELb0EEENS1_21CollectiveEpilogueFwdIS9_NS6_IJNS7_ILi1EEESF_SF_EEESA_SC_Li256ELb1ELb1ELb0ELb0EEENS1_19SingleTileSchedulerILb1ELb0ELb1ELi128EEEEEEEEEvNT_6ParamsE:
[----:B------:R-:W-:Y:S01]  /*0000*/  LDC R1, c[0x0][0x37c] ;  /* 0x0000df00ff017b82 */ /* 0x000fe20000000800 */
[----:B------:R-:W-:Y:S05]  /*0010*/  EXIT ;  /* 0x000000000000794d */ /* 0x000fea0003800000 */
.L_x_20:
        /* <DEDUP_REMOVED lines=14> */
.L_x_56:


//--------------------- .text._ZN7cutlass13device_kernelIN5flash19enable_sm80_to_sm89INS1_16FlashAttnFwdSm80INS1_25CollectiveMainloopFwdSm80ILi8ELi1ELb1EN4cute5tupleIJNS5_1CILi128EEENS7_ILi96EEES8_EEELi128ENS_10bfloat16_tEfNS_4arch4Sm80ELb0ELb1ELb0ELb0ELb1ELb0ELb1ELb0EEENS1_21CollectiveEpilogueFwdINS6_IJS8_S8_S9_EEENS6_IJNS7_ILi1EEESH_SH_EEESB_SD_Li256ELb0ELb1ELb0ELb0EEENS1_19SingleTileSchedulerILb0ELb0ELb1ELi128EEEEEEEEEvNT_6ParamsE --------------------------
	.section	.text._ZN7cutlass13device_kernelIN5flash19enable_sm80_to_sm89INS1_16FlashAttnFwdSm80INS1_25CollectiveMainloopFwdSm80ILi8ELi1ELb1EN4cute5tupleIJNS5_1CILi128EEENS7_ILi96EEES8_EEELi128ENS_10bfloat16_tEfNS_4arch4Sm80ELb0ELb1ELb0ELb0ELb1ELb0ELb1ELb0EEENS1_21CollectiveEpilogueFwdINS6_IJS8_S8_S9_EEENS6_IJNS7_ILi1EEESH_SH_EEESB_SD_Li256ELb0ELb1ELb0ELb0EEENS1_19SingleTileSchedulerILb0ELb0ELb1ELi128EEEEEEEEEvNT_6ParamsE,"ax",@progbits
	.align	128
.text._ZN7cutlass13device_kernelIN5flash19enable_sm80_to_sm89INS1_16FlashAttnFwdSm80INS1_25CollectiveMainloopFwdSm80ILi8ELi1ELb1EN4cute5tupleIJNS5_1CILi128EEENS7_ILi96EEES8_EEELi128ENS_10bfloat16_tEfNS_4arch4Sm80ELb0ELb1ELb0ELb0ELb1ELb0ELb1ELb0EEENS1_21CollectiveEpilogueFwdINS6_IJS8_S8_S9_EEENS6_IJNS7_ILi1EEESH_SH_EEESB_SD_Li256ELb0ELb1ELb0ELb0EEENS1_19SingleTileSchedulerILb0ELb0ELb1ELi128EEEEEEEEEvNT_6ParamsE:
        .type           _ZN7cutlass13device_kernelIN5flash19enable_sm80_to_sm89INS1_16FlashAttnFwdSm80INS1_25CollectiveMainloopFwdSm80ILi8ELi1ELb1EN4cute5tupleIJNS5_1CILi128EEENS7_ILi96EEES8_EEELi128ENS_10bfloat16_tEfNS_4arch4Sm80ELb0ELb1ELb0ELb0ELb1ELb0ELb1ELb0EEENS1_21CollectiveEpilogueFwdINS6_IJS8_S8_S9_EEENS6_IJNS7_ILi1EEESH_SH_EEESB_SD_Li256ELb0ELb1ELb0ELb0EEENS1_19SingleTileSchedulerILb0ELb0ELb1ELi128EEEEEEEEEvNT_6ParamsE,@function
        .size           _ZN7cutlass13device_kernelIN5flash19enable_sm80_to_sm89INS1_16FlashAttnFwdSm80INS1_25CollectiveMainloopFwdSm80ILi8ELi1ELb1EN4cute5tupleIJNS5_1CILi128EEENS7_ILi96EEES8_EEELi128ENS_10bfloat16_tEfNS_4arch4Sm80ELb0ELb1ELb0ELb0ELb1ELb0ELb1ELb0EEENS1_21CollectiveEpilogueFwdINS6_IJS8_S8_S9_EEENS6_IJNS7_ILi1EEESH_SH_EEESB_SD_Li256ELb0ELb1ELb0ELb0EEENS1_19SingleTileSchedulerILb0ELb0ELb1ELi128EEEEEEEEEvNT_6ParamsE,(.L_x_57 - _ZN7cutlass13device_kernelIN5flash19enable_sm80_to_sm89INS1_16FlashAttnFwdSm80INS1_25CollectiveMainloopFwdSm80ILi8ELi1ELb1EN4cute5tupleIJNS5_1CILi128EEENS7_ILi96EEES8_EEELi128ENS_10bfloat16_tEfNS_4arch4Sm80ELb0ELb1ELb0ELb0ELb1ELb0ELb1ELb0EEENS1_21CollectiveEpilogueFwdINS6_IJS8_S8_S9_EEENS6_IJNS7_ILi1EEESH_SH_EEESB_SD_Li256ELb0ELb1ELb0ELb0EEENS1_19SingleTileSchedulerILb0ELb0ELb1ELi128EEEEEEEEEvNT_6ParamsE)
        .other          _ZN7cutlass13device_kernelIN5flash19enable_sm80_to_sm89INS1_16FlashAttnFwdSm80INS1_25CollectiveMainloopFwdSm80ILi8ELi1ELb1EN4cute5tupleIJNS5_1CILi128EEENS7_ILi96EEES8_EEELi128ENS_10bfloat16_tEfNS_4arch4Sm80ELb0ELb1ELb0ELb0ELb1ELb0ELb1ELb0EEENS1_21CollectiveEpilogueFwdINS6_IJS8_S8_S9_EEENS6_IJNS7_ILi1EEESH_SH_EEESB_SD_Li256ELb0ELb1ELb0ELb0EEENS1_19SingleTileSchedulerILb0ELb0ELb1ELi128EEEEEEEEEvNT_6ParamsE,@"STO_CUDA_ENTRY STV_DEFAULT"
_ZN7cutlass13device_kernelIN5flash19enable_sm80_to_sm89INS1_16FlashAttnFwdSm80INS1_25CollectiveMainloopFwdSm80ILi8ELi1ELb1EN4cute5tupleIJNS5_1CILi128EEENS7_ILi96EEES8_EEELi128ENS_10bfloat16_tEfNS_4arch4Sm80ELb0ELb1ELb0ELb0ELb1ELb0ELb1ELb0EEENS1_21CollectiveEpilogueFwdINS6_IJS8_S8_S9_EEENS6_IJNS7_ILi1EEESH_SH_EEESB_SD_Li256ELb0ELb1ELb0ELb0EEENS1_19SingleTileSchedulerILb0ELb0ELb1ELi128EEEEEEEEEvNT_6ParamsE:
[----:B------:R-:W-:Y:S01]  /*0000*/  LDC R1, c[0x0][0x37c] ;  /* 0x0000df00ff017b82 */ /* 0x000fe20000000800 */
[----:B------:R-:W-:Y:S05]  /*0010*/  EXIT ;  /* 0x000000000000794d */ /* 0x000fea0003800000 */
.L_x_21:
        /* <DEDUP_REMOVED lines=14> */
.L_x_57:


//--------------------- .text._ZN7cutlass13device_kernelIN5flash19enable_sm80_to_sm89INS1_16FlashAttnFwdSm80INS1_25CollectiveMainloopFwdSm80ILi8ELi1ELb1EN4cute5tupleIJNS5_1CILi128EEENS7_ILi96EEES8_EEELi128ENS_10bfloat16_tEfNS_4arch4Sm80ELb0ELb1ELb0ELb1ELb1ELb0ELb1ELb0EEENS1_21CollectiveEpilogueFwdINS6_IJS8_S8_S9_EEENS6_IJNS7_ILi1EEESH_SH_EEESB_SD_Li256ELb1ELb1ELb0ELb0EEENS1_19SingleTileSchedulerILb1ELb0ELb1ELi128EEEEEEEEEvNT_6ParamsE --------------------------
	.section	.text._ZN7cutlass13device_kernelIN5flash19enable_sm80_to_sm89INS1_16FlashAttnFwdSm80INS1_25CollectiveMainloopFwdSm80ILi8ELi1ELb1EN4cute5tupleIJNS5_1CILi128EEENS7_ILi96EEES8_EEELi128ENS_10bfloat16_tEfNS_4arch4Sm80ELb0ELb1ELb0ELb1ELb1ELb0ELb1ELb0EEENS1_21CollectiveEpilogueFwdINS6_IJS8_S8_S9_EEENS6_IJNS7_ILi1EEESH_SH_EEESB_SD_Li256ELb1ELb1ELb0ELb0EEENS1_19SingleTileSchedulerILb1ELb0ELb1ELi128EEEEEEEEEvNT_6ParamsE,"ax",@progbits
	.align	128
.text._ZN7cutlass13device_kernelIN5flash19enable_sm80_to_sm89INS1_16FlashAttnFwdSm80INS1_25CollectiveMainloopFwdSm80ILi8ELi1ELb1EN4cute5tupleIJNS5_1CILi128EEENS7_ILi96EEES8_EEELi128ENS_10bfloat16_tEfNS_4arch4Sm80ELb0ELb1ELb0ELb1ELb1ELb0ELb1ELb0EEENS1_21CollectiveEpilogueFwdINS6_IJS8_S8_S9_EEENS6_IJNS7_ILi1EEESH_SH_EEESB_SD_Li256ELb1ELb1ELb0ELb0EEENS1_19SingleTileSchedulerILb1ELb0ELb1ELi128EEEEEEEEEvNT_6ParamsE:
        .type           _ZN7cutlass13device_kernelIN5flash19enable_sm80_to_sm89INS1_16FlashAttnFwdSm80INS1_25CollectiveMainloopFwdSm80ILi8ELi1ELb1EN4cute5tupleIJNS5_1CILi128EEENS7_ILi96EEES8_EEELi128ENS_10bfloat16_tEfNS_4arch4Sm80ELb0ELb1ELb0ELb1ELb1ELb0ELb1ELb0EEENS1_21CollectiveEpilogueFwdINS6_IJS8_S8_S9_EEENS6_IJNS7_ILi1EEESH_SH_EEESB_SD_Li256ELb1ELb1ELb0ELb0EEENS1_19SingleTileSchedulerILb1ELb0ELb1ELi128EEEEEEEEEvNT_6ParamsE,@function
        .size           _ZN7cutlass13device_kernelIN5flash19enable_sm80_to_sm89INS1_16FlashAttnFwdSm80INS1_25CollectiveMainloopFwdSm80ILi8ELi1ELb1EN4cute5tupleIJNS5_1CILi128EEENS7_ILi96EEES8_EEELi128ENS_10bfloat16_tEfNS_4arch4Sm80ELb0ELb1ELb0ELb1ELb1ELb0ELb1ELb0EEENS1_21CollectiveEpilogueFwdINS6_IJS8_S8_S9_EEENS6_IJNS7_ILi1EEESH_SH_EEESB_SD_Li256ELb1ELb1ELb0ELb0EEENS1_19SingleTileSchedulerILb1ELb0ELb1ELi128EEEEEEEEEvNT_6ParamsE,(.L_x_58 - _ZN7cutlass13device_kernelIN5flash19enable_sm80_to_sm89INS1_16FlashAttnFwdSm80INS1_25CollectiveMainloopFwdSm80ILi8ELi1ELb1EN4cute5tupleIJNS5_1CILi128EEENS7_ILi96EEES8_EEELi128ENS_10bfloat16_tEfNS_4arch4Sm80ELb0ELb1ELb0ELb1ELb1ELb0ELb1ELb0EEENS1_21CollectiveEpilogueFwdINS6_IJS8_S8_S9_EEENS6_IJNS7_ILi1EEESH_SH_EEESB_SD_Li256ELb1ELb1ELb0ELb0EEENS1_19SingleTileSchedulerILb1ELb0ELb1ELi128EEEEEEEEEvNT_6ParamsE)
        .other          _ZN7cutlass13device_kernelIN5flash19enable_sm80_to_sm89INS1_16FlashAttnFwdSm80INS1_25CollectiveMainloopFwdSm80ILi8ELi1ELb1EN4cute5tupleIJNS5_1CILi128EEENS7_ILi96EEES8_EEELi128ENS_10bfloat16_tEfNS_4arch4Sm80ELb0ELb1ELb0ELb1ELb1ELb0ELb1ELb0EEENS1_21CollectiveEpilogueFwdINS6_IJS8_S8_S9_EEENS6_IJNS7_ILi1EEESH_SH_EEESB_SD_Li256ELb1ELb1ELb0ELb0EEENS1_19SingleTileSchedulerILb1ELb0ELb1ELi128EEEEEEEEEvNT_6ParamsE,@"STO_CUDA_ENTRY STV_DEFAULT"
_ZN7cutlass13device_kernelIN5flash19enable_sm80_to_sm89INS1_16FlashAttnFwdSm80INS1_25CollectiveMainloopFwdSm80ILi8ELi1ELb1EN4cute5tupleIJNS5_1CILi128EEENS7_ILi96EEES8_EEELi128ENS_10bfloat16_tEfNS_4arch4Sm80ELb0ELb1ELb0ELb1ELb1ELb0ELb1ELb0EEENS1_21CollectiveEpilogueFwdINS6_IJS8_S8_S9_EEENS6_IJNS7_ILi1EEESH_SH_EEESB_SD_Li256ELb1ELb1ELb0ELb0EEENS1_19SingleTileSchedulerILb1ELb0ELb1ELi128EEEEEEEEEvNT_6ParamsE:
[----:B------:R-:W-:Y:S01]  /*0000*/  LDC R1, c[0x0][0x37c] ;  /* 0x0000df00ff017b82 */ /* 0x000fe20000000800 */
[----:B------:R-:W-:Y:S05]  /*0010*/  EXIT ;  /* 0x000000000000794d */ /* 0x000fea0003800000 */
.L_x_22:
        /* <DEDUP_REMOVED lines=14> */
.L_x_58:


//--------------------- .text._ZN7cutlass13device_kernelIN5flash19enable_sm80_to_sm89INS1_16FlashAttnFwdSm80INS1_25CollectiveMainloopFwdSm80ILi8ELi1ELb1EN4cute5tupleIJNS5_1CILi128EEENS7_ILi96EEES8_EEELi128ENS_10bfloat16_tEfNS_4arch4Sm80ELb0ELb1ELb0ELb1ELb1ELb1ELb1ELb0EEENS1_21CollectiveEpilogueFwdINS6_IJS8_S8_S9_EEENS6_IJNS7_ILi1EEESH_SH_EEESB_SD_Li256ELb1ELb1ELb0ELb0EEENS1_19SingleTileSchedulerILb1ELb0ELb1ELi128EEEEEEEEEvNT_6ParamsE --------------------------
	.section	.text._ZN7cutlass13device_kernelIN5flash19enable_sm80_to_sm89INS1_16FlashAttnFwdSm80INS1_25CollectiveMainloopFwdSm80ILi8ELi1ELb1EN4cute5tupleIJNS5_1CILi128EEENS7_ILi96EEES8_EEELi128ENS_10bfloat16_tEfNS_4arch4Sm80ELb0ELb1ELb0ELb1ELb1ELb1ELb1ELb0EEENS1_21CollectiveEpilogueFwdINS6_IJS8_S8_S9_EEENS6_IJNS7_ILi1EEESH_SH_EEESB_SD_Li256ELb1ELb1ELb0ELb0EEENS1_19SingleTileSchedulerILb1ELb0ELb1ELi128EEEEEEEEEvNT_6ParamsE,"ax",@progbits
	.align	128
.text._ZN7cutlass13device_kernelIN5flash19enable_sm80_to_sm89INS1_16FlashAttnFwdSm80INS1_25CollectiveMainloopFwdSm80ILi8ELi1ELb1EN4cute5tupleIJNS5_1CILi128EEENS7_ILi96EEES8_EEELi128ENS_10bfloat16_tEfNS_4arch4Sm80ELb0ELb1ELb0ELb1ELb1ELb1ELb1ELb0EEENS1_21CollectiveEpilogueFwdINS6_IJS8_S8_S9_EEENS6_IJNS7_ILi1EEESH_SH_EEESB_SD_Li256ELb1ELb1ELb0ELb0EEENS1_19SingleTileSchedulerILb1ELb0ELb1ELi128EEEEEEEEEvNT_6ParamsE:
        .type           _ZN7cutlass13device_kernelIN5flash19enable_sm80_to_sm89INS1_16FlashAttnFwdSm80INS1_25CollectiveMainloopFwdSm80ILi8ELi1ELb1EN4cute5tupleIJNS5_1CILi128EEENS7_ILi96EEES8_EEELi128ENS_10bfloat16_tEfNS_4arch4Sm80ELb0ELb1ELb0ELb1ELb1ELb1ELb1ELb0EEENS1_21CollectiveEpilogueFwdINS6_IJS8_S8_S9_EEENS6_IJNS7_ILi1EEESH_SH_EEESB_SD_Li256ELb1ELb1ELb0ELb0EEENS1_19SingleTileSchedulerILb1ELb0ELb1ELi128EEEEEEEEEvNT_6ParamsE,@function
        .size           _ZN7cutlass13device_kernelIN5flash19enable_sm80_to_sm89INS1_16FlashAttnFwdSm80INS1_25CollectiveMainloopFwdSm80ILi8ELi1ELb1EN4cute5tupleIJNS5_1CILi128EEENS7_ILi96EEES8_EEELi128ENS_10bfloat16_tEfNS_4arch4Sm80ELb0ELb1ELb0ELb1ELb1ELb1ELb1ELb0EEENS1_21CollectiveEpilogueFwdINS6_IJS8_S8_S9_EEENS6_IJNS7_ILi1EEESH_SH_EEESB_SD_Li256ELb1ELb1ELb0ELb0EEENS1_19SingleTileSchedulerILb1ELb0ELb1ELi128EEEEEEEEEvNT_6ParamsE,(.L_x_59 - _ZN7cutlass13device_kernelIN5flash19enable_sm80_to_sm89INS1_16FlashAttnFwdSm80INS1_25CollectiveMainloopFwdSm80ILi8ELi1ELb1EN4cute5tupleIJNS5_1CILi128EEENS7_ILi96EEES8_EEELi128ENS_10bfloat16_tEfNS_4arch4Sm80ELb0ELb1ELb0ELb1ELb1ELb1ELb1ELb0EEENS1_21CollectiveEpilogueFwdINS6_IJS8_S8_S9_EEENS6_IJNS7_ILi1EEESH_SH_EEESB_SD_Li256ELb1ELb1ELb0ELb0EEENS1_19SingleTileSchedulerILb1ELb0ELb1ELi128EEEEEEEEEvNT_6ParamsE)
        .other          _ZN7cutlass13device_kernelIN5flash19enable_sm80_to_sm89INS1_16FlashAttnFwdSm80INS1_25CollectiveMainloopFwdSm80ILi8ELi1ELb1EN4cute5tupleIJNS5_1CILi128EEENS7_ILi96EEES8_EEELi128ENS_10bfloat16_tEfNS_4arch4Sm80ELb0ELb1ELb0ELb1ELb1ELb1ELb1ELb0EEENS1_21CollectiveEpilogueFwdINS6_IJS8_S8_S9_EEENS6_IJNS7_ILi1EEESH_SH_EEESB_SD_Li256ELb1ELb1ELb0ELb0EEENS1_19SingleTileSchedulerILb1ELb0ELb1ELi128EEEEEEEEEvNT_6ParamsE,@"STO_CUDA_ENTRY STV_DEFAULT"
_ZN7cutlass13device_kernelIN5flash19enable_sm80_to_sm89INS1_16FlashAttnFwdSm80INS1_25CollectiveMainloopFwdSm80ILi8ELi1ELb1EN4cute5tupleIJNS5_1CILi128EEENS7_ILi96EEES8_EEELi128ENS_10bfloat16_tEfNS_4arch4Sm80ELb0ELb1ELb0ELb1ELb1ELb1ELb1ELb0EEENS1_21CollectiveEpilogueFwdINS6_IJS8_S8_S9_EEENS6_IJNS7_ILi1EEESH_SH_EEESB_SD_Li256ELb1ELb1ELb0ELb0EEENS1_19SingleTileSchedulerILb1ELb0ELb1ELi128EEEEEEEEEvNT_6ParamsE:
[----:B------:R-:W-:Y:S01]  /*0000*/  LDC R1, c[0x0][0x37c] ;  /* 0x0000df00ff017b82 */ /* 0x000fe20000000800 */
[----:B------:R-:W-:Y:S05]  /*0010*/  EXIT ;  /* 0x000000000000794d */ /* 0x000fea0003800000 */
.L_x_23:
        /* <DEDUP_REMOVED lines=14> */
.L_x_59:


//--------------------- .text._ZN7cutlass13device_kernelIN5flash19enable_sm80_to_sm89INS1_16FlashAttnFwdSm80INS1_25CollectiveMainloopFwdSm80ILi8ELi1ELb1EN4cute5tupleIJNS5_1CILi128EEES8_S8_EEELi128ENS_10bfloat16_tEfNS_4arch4Sm80ELb1ELb0ELb0ELb0ELb1ELb0ELb1ELb0EEENS1_21CollectiveEpilogueFwdIS9_NS6_IJNS7_ILi1EEESF_SF_EEESA_SC_Li256ELb0ELb1ELb0ELb0EEENS1_30DynamicPersistentTileSchedulerILi256ELi256ELb0ELb1ELb0EEEEEEEEEvNT_6ParamsE --------------------------
	.section	.text._ZN7cutlass13device_kernelIN5flash19enable_sm80_to_sm89INS1_16FlashAttnFwdSm80INS1_25CollectiveMainloopFwdSm80ILi8ELi1ELb1EN4cute5tupleIJNS5_1CILi128EEES8_S8_EEELi128ENS_10bfloat16_tEfNS_4arch4Sm80ELb1ELb0ELb0ELb0ELb1ELb0ELb1ELb0EEENS1_21CollectiveEpilogueFwdIS9_NS6_IJNS7_ILi1EEESF_SF_EEESA_SC_Li256ELb0ELb1ELb0ELb0EEENS1_30DynamicPersistentTileSchedulerILi256ELi256ELb0ELb1ELb0EEEEEEEEEvNT_6ParamsE,"ax",@progbits
	.align	128
.text._ZN7cutlass13device_kernelIN5flash19enable_sm80_to_sm89INS1_16FlashAttnFwdSm80INS1_25CollectiveMainloopFwdSm80ILi8ELi1ELb1EN4cute5tupleIJNS5_1CILi128EEES8_S8_EEELi128ENS_10bfloat16_tEfNS_4arch4Sm80ELb1ELb0ELb0ELb0ELb1ELb0ELb1ELb0EEENS1_21CollectiveEpilogueFwdIS9_NS6_IJNS7_ILi1EEESF_SF_EEESA_SC_Li256ELb0ELb1ELb0ELb0EEENS1_30DynamicPersistentTileSchedulerILi256ELi256ELb0ELb1ELb0EEEEEEEEEvNT_6ParamsE:
        .type           _ZN7cutlass13device_kernelIN5flash19enable_sm80_to_sm89INS1_16FlashAttnFwdSm80INS1_25CollectiveMainloopFwdSm80ILi8ELi1ELb1EN4cute5tupleIJNS5_1CILi128EEES8_S8_EEELi128ENS_10bfloat16_tEfNS_4arch4Sm80ELb1ELb0ELb0ELb0ELb1ELb0ELb1ELb0EEENS1_21CollectiveEpilogueFwdIS9_NS6_IJNS7_ILi1EEESF_SF_EEESA_SC_Li256ELb0ELb1ELb0ELb0EEENS1_30DynamicPersistentTileSchedulerILi256ELi256ELb0ELb1ELb0EEEEEEEEEvNT_6ParamsE,@function
        .size           _ZN7cutlass13device_kernelIN5flash19enable_sm80_to_sm89INS1_16FlashAttnFwdSm80INS1_25CollectiveMainloopFwdSm80ILi8ELi1ELb1EN4cute5tupleIJNS5_1CILi128EEES8_S8_EEELi128ENS_10bfloat16_tEfNS_4arch4Sm80ELb1ELb0ELb0ELb0ELb1ELb0ELb1ELb0EEENS1_21CollectiveEpilogueFwdIS9_NS6_IJNS7_ILi1EEESF_SF_EEESA_SC_Li256ELb0ELb1ELb0ELb0EEENS1_30DynamicPersistentTileSchedulerILi256ELi256ELb0ELb1ELb0EEEEEEEEEvNT_6ParamsE,(.L_x_60 - _ZN7cutlass13device_kernelIN5flash19enable_sm80_to_sm89INS1_16FlashAttnFwdSm80INS1_25CollectiveMainloopFwdSm80ILi8ELi1ELb1EN4cute5tupleIJNS5_1CILi128EEES8_S8_EEELi128ENS_10bfloat16_tEfNS_4arch4Sm80ELb1ELb0ELb0ELb0ELb1ELb0ELb1ELb0EEENS1_21CollectiveEpilogueFwdIS9_NS6_IJNS7_ILi1EEESF_SF_EEESA_SC_Li256ELb0ELb1ELb0ELb0EEENS1_30DynamicPersistentTileSchedulerILi256ELi256ELb0ELb1ELb0EEEEEEEEEvNT_6ParamsE)
        .other          _ZN7cutlass13device_kernelIN5flash19enable_sm80_to_sm89INS1_16FlashAttnFwdSm80INS1_25CollectiveMainloopFwdSm80ILi8ELi1ELb1EN4cute5tupleIJNS5_1CILi128EEES8_S8_EEELi128ENS_10bfloat16_tEfNS_4arch4Sm80ELb1ELb0ELb0ELb0ELb1ELb0ELb1ELb0EEENS1_21CollectiveEpilogueFwdIS9_NS6_IJNS7_ILi1EEESF_SF_EEESA_SC_Li256ELb0ELb1ELb0ELb0EEENS1_30DynamicPersistentTileSchedulerILi256ELi256ELb0ELb1ELb0EEEEEEEEEvNT_6ParamsE,@"STO_CUDA_ENTRY STV_DEFAULT"
_ZN7cutlass13device_kernelIN5flash19enable_sm80_to_sm89INS1_16FlashAttnFwdSm80INS1_25CollectiveMainloopFwdSm80ILi8ELi1ELb1EN4cute5tupleIJNS5_1CILi128EEES8_S8_EEELi128ENS_10bfloat16_tEfNS_4arch4Sm80ELb1ELb0ELb0ELb0ELb1ELb0ELb1ELb0EEENS1_21CollectiveEpilogueFwdIS9_NS6_IJNS7_ILi1EEESF_SF_EEESA_SC_Li256ELb0ELb1ELb0ELb0EEENS1_30DynamicPersistentTileSchedulerILi256ELi256ELb0ELb1ELb0EEEEEEEEEvNT_6ParamsE:
[----:B------:R-:W-:Y:S01]  /*0000*/  LDC R1, c[0x0][0x37c] ;  /* 0x0000df00ff017b82 */ /* 0x000fe20000000800 */
[----:B------:R-:W-:Y:S05]  /*0010*/  EXIT ;  /* 0x000000000000794d */ /* 0x000fea0003800000 */
.L_x_24:
        /* <DEDUP_REMOVED lines=14> */
.L_x_60:


//--------------------- .text._ZN7cutlass13device_kernelIN5flash19enable_sm80_to_sm89INS1_16FlashAttnFwdSm80INS1_25CollectiveMainloopFwdSm80ILi8ELi1ELb1EN4cute5tupleIJNS5_1CILi128EEES8_S8_EEELi128ENS_10bfloat16_tEfNS_4arch4Sm80ELb1ELb0ELb0ELb1ELb1ELb0ELb1ELb0EEENS1_21CollectiveEpilogueFwdIS9_NS6_IJNS7_ILi1EEESF_SF_EEESA_SC_Li256ELb1ELb1ELb0ELb0EEENS1_19SingleTileSchedulerILb1ELb0ELb1ELi128EEEEEEEEEvNT_6ParamsE --------------------------
	.section	.text._ZN7cutlass13device_kernelIN5flash19enable_sm80_to_sm89INS1_16FlashAttnFwdSm80INS1_25CollectiveMainloopFwdSm80ILi8ELi1ELb1EN4cute5tupleIJNS5_1CILi128EEES8_S8_EEELi128ENS_10bfloat16_tEfNS_4arch4Sm80ELb1ELb0ELb0ELb1ELb1ELb0ELb1ELb0EEENS1_21CollectiveEpilogueFwdIS9_NS6_IJNS7_ILi1EEESF_SF_EEESA_SC_Li256ELb1ELb1ELb0ELb0EEENS1_19SingleTileSchedulerILb1ELb0ELb1ELi128EEEEEEEEEvNT_6ParamsE,"ax",@progbits
	.align	128
.text._ZN7cutlass13device_kernelIN5flash19enable_sm80_to_sm89INS1_16FlashAttnFwdSm80INS1_25CollectiveMainloopFwdSm80ILi8ELi1ELb1EN4cute5tupleIJNS5_1CILi128EEES8_S8_EEELi128ENS_10bfloat16_tEfNS_4arch4Sm80ELb1ELb0ELb0ELb1ELb1ELb0ELb1ELb0EEENS1_21CollectiveEpilogueFwdIS9_NS6_IJNS7_ILi1EEESF_SF_EEESA_SC_Li256ELb1ELb1ELb0ELb0EEENS1_19SingleTileSchedulerILb1ELb0ELb1ELi128EEEEEEEEEvNT_6ParamsE:
        .type           _ZN7cutlass13device_kernelIN5flash19enable_sm80_to_sm89INS1_16FlashAttnFwdSm80INS1_25CollectiveMainloopFwdSm80ILi8ELi1ELb1EN4cute5tupleIJNS5_1CILi128EEES8_S8_EEELi128ENS_10bfloat16_tEfNS_4arch4Sm80ELb1ELb0ELb0ELb1ELb1ELb0ELb1ELb0EEENS1_21CollectiveEpilogueFwdIS9_NS6_IJNS7_ILi1EEESF_SF_EEESA_SC_Li256ELb1ELb1ELb0ELb0EEENS1_19SingleTileSchedulerILb1ELb0ELb1ELi128EEEEEEEEEvNT_6ParamsE,@function
        .size           _ZN7cutlass13device_kernelIN5flash19enable_sm80_to_sm89INS1_16FlashAttnFwdSm80INS1_25CollectiveMainloopFwdSm80ILi8ELi1ELb1EN4cute5tupleIJNS5_1CILi128EEES8_S8_EEELi128ENS_10bfloat16_tEfNS_4arch4Sm80ELb1ELb0ELb0ELb1ELb1ELb0ELb1ELb0EEENS1_21CollectiveEpilogueFwdIS9_NS6_IJNS7_ILi1EEESF_SF_EEESA_SC_Li256ELb1ELb1ELb0ELb0EEENS1_19SingleTileSchedulerILb1ELb0ELb1ELi128EEEEEEEEEvNT_6ParamsE,(.L_x_61 - _ZN7cutlass13device_kernelIN5flash19enable_sm80_to_sm89INS1_16FlashAttnFwdSm80INS1_25CollectiveMainloopFwdSm80ILi8ELi1ELb1EN4cute5tupleIJNS5_1CILi128EEES8_S8_EEELi128ENS_10bfloat16_tEfNS_4arch4Sm80ELb1ELb0ELb0ELb1ELb1ELb0ELb1ELb0EEENS1_21CollectiveEpilogueFwdIS9_NS6_IJNS7_ILi1EEESF_SF_EEESA_SC_Li256ELb1ELb1ELb0ELb0EEENS1_19SingleTileSchedulerILb1ELb0ELb1ELi128EEEEEEEEEvNT_6ParamsE)
        .other          _ZN7cutlass13device_kernelIN5flash19enable_sm80_to_sm89INS1_16FlashAttnFwdSm80INS1_25CollectiveMainloopFwdSm80ILi8ELi1ELb1EN4cute5tupleIJNS5_1CILi128EEES8_S8_EEELi128ENS_10bfloat16_tEfNS_4arch4Sm80ELb1ELb0ELb0ELb1ELb1ELb0ELb1ELb0EEENS1_21CollectiveEpilogueFwdIS9_NS6_IJNS7_ILi1EEESF_SF_EEESA_SC_Li256ELb1ELb1ELb0ELb0EEENS1_19SingleTileSchedulerILb1ELb0ELb1ELi128EEEEEEEEEvNT_6ParamsE,@"STO_CUDA_ENTRY STV_DEFAULT"
_ZN7cutlass13device_kernelIN5flash19enable_sm80_to_sm89INS1_16FlashAttnFwdSm80INS1_25CollectiveMainloopFwdSm80ILi8ELi1ELb1EN4cute5tupleIJNS5_1CILi128EEES8_S8_EEELi128ENS_10bfloat16_tEfNS_4arch4Sm80ELb1ELb0ELb0ELb1ELb1ELb0ELb1ELb0EEENS1_21CollectiveEpilogueFwdIS9_NS6_IJNS7_ILi1EEESF_SF_EEESA_SC_Li256ELb1ELb1ELb0ELb0EEENS1_19SingleTileSchedulerILb1ELb0ELb1ELi128EEEEEEEEEvNT_6ParamsE:
[----:B------:R-:W-:Y:S01]  /*0000*/  LDC R1, c[0x0][0x37c] ;  /* 0x0000df00ff017b82 */ /* 0x000fe20000000800 */
[----:B------:R-:W-:Y:S05]  /*0010*/  EXIT ;  /* 0x000000000000794d */ /* 0x000fea0003800000 */
.L_x_25:
        /* <DEDUP_REMOVED lines=14> */
.L_x_61:


//--------------------- .text._ZN7cutlass13device_kernelIN5flash19enable_sm80_to_sm89INS1_16FlashAttnFwdSm80INS1_25CollectiveMainloopFwdSm80ILi8ELi1ELb1EN4cute5tupleIJNS5_1CILi128EEES8_S8_EEELi128ENS_10bfloat16_tEfNS_4arch4Sm80ELb1ELb0ELb0ELb1ELb1ELb1ELb1ELb0EEENS1_21CollectiveEpilogueFwdIS9_NS6_IJNS7_ILi1EEESF_SF_EEESA_SC_Li256ELb1ELb1ELb0ELb0EEENS1_19SingleTileSchedulerILb1ELb0ELb1ELi128EEEEEEEEEvNT_6ParamsE --------------------------
	.section	.text._ZN7cutlass13device_kernelIN5flash19enable_sm80_to_sm89INS1_16FlashAttnFwdSm80INS1_25CollectiveMainloopFwdSm80ILi8ELi1ELb1EN4cute5tupleIJNS5_1CILi128EEES8_S8_EEELi128ENS_10bfloat16_tEfNS_4arch4Sm80ELb1ELb0ELb0ELb1ELb1ELb1ELb1ELb0EEENS1_21CollectiveEpilogueFwdIS9_NS6_IJNS7_ILi1EEESF_SF_EEESA_SC_Li256ELb1ELb1ELb0ELb0EEENS1_19SingleTileSchedulerILb1ELb0ELb1ELi128EEEEEEEEEvNT_6ParamsE,"ax",@progbits
	.align	128
.text._ZN7cutlass13device_kernelIN5flash19enable_sm80_to_sm89INS1_16FlashAttnFwdSm80INS1_25CollectiveMainloopFwdSm80ILi8ELi1ELb1EN4cute5tupleIJNS5_1CILi128EEES8_S8_EEELi128ENS_10bfloat16_tEfNS_4arch4Sm80ELb1ELb0ELb0ELb1ELb1ELb1ELb1ELb0EEENS1_21CollectiveEpilogueFwdIS9_NS6_IJNS7_ILi1EEESF_SF_EEESA_SC_Li256ELb1ELb1ELb0ELb0EEENS1_19SingleTileSchedulerILb1ELb0ELb1ELi128EEEEEEEEEvNT_6ParamsE:
        .type           _ZN7cutlass13device_kernelIN5flash19enable_sm80_to_sm89INS1_16FlashAttnFwdSm80INS1_25CollectiveMainloopFwdSm80ILi8ELi1ELb1EN4cute5tupleIJNS5_1CILi128EEES8_S8_EEELi128ENS_10bfloat16_tEfNS_4arch4Sm80ELb1ELb0ELb0ELb1ELb1ELb1ELb1ELb0EEENS1_21CollectiveEpilogueFwdIS9_NS6_IJNS7_ILi1EEESF_SF_EEESA_SC_Li256ELb1ELb1ELb0ELb0EEENS1_19SingleTileSchedulerILb1ELb0ELb1ELi128EEEEEEEEEvNT_6ParamsE,@function
        .size           _ZN7cutlass13device_kernelIN5flash19enable_sm80_to_sm89INS1_16FlashAttnFwdSm80INS1_25CollectiveMainloopFwdSm80ILi8ELi1ELb1EN4cute5tupleIJNS5_1CILi128EEES8_S8_EEELi128ENS_10bfloat16_tEfNS_4arch4Sm80ELb1ELb0ELb0ELb1ELb1ELb1ELb1ELb0EEENS1_21CollectiveEpilogueFwdIS9_NS6_IJNS7_ILi1EEESF_SF_EEESA_SC_Li256ELb1ELb1ELb0ELb0EEENS1_19SingleTileSchedulerILb1ELb0ELb1ELi128EEEEEEEEEvNT_6ParamsE,(.L_x_62 - _ZN7cutlass13device_kernelIN5flash19enable_sm80_to_sm89INS1_16FlashAttnFwdSm80INS1_25CollectiveMainloopFwdSm80ILi8ELi1ELb1EN4cute5tupleIJNS5_1CILi128EEES8_S8_EEELi128ENS_10bfloat16_tEfNS_4arch4Sm80ELb1ELb0ELb0ELb1ELb1ELb1ELb1ELb0EEENS1_21CollectiveEpilogueFwdIS9_NS6_IJNS7_ILi1EEESF_SF_EEESA_SC_Li256ELb1ELb1ELb0ELb0EEENS1_19SingleTileSchedulerILb1ELb0ELb1ELi128EEEEEEEEEvNT_6ParamsE)
        .other          _ZN7cutlass13device_kernelIN5flash19enable_sm80_to_sm89INS1_16FlashAttnFwdSm80INS1_25CollectiveMainloopFwdSm80ILi8ELi1ELb1EN4cute5tupleIJNS5_1CILi128EEES8_S8_EEELi128ENS_10bfloat16_tEfNS_4arch4Sm80ELb1ELb0ELb0ELb1ELb1ELb1ELb1ELb0EEENS1_21CollectiveEpilogueFwdIS9_NS6_IJNS7_ILi1EEESF_SF_EEESA_SC_Li256ELb1ELb1ELb0ELb0EEENS1_19SingleTileSchedulerILb1ELb0ELb1ELi128EEEEEEEEEvNT_6ParamsE,@"STO_CUDA_ENTRY STV_DEFAULT"
_ZN7cutlass13device_kernelIN5flash19enable_sm80_to_sm89INS1_16FlashAttnFwdSm80INS1_25CollectiveMainloopFwdSm80ILi8ELi1ELb1EN4cute5tupleIJNS5_1CILi128EEES8_S8_EEELi128ENS_10bfloat16_tEfNS_4arch4Sm80ELb1ELb0ELb0ELb1ELb1ELb1ELb1ELb0EEENS1_21CollectiveEpilogueFwdIS9_NS6_IJNS7_ILi1EEESF_SF_EEESA_SC_Li256ELb1ELb1ELb0ELb0EEENS1_19SingleTileSchedulerILb1ELb0ELb1ELi128EEEEEEEEEvNT_6ParamsE:
[----:B------:R-:W-:Y:S01]  /*0000*/  LDC R1, c[0x0][0x37c] ;  /* 0x0000df00ff017b82 */ /* 0x000fe20000000800 */
[----:B------:R-:W-:Y:S05]  /*0010*/  EXIT ;  /* 0x000000000000794d */ /* 0x000fea0003800000 */
.L_x_26:
        /* <DEDUP_REMOVED lines=14> */
.L_x_62:


//--------------------- .text._ZN7cutlass13device_kernelIN5flash19enable_sm80_to_sm89INS1_16FlashAttnFwdSm80INS1_25CollectiveMainloopFwdSm80ILi4ELi1ELb0EN4cute5tupleIJNS5_1CILi128EEENS7_ILi64EEES8_EEELi128ENS_10bfloat16_tEfNS_4arch4Sm80ELb0ELb0ELb0ELb0ELb1ELb0ELb1ELb0EEENS1_21CollectiveEpilogueFwdINS6_IJS8_S8_S9_EEENS6_IJNS7_ILi1EEESH_SH_EEESB_SD_Li128ELb0ELb1ELb0ELb0EEENS1_19SingleTileSchedulerILb0ELb0ELb1ELi128EEEEEEEEEvNT_6ParamsE --------------------------
	.section	.text._ZN7cutlass13device_kernelIN5flash19enable_sm80_to_sm89INS1_16FlashAttnFwdSm80INS1_25CollectiveMainloopFwdSm80ILi4ELi1ELb0EN4cute5tupleIJNS5_1CILi128EEENS7_ILi64EEES8_EEELi128ENS_10bfloat16_tEfNS_4arch4Sm80ELb0ELb0ELb0ELb0ELb1ELb0ELb1ELb0EEENS1_21CollectiveEpilogueFwdINS6_IJS8_S8_S9_EEENS6_IJNS7_ILi1EEESH_SH_EEESB_SD_Li128ELb0ELb1ELb0ELb0EEENS1_19SingleTileSchedulerILb0ELb0ELb1ELi128EEEEEEEEEvNT_6ParamsE,"ax",@progbits
	.align	128
.text._ZN7cutlass13device_kernelIN5flash19enable_sm80_to_sm89INS1_16FlashAttnFwdSm80INS1_25CollectiveMainloopFwdSm80ILi4ELi1ELb0EN4cute5tupleIJNS5_1CILi128EEENS7_ILi64EEES8_EEELi128ENS_10bfloat16_tEfNS_4arch4Sm80ELb0ELb0ELb0ELb0ELb1ELb0ELb1ELb0EEENS1_21CollectiveEpilogueFwdINS6_IJS8_S8_S9_EEENS6_IJNS7_ILi1EEESH_SH_EEESB_SD_Li128ELb0ELb1ELb0ELb0EEENS1_19SingleTileSchedulerILb0ELb0ELb1ELi128EEEEEEEEEvNT_6ParamsE:
        .type           _ZN7cutlass13device_kernelIN5flash19enable_sm80_to_sm89INS1_16FlashAttnFwdSm80INS1_25CollectiveMainloopFwdSm80ILi4ELi1ELb0EN4cute5tupleIJNS5_1CILi128EEENS7_ILi64EEES8_EEELi128ENS_10bfloat16_tEfNS_4arch4Sm80ELb0ELb0ELb0ELb0ELb1ELb0ELb1ELb0EEENS1_21CollectiveEpilogueFwdINS6_IJS8_S8_S9_EEENS6_IJNS7_ILi1EEESH_SH_EEESB_SD_Li128ELb0ELb1ELb0ELb0EEENS1_19SingleTileSchedulerILb0ELb0ELb1ELi128EEEEEEEEEvNT_6ParamsE,@function
        .size           _ZN7cutlass13device_kernelIN5flash19enable_sm80_to_sm89INS1_16FlashAttnFwdSm80INS1_25CollectiveMainloopFwdSm80ILi4ELi1ELb0EN4cute5tupleIJNS5_1CILi128EEENS7_ILi64EEES8_EEELi128ENS_10bfloat16_tEfNS_4arch4Sm80ELb0ELb0ELb0ELb0ELb1ELb0ELb1ELb0EEENS1_21CollectiveEpilogueFwdINS6_IJS8_S8_S9_EEENS6_IJNS7_ILi1EEESH_SH_EEESB_SD_Li128ELb0ELb1ELb0ELb0EEENS1_19SingleTileSchedulerILb0ELb0ELb1ELi128EEEEEEEEEvNT_6ParamsE,(.L_x_63 - _ZN7cutlass13device_kernelIN5flash19enable_sm80_to_sm89INS1_16FlashAttnFwdSm80INS1_25CollectiveMainloopFwdSm80ILi4ELi1ELb0EN4cute5tupleIJNS5_1CILi128EEENS7_ILi64EEES8_EEELi128ENS_10bfloat16_tEfNS_4arch4Sm80ELb0ELb0ELb0ELb0ELb1ELb0ELb1ELb0EEENS1_21CollectiveEpilogueFwdINS6_IJS8_S8_S9_EEENS6_IJNS7_ILi1EEESH_SH_EEESB_SD_Li128ELb0ELb1ELb0ELb0EEENS1_19SingleTileSchedulerILb0ELb0ELb1ELi128EEEEEEEEEvNT_6ParamsE)
        .other          _ZN7cutlass13device_kernelIN5flash19enable_sm80_to_sm89INS1_16FlashAttnFwdSm80INS1_25CollectiveMainloopFwdSm80ILi4ELi1ELb0EN4cute5tupleIJNS5_1CILi128EEENS7_ILi64EEES8_EEELi128ENS_10bfloat16_tEfNS_4arch4Sm80ELb0ELb0ELb0ELb0ELb1ELb0ELb1ELb0EEENS1_21CollectiveEpilogueFwdINS6_IJS8_S8_S9_EEENS6_IJNS7_ILi1EEESH_SH_EEESB_SD_Li128ELb0ELb1ELb0ELb0EEENS1_19SingleTileSchedulerILb0ELb0ELb1ELi128EEEEEEEEEvNT_6ParamsE,@"STO_CUDA_ENTRY STV_DEFAULT"
_ZN7cutlass13device_kernelIN5flash19enable_sm80_to_sm89INS1_16FlashAttnFwdSm80INS1_25CollectiveMainloopFwdSm80ILi4ELi1ELb0EN4cute5tupleIJNS5_1CILi128EEENS7_ILi64EEES8_EEELi128ENS_10bfloat16_tEfNS_4arch4Sm80ELb0ELb0ELb0ELb0ELb1ELb0ELb1ELb0EEENS1_21CollectiveEpilogueFwdINS6_IJS8_S8_S9_EEENS6_IJNS7_ILi1EEESH_SH_EEESB_SD_Li128ELb0ELb1ELb0ELb0EEENS1_19SingleTileSchedulerILb0ELb0ELb1ELi128EEEEEEEEEvNT_6ParamsE:
[----:B------:R-:W-:Y:S01]  /*0000*/  LDC R1, c[0x0][0x37c] ;  /* 0x0000df00ff017b82 */ /* 0x000fe20000000800 */
[----:B------:R-:W-:Y:S05]  /*0010*/  EXIT ;  /* 0x000000000000794d */ /* 0x000fea0003800000 */
.L_x_27:
        /* <DEDUP_REMOVED lines=14> */
.L_x_63:


//--------------------- .text._ZN7cutlass13device_kernelIN5flash19enable_sm80_to_sm89INS1_16FlashAttnFwdSm80INS1_25CollectiveMainloopFwdSm80ILi4ELi1ELb0EN4cute5tupleIJNS5_1CILi128EEENS7_ILi64EEES8_EEELi128ENS_10bfloat16_tEfNS_4arch4Sm80ELb0ELb0ELb0ELb1ELb1ELb0ELb1ELb0EEENS1_21CollectiveEpilogueFwdINS6_IJS8_S8_S9_EEENS6_IJNS7_ILi1EEESH_SH_EEESB_SD_Li128ELb1ELb1ELb0ELb0EEENS1_19SingleTileSchedulerILb1ELb0ELb1ELi128EEEEEEEEEvNT_6ParamsE --------------------------
	.section	.text._ZN7cutlass13device_kernelIN5flash19enable_sm80_to_sm89INS1_16FlashAttnFwdSm80INS1_25CollectiveMainloopFwdSm80ILi4ELi1ELb0EN4cute5tupleIJNS5_1CILi128EEENS7_ILi64EEES8_EEELi128ENS_10bfloat16_tEfNS_4arch4Sm80ELb0ELb0ELb0ELb1ELb1ELb0ELb1ELb0EEENS1_21CollectiveEpilogueFwdINS6_IJS8_S8_S9_EEENS6_IJNS7_ILi1EEESH_SH_EEESB_SD_Li128ELb1ELb1ELb0ELb0EEENS1_19SingleTileSchedulerILb1ELb0ELb1ELi128EEEEEEEEEvNT_6ParamsE,"ax",@progbits
	.align	128
.text._ZN7cutlass13device_kernelIN5flash19enable_sm80_to_sm89INS1_16FlashAttnFwdSm80INS1_25CollectiveMainloopFwdSm80ILi4ELi1ELb0EN4cute5tupleIJNS5_1CILi128EEENS7_ILi64EEES8_EEELi128ENS_10bfloat16_tEfNS_4arch4Sm80ELb0ELb0ELb0ELb1ELb1ELb0ELb1ELb0EEENS1_21CollectiveEpilogueFwdINS6_IJS8_S8_S9_EEENS6_IJNS7_ILi1EEESH_SH_EEESB_SD_Li128ELb1ELb1ELb0ELb0EEENS1_19SingleTileSchedulerILb1ELb0ELb1ELi128EEEEEEEEEvNT_6ParamsE:
        .type           _ZN7cutlass13device_kernelIN5flash19enable_sm80_to_sm89INS1_16FlashAttnFwdSm80INS1_25CollectiveMainloopFwdSm80ILi4ELi1ELb0EN4cute5tupleIJNS5_1CILi128EEENS7_ILi64EEES8_EEELi128ENS_10bfloat16_tEfNS_4arch4Sm80ELb0ELb0ELb0ELb1ELb1ELb0ELb1ELb0EEENS1_21CollectiveEpilogueFwdINS6_IJS8_S8_S9_EEENS6_IJNS7_ILi1EEESH_SH_EEESB_SD_Li128ELb1ELb1ELb0ELb0EEENS1_19SingleTileSchedulerILb1ELb0ELb1ELi128EEEEEEEEEvNT_6ParamsE,@function
        .size           _ZN7cutlass13device_kernelIN5flash19enable_sm80_to_sm89INS1_16FlashAttnFwdSm80INS1_25CollectiveMainloopFwdSm80ILi4ELi1ELb0EN4cute5tupleIJNS5_1CILi128EEENS7_ILi64EEES8_EEELi128ENS_10bfloat16_tEfNS_4arch4Sm80ELb0ELb0ELb0ELb1ELb1ELb0ELb1ELb0EEENS1_21CollectiveEpilogueFwdINS6_IJS8_S8_S9_EEENS6_IJNS7_ILi1EEESH_SH_EEESB_SD_Li128ELb1ELb1ELb0ELb0EEENS1_19SingleTileSchedulerILb1ELb0ELb1ELi128EEEEEEEEEvNT_6ParamsE,(.L_x_64 - _ZN7cutlass13device_kernelIN5flash19enable_sm80_to_sm89INS1_16FlashAttnFwdSm80INS1_25CollectiveMainloopFwdSm80ILi4ELi1ELb0EN4cute5tupleIJNS5_1CILi128EEENS7_ILi64EEES8_EEELi128ENS_10bfloat16_tEfNS_4arch4Sm80ELb0ELb0ELb0ELb1ELb1ELb0ELb1ELb0EEENS1_21CollectiveEpilogueFwdINS6_IJS8_S8_S9_EEENS6_IJNS7_ILi1EEESH_SH_EEESB_SD_Li128ELb1ELb1ELb0ELb0EEENS1_19SingleTileSchedulerILb1ELb0ELb1ELi128EEEEEEEEEvNT_6ParamsE)
        .other          _ZN7cutlass13device_kernelIN5flash19enable_sm80_to_sm89INS1_16FlashAttnFwdSm80INS1_25CollectiveMainloopFwdSm80ILi4ELi1ELb0EN4cute5tupleIJNS5_1CILi128EEENS7_ILi64EEES8_EEELi128ENS_10bfloat16_tEfNS_4arch4Sm80ELb0ELb0ELb0ELb1ELb1ELb0ELb1ELb0EEENS1_21CollectiveEpilogueFwdINS6_IJS8_S8_S9_EEENS6_IJNS7_ILi1EEESH_SH_EEESB_SD_Li128ELb1ELb1ELb0ELb0EEENS1_19SingleTileSchedulerILb1ELb0ELb1ELi128EEEEEEEEEvNT_6ParamsE,@"STO_CUDA_ENTRY STV_DEFAULT"
_ZN7cutlass13device_kernelIN5flash19enable_sm80_to_sm89INS1_16FlashAttnFwdSm80INS1_25CollectiveMainloopFwdSm80ILi4ELi1ELb0EN4cute5tupleIJNS5_1CILi128EEENS7_ILi64EEES8_EEELi128ENS_10bfloat16_tEfNS_4arch4Sm80ELb0ELb0ELb0ELb1ELb1ELb0ELb1ELb0EEENS1_21CollectiveEpilogueFwdINS6_IJS8_S8_S9_EEENS6_IJNS7_ILi1EEESH_SH_EEESB_SD_Li128ELb1ELb1ELb0ELb0EEENS1_19SingleTileSchedulerILb1ELb0ELb1ELi128EEEEEEEEEvNT_6ParamsE:
[----:B------:R-:W-:Y:S01]  /*0000*/  LDC R1, c[0x0][0x37c] ;  /* 0x0000df00ff017b82 */ /* 0x000fe20000000800 */
[----:B------:R-:W-:Y:S05]  /*0010*/  EXIT ;  /* 0x000000000000794d */ /* 0x000fea0003800000 */
.L_x_28:
        /* <DEDUP_REMOVED lines=14> */
.L_x_64:


//--------------------- .text._ZN7cutlass13device_kernelIN5flash19enable_sm80_to_sm89INS1_16FlashAttnFwdSm80INS1_25CollectiveMainloopFwdSm80ILi4ELi1ELb0EN4cute5tupleIJNS5_1CILi128EEENS7_ILi64EEES8_EEELi128ENS_10bfloat16_tEfNS_4arch4Sm80ELb0ELb0ELb0ELb1ELb1ELb1ELb1ELb0EEENS1_21CollectiveEpilogueFwdINS6_IJS8_S8_S9_EEENS6_IJNS7_ILi1EEESH_SH_EEESB_SD_Li128ELb1ELb1ELb0ELb0EEENS1_19SingleTileSchedulerILb1ELb0ELb1ELi128EEEEEEEEEvNT_6ParamsE --------------------------
	.section	.text._ZN7cutlass13device_kernelIN5flash19enable_sm80_to_sm89INS1_16FlashAttnFwdSm80INS1_25CollectiveMainloopFwdSm80ILi4ELi1ELb0EN4cute5tupleIJNS5_1CILi128EEENS7_ILi64EEES8_EEELi128ENS_10bfloat16_tEfNS_4arch4Sm80ELb0ELb0ELb0ELb1ELb1ELb1ELb1ELb0EEENS1_21CollectiveEpilogueFwdINS6_IJS8_S8_S9_EEENS6_IJNS7_ILi1EEESH_SH_EEESB_SD_Li128ELb1ELb1ELb0ELb0EEENS1_19SingleTileSchedulerILb1ELb0ELb1ELi128EEEEEEEEEvNT_6ParamsE,"ax",@progbits
	.align	128
.text._ZN7cutlass13device_kernelIN5flash19enable_sm80_to_sm89INS1_16FlashAttnFwdSm80INS1_25CollectiveMainloopFwdSm80ILi4ELi1ELb0EN4cute5tupleIJNS5_1CILi128EEENS7_ILi64EEES8_EEELi128ENS_10bfloat16_tEfNS_4arch4Sm80ELb0ELb0ELb0ELb1ELb1ELb1ELb1ELb0EEENS1_21CollectiveEpilogueFwdINS6_IJS8_S8_S9_EEENS6_IJNS7_ILi1EEESH_SH_EEESB_SD_Li128ELb1ELb1ELb0ELb0EEENS1_19SingleTileSchedulerILb1ELb0ELb1ELi128EEEEEEEEEvNT_6ParamsE:
        .type           _ZN7cutlass13device_kernelIN5flash19enable_sm80_to_sm89INS1_16FlashAttnFwdSm80INS1_25CollectiveMainloopFwdSm80ILi4ELi1ELb0EN4cute5tupleIJNS5_1CILi128EEENS7_ILi64EEES8_EEELi128ENS_10bfloat16_tEfNS_4arch4Sm80ELb0ELb0ELb0ELb1ELb1ELb1ELb1ELb0EEENS1_21CollectiveEpilogueFwdINS6_IJS8_S8_S9_EEENS6_IJNS7_ILi1EEESH_SH_EEESB_SD_Li128ELb1ELb1ELb0ELb0EEENS1_19SingleTileSchedulerILb1ELb0ELb1ELi128EEEEEEEEEvNT_6ParamsE,@function
        .size           _ZN7cutlass13device_kernelIN5flash19enable_sm80_to_sm89INS1_16FlashAttnFwdSm80INS1_25CollectiveMainloopFwdSm80ILi4ELi1ELb0EN4cute5tupleIJNS5_1CILi128EEENS7_ILi64EEES8_EEELi128ENS_10bfloat16_tEfNS_4arch4Sm80ELb0ELb0ELb0ELb1ELb1ELb1ELb1ELb0EEENS1_21CollectiveEpilogueFwdINS6_IJS8_S8_S9_EEENS6_IJNS7_ILi1EEESH_SH_EEESB_SD_Li128ELb1ELb1ELb0ELb0EEENS1_19SingleTileSchedulerILb1ELb0ELb1ELi128EEEEEEEEEvNT_6ParamsE,(.L_x_65 - _ZN7cutlass13device_kernelIN5flash19enable_sm80_to_sm89INS1_16FlashAttnFwdSm80INS1_25CollectiveMainloopFwdSm80ILi4ELi1ELb0EN4cute5tupleIJNS5_1CILi128EEENS7_ILi64EEES8_EEELi128ENS_10bfloat16_tEfNS_4arch4Sm80ELb0ELb0ELb0ELb1ELb1ELb1ELb1ELb0EEENS1_21CollectiveEpilogueFwdINS6_IJS8_S8_S9_EEENS6_IJNS7_ILi1EEESH_SH_EEESB_SD_Li128ELb1ELb1ELb0ELb0EEENS1_19SingleTileSchedulerILb1ELb0ELb1ELi128EEEEEEEEEvNT_6ParamsE)
        .other          _ZN7cutlass13device_kernelIN5flash19enable_sm80_to_sm89INS1_16FlashAttnFwdSm80INS1_25CollectiveMainloopFwdSm80ILi4ELi1ELb0EN4cute5tupleIJNS5_1CILi128EEENS7_ILi64EEES8_EEELi128ENS_10bfloat16_tEfNS_4arch4Sm80ELb0ELb0ELb0ELb1ELb1ELb1ELb1ELb0EEENS1_21CollectiveEpilogueFwdINS6_IJS8_S8_S9_EEENS6_IJNS7_ILi1EEESH_SH_EEESB_SD_Li128ELb1ELb1ELb0ELb0EEENS1_19SingleTileSchedulerILb1ELb0ELb1ELi128EEEEEEEEEvNT_6ParamsE,@"STO_CUDA_ENTRY STV_DEFAULT"
_ZN7cutlass13device_kernelIN5flash19enable_sm80_to_sm89INS1_16FlashAttnFwdSm80INS1_25CollectiveMainloopFwdSm80ILi4ELi1ELb0EN4cute5tupleIJNS5_1CILi128EEENS7_ILi64EEES8_EEELi128ENS_10bfloat16_tEfNS_4arch4Sm80ELb0ELb0ELb0ELb1ELb1ELb1ELb1ELb0EEENS1_21CollectiveEpilogueFwdINS6_IJS8_S8_S9_EEENS6_IJNS7_ILi1EEESH_SH_EEESB_SD_Li128ELb1ELb1ELb0ELb0EEENS1_19SingleTileSchedulerILb1ELb0ELb1ELi128EEEEEEEEEvNT_6ParamsE:
[----:B------:R-:W-:Y:S01]  /*0000*/  LDC R1, c[0x0][0x37c] ;  /* 0x0000df00ff017b82 */ /* 0x000fe20000000800 */
[----:B------:R-:W-:Y:S05]  /*0010*/  EXIT ;  /* 0x000000000000794d */ /* 0x000fea0003800000 */
.L_x_29:
        /* <DEDUP_REMOVED lines=14> */
.L_x_65:


//--------------------- .text._ZN7cutlass13device_kernelIN5flash19enable_sm80_to_sm89INS1_16FlashAttnFwdSm80INS1_25CollectiveMainloopFwdSm80ILi4ELi1ELb0EN4cute5tupleIJNS5_1CILi128EEENS7_ILi48EEES8_EEELi128ENS_10bfloat16_tEfNS_4arch4Sm80ELb0ELb1ELb0ELb0ELb1ELb0ELb1ELb0EEENS1_21CollectiveEpilogueFwdINS6_IJS8_S8_S9_EEENS6_IJNS7_ILi1EEESH_SH_EEESB_SD_Li128ELb0ELb1ELb0ELb0EEENS1_19SingleTileSchedulerILb0ELb0ELb1ELi128EEEEEEEEEvNT_6ParamsE --------------------------
	.section	.text._ZN7cutlass13device_kernelIN5flash19enable_sm80_to_sm89INS1_16FlashAttnFwdSm80INS1_25CollectiveMainloopFwdSm80ILi4ELi1ELb0EN4cute5tupleIJNS5_1CILi128EEENS7_ILi48EEES8_EEELi128ENS_10bfloat16_tEfNS_4arch4Sm80ELb0ELb1ELb0ELb0ELb1ELb0ELb1ELb0EEENS1_21CollectiveEpilogueFwdINS6_IJS8_S8_S9_EEENS6_IJNS7_ILi1EEESH_SH_EEESB_SD_Li128ELb0ELb1ELb0ELb0EEENS1_19SingleTileSchedulerILb0ELb0ELb1ELi128EEEEEEEEEvNT_6ParamsE,"ax",@progbits
	.align	128
.text._ZN7cutlass13device_kernelIN5flash19enable_sm80_to_sm89INS1_16FlashAttnFwdSm80INS1_25CollectiveMainloopFwdSm80ILi4ELi1ELb0EN4cute5tupleIJNS5_1CILi128EEENS7_ILi48EEES8_EEELi128ENS_10bfloat16_tEfNS_4arch4Sm80ELb0ELb1ELb0ELb0ELb1ELb0ELb1ELb0EEENS1_21CollectiveEpilogueFwdINS6_IJS8_S8_S9_EEENS6_IJNS7_ILi1EEESH_SH_EEESB_SD_Li128ELb0ELb1ELb0ELb0EEENS1_19SingleTileSchedulerILb0ELb0ELb1ELi128EEEEEEEEEvNT_6ParamsE:
        .type           _ZN7cutlass13device_kernelIN5flash19enable_sm80_to_sm89INS1_16FlashAttnFwdSm80INS1_25CollectiveMainloopFwdSm80ILi4ELi1ELb0EN4cute5tupleIJNS5_1CILi128EEENS7_ILi48EEES8_EEELi128ENS_10bfloat16_tEfNS_4arch4Sm80ELb0ELb1ELb0ELb0ELb1ELb0ELb1ELb0EEENS1_21CollectiveEpilogueFwdINS6_IJS8_S8_S9_EEENS6_IJNS7_ILi1EEESH_SH_EEESB_SD_Li128ELb0ELb1ELb0ELb0EEENS1_19SingleTileSchedulerILb0ELb0ELb1ELi128EEEEEEEEEvNT_6ParamsE,@function
        .size           _ZN7cutlass13device_kernelIN5flash19enable_sm80_to_sm89INS1_16FlashAttnFwdSm80INS1_25CollectiveMainloopFwdSm80ILi4ELi1ELb0EN4cute5tupleIJNS5_1CILi128EEENS7_ILi48EEES8_EEELi128ENS_10bfloat16_tEfNS_4arch4Sm80ELb0ELb1ELb0ELb0ELb1ELb0ELb1ELb0EEENS1_21CollectiveEpilogueFwdINS6_IJS8_S8_S9_EEENS6_IJNS7_ILi1EEESH_SH_EEESB_SD_Li128ELb0ELb1ELb0ELb0EEENS1_19SingleTileSchedulerILb0ELb0ELb1ELi128EEEEEEEEEvNT_6ParamsE,(.L_x_66 - _ZN7cutlass13device_kernelIN5flash19enable_sm80_to_sm89INS1_16FlashAttnFwdSm80INS1_25CollectiveMainloopFwdSm80ILi4ELi1ELb0EN4cute5tupleIJNS5_1CILi128EEENS7_ILi48EEES8_EEELi128ENS_10bfloat16_tEfNS_4arch4Sm80ELb0ELb1ELb0ELb0ELb1ELb0ELb1ELb0EEENS1_21CollectiveEpilogueFwdINS6_IJS8_S8_S9_EEENS6_IJNS7_ILi1EEESH_SH_EEESB_SD_Li128ELb0ELb1ELb0ELb0EEENS1_19SingleTileSchedulerILb0ELb0ELb1ELi128EEEEEEEEEvNT_6ParamsE)
        .other          _ZN7cutlass13device_kernelIN5flash19enable_sm80_to_sm89INS1_16FlashAttnFwdSm80INS1_25CollectiveMainloopFwdSm80ILi4ELi1ELb0EN4cute5tupleIJNS5_1CILi128EEENS7_ILi48EEES8_EEELi128ENS_10bfloat16_tEfNS_4arch4Sm80ELb0ELb1ELb0ELb0ELb1ELb0ELb1ELb0EEENS1_21CollectiveEpilogueFwdINS6_IJS8_S8_S9_EEENS6_IJNS7_ILi1EEESH_SH_EEESB_SD_Li128ELb0ELb1ELb0ELb0EEENS1_19SingleTileSchedulerILb0ELb0ELb1ELi128EEEEEEEEEvNT_6ParamsE,@"STO_CUDA_ENTRY STV_DEFAULT"
_ZN7cutlass13device_kernelIN5flash19enable_sm80_to_sm89INS1_16FlashAttnFwdSm80INS1_25CollectiveMainloopFwdSm80ILi4ELi1ELb0EN4cute5tupleIJNS5_1CILi128EEENS7_ILi48EEES8_EEELi128ENS_10bfloat16_tEfNS_4arch4Sm80ELb0ELb1ELb0ELb0ELb1ELb0ELb1ELb0EEENS1_21CollectiveEpilogueFwdINS6_IJS8_S8_S9_EEENS6_IJNS7_ILi1EEESH_SH_EEESB_SD_Li128ELb0ELb1ELb0ELb0EEENS1_19SingleTileSchedulerILb0ELb0ELb1ELi128EEEEEEEEEvNT_6ParamsE:
[----:B------:R-:W-:Y:S01]  /*0000*/  LDC R1, c[0x0][0x37c] ;  /* 0x0000df00ff017b82 */ /* 0x000fe20000000800 */
[----:B------:R-:W-:Y:S05]  /*0010*/  EXIT ;  /* 0x000000000000794d */ /* 0x000fea0003800000 */
.L_x_30:
        /* <DEDUP_REMOVED lines=14> */
.L_x_66:


//--------------------- .text._ZN7cutlass13device_kernelIN5flash19enable_sm80_to_sm89INS1_16FlashAttnFwdSm80INS1_25CollectiveMainloopFwdSm80ILi4ELi1ELb0EN4cute5tupleIJNS5_1CILi128EEENS7_ILi48EEES8_EEELi128ENS_10bfloat16_tEfNS_4arch4Sm80ELb0ELb1ELb0ELb1ELb1ELb0ELb1ELb0EEENS1_21CollectiveEpilogueFwdINS6_IJS8_S8_S9_EEENS6_IJNS7_ILi1EEESH_SH_EEESB_SD_Li128ELb1ELb1ELb0ELb0EEENS1_19SingleTileSchedulerILb1ELb0ELb1ELi128EEEEEEEEEvNT_6ParamsE --------------------------
	.section	.text._ZN7cutlass13device_kernelIN5flash19enable_sm80_to_sm89INS1_16FlashAttnFwdSm80INS1_25CollectiveMainloopFwdSm80ILi4ELi1ELb0EN4cute5tupleIJNS5_1CILi128EEENS7_ILi48EEES8_EEELi128ENS_10bfloat16_tEfNS_4arch4Sm80ELb0ELb1ELb0ELb1ELb1ELb0ELb1ELb0EEENS1_21CollectiveEpilogueFwdINS6_IJS8_S8_S9_EEENS6_IJNS7_ILi1EEESH_SH_EEESB_SD_Li128ELb1ELb1ELb0ELb0EEENS1_19SingleTileSchedulerILb1ELb0ELb1ELi128EEEEEEEEEvNT_6ParamsE,"ax",@progbits
	.align	128
.text._ZN7cutlass13device_kernelIN5flash19enable_sm80_to_sm89INS1_16FlashAttnFwdSm80INS1_25CollectiveMainloopFwdSm80ILi4ELi1ELb0EN4cute5tupleIJNS5_1CILi128EEENS7_ILi48EEES8_EEELi128ENS_10bfloat16_tEfNS_4arch4Sm80ELb0ELb1ELb0ELb1ELb1ELb0ELb1ELb0EEENS1_21CollectiveEpilogueFwdINS6_IJS8_S8_S9_EEENS6_IJNS7_ILi1EEESH_SH_EEESB_SD_Li128ELb1ELb1ELb0ELb0EEENS1_19SingleTileSchedulerILb1ELb0ELb1ELi128EEEEEEEEEvNT_6ParamsE:
        .type           _ZN7cutlass13device_kernelIN5flash19enable_sm80_to_sm89INS1_16FlashAttnFwdSm80INS1_25CollectiveMainloopFwdSm80ILi4ELi1ELb0EN4cute5tupleIJNS5_1CILi128EEENS7_ILi48EEES8_EEELi128ENS_10bfloat16_tEfNS_4arch4Sm80ELb0ELb1ELb0ELb1ELb1ELb0ELb1ELb0EEENS1_21CollectiveEpilogueFwdINS6_IJS8_S8_S9_EEENS6_IJNS7_ILi1EEESH_SH_EEESB_SD_Li128ELb1ELb1ELb0ELb0EEENS1_19SingleTileSchedulerILb1ELb0ELb1ELi128EEEEEEEEEvNT_6ParamsE,@function
        .size           _ZN7cutlass13device_kernelIN5flash19enable_sm80_to_sm89INS1_16FlashAttnFwdSm80INS1_25CollectiveMainloopFwdSm80ILi4ELi1ELb0EN4cute5tupleIJNS5_1CILi128EEENS7_ILi48EEES8_EEELi128ENS_10bfloat16_tEfNS_4arch4Sm80ELb0ELb1ELb0ELb1ELb1ELb0ELb1ELb0EEENS1_21CollectiveEpilogueFwdINS6_IJS8_S8_S9_EEENS6_IJNS7_ILi1EEESH_SH_EEESB_SD_Li128ELb1ELb1ELb0ELb0EEENS1_19SingleTileSchedulerILb1ELb0ELb1ELi128EEEEEEEEEvNT_6ParamsE,(.L_x_67 - _ZN7cutlass13device_kernelIN5flash19enable_sm80_to_sm89INS1_16FlashAttnFwdSm80INS1_25CollectiveMainloopFwdSm80ILi4ELi1ELb0EN4cute5tupleIJNS5_1CILi128EEENS7_ILi48EEES8_EEELi128ENS_10bfloat16_tEfNS_4arch4Sm80ELb0ELb1ELb0ELb1ELb1ELb0ELb1ELb0EEENS1_21CollectiveEpilogueFwdINS6_IJS8_S8_S9_EEENS6_IJNS7_ILi1EEESH_SH_EEESB_SD_Li128ELb1ELb1ELb0ELb0EEENS1_19SingleTileSchedulerILb1ELb0ELb1ELi128EEEEEEEEEvNT_6ParamsE)
        .other          _ZN7cutlass13device_kernelIN5flash19enable_sm80_to_sm89INS1_16FlashAttnFwdSm80INS1_25CollectiveMainloopFwdSm80ILi4ELi1ELb0EN4cute5tupleIJNS5_1CILi128EEENS7_ILi48EEES8_EEELi128ENS_10bfloat16_tEfNS_4arch4Sm80ELb0ELb1ELb0ELb1ELb1ELb0ELb1ELb0EEENS1_21CollectiveEpilogueFwdINS6_IJS8_S8_S9_EEENS6_IJNS7_ILi1EEESH_SH_EEESB_SD_Li128ELb1ELb1ELb0ELb0EEENS1_19SingleTileSchedulerILb1ELb0ELb1ELi128EEEEEEEEEvNT_6ParamsE,@"STO_CUDA_ENTRY STV_DEFAULT"
_ZN7cutlass13device_kernelIN5flash19enable_sm80_to_sm89INS1_16FlashAttnFwdSm80INS1_25CollectiveMainloopFwdSm80ILi4ELi1ELb0EN4cute5tupleIJNS5_1CILi128EEENS7_ILi48EEES8_EEELi128ENS_10bfloat16_tEfNS_4arch4Sm80ELb0ELb1ELb0ELb1ELb1ELb0ELb1ELb0EEENS1_21CollectiveEpilogueFwdINS6_IJS8_S8_S9_EEENS6_IJNS7_ILi1EEESH_SH_EEESB_SD_Li128ELb1ELb1ELb0ELb0EEENS1_19SingleTileSchedulerILb1ELb0ELb1ELi128EEEEEEEEEvNT_6ParamsE:
[----:B------:R-:W-:Y:S01]  /*0000*/  LDC R1, c[0x0][0x37c] ;  /* 0x0000df00ff017b82 */ /* 0x000fe20000000800 */
[----:B------:R-:W-:Y:S05]  /*0010*/  EXIT ;  /* 0x000000000000794d */ /* 0x000fea0003800000 */
.L_x_31:
        /* <DEDUP_REMOVED lines=14> */
.L_x_67:


//--------------------- .text._ZN7cutlass13device_kernelIN5flash19enable_sm80_to_sm89INS1_16FlashAttnFwdSm80INS1_25CollectiveMainloopFwdSm80ILi4ELi1ELb0EN4cute5tupleIJNS5_1CILi128EEENS7_ILi48EEES8_EEELi128ENS_10bfloat16_tEfNS_4arch4Sm80ELb0ELb1ELb0ELb1ELb1ELb1ELb1ELb0EEENS1_21CollectiveEpilogueFwdINS6_IJS8_S8_S9_EEENS6_IJNS7_ILi1EEESH_SH_EEESB_SD_Li128ELb1ELb1ELb0ELb0EEENS1_19SingleTileSchedulerILb1ELb0ELb1ELi128EEEEEEEEEvNT_6ParamsE --------------------------
	.section	.text._ZN7cutlass13device_kernelIN5flash19enable_sm80_to_sm89INS1_16FlashAttnFwdSm80INS1_25CollectiveMainloopFwdSm80ILi4ELi1ELb0EN4cute5tupleIJNS5_1CILi128EEENS7_ILi48EEES8_EEELi128ENS_10bfloat16_tEfNS_4arch4Sm80ELb0ELb1ELb0ELb1ELb1ELb1ELb1ELb0EEENS1_21CollectiveEpilogueFwdINS6_IJS8_S8_S9_EEENS6_IJNS7_ILi1EEESH_SH_EEESB_SD_Li128ELb1ELb1ELb0ELb0EEENS1_19SingleTileSchedulerILb1ELb0ELb1ELi128EEEEEEEEEvNT_6ParamsE,"ax",@progbits
	.align	128
.text._ZN7cutlass13device_kernelIN5flash19enable_sm80_to_sm89INS1_16FlashAttnFwdSm80INS1_25CollectiveMainloopFwdSm80ILi4ELi1ELb0EN4cute5tupleIJNS5_1CILi128EEENS7_ILi48EEES8_EEELi128ENS_10bfloat16_tEfNS_4arch4Sm80ELb0ELb1ELb0ELb1ELb1ELb1ELb1ELb0EEENS1_21CollectiveEpilogueFwdINS6_IJS8_S8_S9_EEENS6_IJNS7_ILi1EEESH_SH_EEESB_SD_Li128ELb1ELb1ELb0ELb0EEENS1_19SingleTileSchedulerILb1ELb0ELb1ELi128EEEEEEEEEvNT_6ParamsE:
        .type           _ZN7cutlass13device_kernelIN5flash19enable_sm80_to_sm89INS1_16FlashAttnFwdSm80INS1_25CollectiveMainloopFwdSm80ILi4ELi1ELb0EN4cute5tupleIJNS5_1CILi128EEENS7_ILi48EEES8_EEELi128ENS_10bfloat16_tEfNS_4arch4Sm80ELb0ELb1ELb0ELb1ELb1ELb1ELb1ELb0EEENS1_21CollectiveEpilogueFwdINS6_IJS8_S8_S9_EEENS6_IJNS7_ILi1EEESH_SH_EEESB_SD_Li128ELb1ELb1ELb0ELb0EEENS1_19SingleTileSchedulerILb1ELb0ELb1ELi128EEEEEEEEEvNT_6ParamsE,@function
        .size           _ZN7cutlass13device_kernelIN5flash19enable_sm80_to_sm89INS1_16FlashAttnFwdSm80INS1_25CollectiveMainloopFwdSm80ILi4ELi1ELb0EN4cute5tupleIJNS5_1CILi128EEENS7_ILi48EEES8_EEELi128ENS_10bfloat16_tEfNS_4arch4Sm80ELb0ELb1ELb0ELb1ELb1ELb1ELb1ELb0EEENS1_21CollectiveEpilogueFwdINS6_IJS8_S8_S9_EEENS6_IJNS7_ILi1EEESH_SH_EEESB_SD_Li128ELb1ELb1ELb0ELb0EEENS1_19SingleTileSchedulerILb1ELb0ELb1ELi128EEEEEEEEEvNT_6ParamsE,(.L_x_68 - _ZN7cutlass13device_kernelIN5flash19enable_sm80_to_sm89INS1_16FlashAttnFwdSm80INS1_25CollectiveMainloopFwdSm80ILi4ELi1ELb0EN4cute5tupleIJNS5_1CILi128EEENS7_ILi48EEES8_EEELi128ENS_10bfloat16_tEfNS_4arch4Sm80ELb0ELb1ELb0ELb1ELb1ELb1ELb1ELb0EEENS1_21CollectiveEpilogueFwdINS6_IJS8_S8_S9_EEENS6_IJNS7_ILi1EEESH_SH_EEESB_SD_Li128ELb1ELb1ELb0ELb0EEENS1_19SingleTileSchedulerILb1ELb0ELb1ELi128EEEEEEEEEvNT_6ParamsE)
        .other          _ZN7cutlass13device_kernelIN5flash19enable_sm80_to_sm89INS1_16FlashAttnFwdSm80INS1_25CollectiveMainloopFwdSm80ILi4ELi1ELb0EN4cute5tupleIJNS5_1CILi128EEENS7_ILi48EEES8_EEELi128ENS_10bfloat16_tEfNS_4arch4Sm80ELb0ELb1ELb0ELb1ELb1ELb1ELb1ELb0EEENS1_21CollectiveEpilogueFwdINS6_IJS8_S8_S9_EEENS6_IJNS7_ILi1EEESH_SH_EEESB_SD_Li128ELb1ELb1ELb0ELb0EEENS1_19SingleTileSchedulerILb1ELb0ELb1ELi128EEEEEEEEEvNT_6ParamsE,@"STO_CUDA_ENTRY STV_DEFAULT"
_ZN7cutlass13device_kernelIN5flash19enable_sm80_to_sm89INS1_16FlashAttnFwdSm80INS1_25CollectiveMainloopFwdSm80ILi4ELi1ELb0EN4cute5tupleIJNS5_1CILi128EEENS7_ILi48EEES8_EEELi128ENS_10bfloat16_tEfNS_4arch4Sm80ELb0ELb1ELb0ELb1ELb1ELb1ELb1ELb0EEENS1_21CollectiveEpilogueFwdINS6_IJS8_S8_S9_EEENS6_IJNS7_ILi1EEESH_SH_EEESB_SD_Li128ELb1ELb1ELb0ELb0EEENS1_19SingleTileSchedulerILb1ELb0ELb1ELi128EEEEEEEEEvNT_6ParamsE:
[----:B------:R-:W-:Y:S01]  /*0000*/  LDC R1, c[0x0][0x37c] ;  /* 0x0000df00ff017b82 */ /* 0x000fe20000000800 */
[----:B------:R-:W-:Y:S05]  /*0010*/  EXIT ;  /* 0x000000000000794d */ /* 0x000fea0003800000 */
.L_x_32:
        /* <DEDUP_REMOVED lines=14> */
.L_x_68:


//--------------------- .text._ZN7cutlass13device_kernelIN5flash19enable_sm80_to_sm89INS1_16FlashAttnFwdSm80INS1_25CollectiveMainloopFwdSm80ILi4ELi1ELb0EN4cute5tupleIJNS5_1CILi128EEENS7_ILi64EEES8_EEELi128ENS_10bfloat16_tEfNS_4arch4Sm80ELb1ELb0ELb0ELb0ELb1ELb0ELb1ELb0EEENS1_21CollectiveEpilogueFwdINS6_IJS8_S8_S9_EEENS6_IJNS7_ILi1EEESH_SH_EEESB_SD_Li128ELb0ELb1ELb0ELb0EEENS1_30DynamicPersistentTileSchedulerILi128ELi128ELb0ELb1ELb0EEEEEEEEEvNT_6ParamsE --------------------------
	.section	.text._ZN7cutlass13device_kernelIN5flash19enable_sm80_to_sm89INS1_16FlashAttnFwdSm80INS1_25CollectiveMainloopFwdSm80ILi4ELi1ELb0EN4cute5tupleIJNS5_1CILi128EEENS7_ILi64EEES8_EEELi128ENS_10bfloat16_tEfNS_4arch4Sm80ELb1ELb0ELb0ELb0ELb1ELb0ELb1ELb0EEENS1_21CollectiveEpilogueFwdINS6_IJS8_S8_S9_EEENS6_IJNS7_ILi1EEESH_SH_EEESB_SD_Li128ELb0ELb1ELb0ELb0EEENS1_30DynamicPersistentTileSchedulerILi128ELi128ELb0ELb1ELb0EEEEEEEEEvNT_6ParamsE,"ax",@progbits
	.align	128
.text._ZN7cutlass13device_kernelIN5flash19enable_sm80_to_sm89INS1_16FlashAttnFwdSm80INS1_25CollectiveMainloopFwdSm80ILi4ELi1ELb0EN4cute5tupleIJNS5_1CILi128EEENS7_ILi64EEES8_EEELi128ENS_10bfloat16_tEfNS_4arch4Sm80ELb1ELb0ELb0ELb0ELb1ELb0ELb1ELb0EEENS1_21CollectiveEpilogueFwdINS6_IJS8_S8_S9_EEENS6_IJNS7_ILi1EEESH_SH_EEESB_SD_Li128ELb0ELb1ELb0ELb0EEENS1_30DynamicPersistentTileSchedulerILi128ELi128ELb0ELb1ELb0EEEEEEEEEvNT_6ParamsE:
        .type           _ZN7cutlass13device_kernelIN5flash19enable_sm80_to_sm89INS1_16FlashAttnFwdSm80INS1_25CollectiveMainloopFwdSm80ILi4ELi1ELb0EN4cute5tupleIJNS5_1CILi128EEENS7_ILi64EEES8_EEELi128ENS_10bfloat16_tEfNS_4arch4Sm80ELb1ELb0ELb0ELb0ELb1ELb0ELb1ELb0EEENS1_21CollectiveEpilogueFwdINS6_IJS8_S8_S9_EEENS6_IJNS7_ILi1EEESH_SH_EEESB_SD_Li128ELb0ELb1ELb0ELb0EEENS1_30DynamicPersistentTileSchedulerILi128ELi128ELb0ELb1ELb0EEEEEEEEEvNT_6ParamsE,@function
        .size           _ZN7cutlass13device_kernelIN5flash19enable_sm80_to_sm89INS1_16FlashAttnFwdSm80INS1_25CollectiveMainloopFwdSm80ILi4ELi1ELb0EN4cute5tupleIJNS5_1CILi128EEENS7_ILi64EEES8_EEELi128ENS_10bfloat16_tEfNS_4arch4Sm80ELb1ELb0ELb0ELb0ELb1ELb0ELb1ELb0EEENS1_21CollectiveEpilogueFwdINS6_IJS8_S8_S9_EEENS6_IJNS7_ILi1EEESH_SH_EEESB_SD_Li128ELb0ELb1ELb0ELb0EEENS1_30DynamicPersistentTileSchedulerILi128ELi128ELb0ELb1ELb0EEEEEEEEEvNT_6ParamsE,(.L_x_69 - _ZN7cutlass13device_kernelIN5flash19enable_sm80_to_sm89INS1_16FlashAttnFwdSm80INS1_25CollectiveMainloopFwdSm80ILi4ELi1ELb0EN4cute5tupleIJNS5_1CILi128EEENS7_ILi64EEES8_EEELi128ENS_10bfloat16_tEfNS_4arch4Sm80ELb1ELb0ELb0ELb0ELb1ELb0ELb1ELb0EEENS1_21CollectiveEpilogueFwdINS6_IJS8_S8_S9_EEENS6_IJNS7_ILi1EEESH_SH_EEESB_SD_Li128ELb0ELb1ELb0ELb0EEENS1_30DynamicPersistentTileSchedulerILi128ELi128ELb0ELb1ELb0EEEEEEEEEvNT_6ParamsE)
        .other          _ZN7cutlass13device_kernelIN5flash19enable_sm80_to_sm89INS1_16FlashAttnFwdSm80INS1_25CollectiveMainloopFwdSm80ILi4ELi1ELb0EN4cute5tupleIJNS5_1CILi128EEENS7_ILi64EEES8_EEELi128ENS_10bfloat16_tEfNS_4arch4Sm80ELb1ELb0ELb0ELb0ELb1ELb0ELb1ELb0EEENS1_21CollectiveEpilogueFwdINS6_IJS8_S8_S9_EEENS6_IJNS7_ILi1EEESH_SH_EEESB_SD_Li128ELb0ELb1ELb0ELb0EEENS1_30DynamicPersistentTileSchedulerILi128ELi128ELb0ELb1ELb0EEEEEEEEEvNT_6ParamsE,@"STO_CUDA_ENTRY STV_DEFAULT"
_ZN7cutlass13device_kernelIN5flash19enable_sm80_to_sm89INS1_16FlashAttnFwdSm80INS1_25CollectiveMainloopFwdSm80ILi4ELi1ELb0EN4cute5tupleIJNS5_1CILi128EEENS7_ILi64EEES8_EEELi128ENS_10bfloat16_tEfNS_4arch4Sm80ELb1ELb0ELb0ELb0ELb1ELb0ELb1ELb0EEENS1_21CollectiveEpilogueFwdINS6_IJS8_S8_S9_EEENS6_IJNS7_ILi1EEESH_SH_EEESB_SD_Li128ELb0ELb1ELb0ELb0EEENS1_30DynamicPersistentTileSchedulerILi128ELi128ELb0ELb1ELb0EEEEEEEEEvNT_6ParamsE:
[----:B------:R-:W-:Y:S01]  /*0000*/  LDC R1, c[0x0][0x37c] ;  /* 0x0000df00ff017b82 */ /* 0x000fe20000000800 */
[----:B------:R-:W-:Y:S05]  /*0010*/  EXIT ;  /* 0x000000000000794d */ /* 0x000fea0003800000 */
.L_x_33:
        /* <DEDUP_REMOVED lines=14> */
.L_x_69:


//--------------------- .text._ZN7cutlass13device_kernelIN5flash19enable_sm80_to_sm89INS1_16FlashAttnFwdSm80INS1_25CollectiveMainloopFwdSm80ILi4ELi1ELb0EN4cute5tupleIJNS5_1CILi128EEENS7_ILi64EEES8_EEELi128ENS_10bfloat16_tEfNS_4arch4Sm80ELb1ELb0ELb0ELb1ELb1ELb0ELb1ELb0EEENS1_21CollectiveEpilogueFwdINS6_IJS8_S8_S9_EEENS6_IJNS7_ILi1EEESH_SH_EEESB_SD_Li128ELb1ELb1ELb0ELb0EEENS1_19SingleTileSchedulerILb1ELb0ELb1ELi128EEEEEEEEEvNT_6ParamsE --------------------------
	.section	.text._ZN7cutlass13device_kernelIN5flash19enable_sm80_to_sm89INS1_16FlashAttnFwdSm80INS1_25CollectiveMainloopFwdSm80ILi4ELi1ELb0EN4cute5tupleIJNS5_1CILi128EEENS7_ILi64EEES8_EEELi128ENS_10bfloat16_tEfNS_4arch4Sm80ELb1ELb0ELb0ELb1ELb1ELb0ELb1ELb0EEENS1_21CollectiveEpilogueFwdINS6_IJS8_S8_S9_EEENS6_IJNS7_ILi1EEESH_SH_EEESB_SD_Li128ELb1ELb1ELb0ELb0EEENS1_19SingleTileSchedulerILb1ELb0ELb1ELi128EEEEEEEEEvNT_6ParamsE,"ax",@progbits
	.align	128
.text._ZN7cutlass13device_kernelIN5flash19enable_sm80_to_sm89INS1_16FlashAttnFwdSm80INS1_25CollectiveMainloopFwdSm80ILi4ELi1ELb0EN4cute5tupleIJNS5_1CILi128EEENS7_ILi64EEES8_EEELi128ENS_10bfloat16_tEfNS_4arch4Sm80ELb1ELb0ELb0ELb1ELb1ELb0ELb1ELb0EEENS1_21CollectiveEpilogueFwdINS6_IJS8_S8_S9_EEENS6_IJNS7_ILi1EEESH_SH_EEESB_SD_Li128ELb1ELb1ELb0ELb0EEENS1_19SingleTileSchedulerILb1ELb0ELb1ELi128EEEEEEEEEvNT_6ParamsE:
        .type           _ZN7cutlass13device_kernelIN5flash19enable_sm80_to_sm89INS1_16FlashAttnFwdSm80INS1_25CollectiveMainloopFwdSm80ILi4ELi1ELb0EN4cute5tupleIJNS5_1CILi128EEENS7_ILi64EEES8_EEELi128ENS_10bfloat16_tEfNS_4arch4Sm80ELb1ELb0ELb0ELb1ELb1ELb0ELb1ELb0EEENS1_21CollectiveEpilogueFwdINS6_IJS8_S8_S9_EEENS6_IJNS7_ILi1EEESH_SH_EEESB_SD_Li128ELb1ELb1ELb0ELb0EEENS1_19SingleTileSchedulerILb1ELb0ELb1ELi128EEEEEEEEEvNT_6ParamsE,@function
        .size           _ZN7cutlass13device_kernelIN5flash19enable_sm80_to_sm89INS1_16FlashAttnFwdSm80INS1_25CollectiveMainloopFwdSm80ILi4ELi1ELb0EN4cute5tupleIJNS5_1CILi128EEENS7_ILi64EEES8_EEELi128ENS_10bfloat16_tEfNS_4arch4Sm80ELb1ELb0ELb0ELb1ELb1ELb0ELb1ELb0EEENS1_21CollectiveEpilogueFwdINS6_IJS8_S8_S9_EEENS6_IJNS7_ILi1EEESH_SH_EEESB_SD_Li128ELb1ELb1ELb0ELb0EEENS1_19SingleTileSchedulerILb1ELb0ELb1ELi128EEEEEEEEEvNT_6ParamsE,(.L_x_70 - _ZN7cutlass13device_kernelIN5flash19enable_sm80_to_sm89INS1_16FlashAttnFwdSm80INS1_25CollectiveMainloopFwdSm80ILi4ELi1ELb0EN4cute5tupleIJNS5_1CILi128EEENS7_ILi64EEES8_EEELi128ENS_10bfloat16_tEfNS_4arch4Sm80ELb1ELb0ELb0ELb1ELb1ELb0ELb1ELb0EEENS1_21CollectiveEpilogueFwdINS6_IJS8_S8_S9_EEENS6_IJNS7_ILi1EEESH_SH_EEESB_SD_Li128ELb1ELb1ELb0ELb0EEENS1_19SingleTileSchedulerILb1ELb0ELb1ELi128EEEEEEEEEvNT_6ParamsE)
        .other          _ZN7cutlass13device_kernelIN5flash19enable_sm80_to_sm89INS1_16FlashAttnFwdSm80INS1_25CollectiveMainloopFwdSm80ILi4ELi1ELb0EN4cute5tupleIJNS5_1CILi128EEENS7_ILi64EEES8_EEELi128ENS_10bfloat16_tEfNS_4arch4Sm80ELb1ELb0ELb0ELb1ELb1ELb0ELb1ELb0EEENS1_21CollectiveEpilogueFwdINS6_IJS8_S8_S9_EEENS6_IJNS7_ILi1EEESH_SH_EEESB_SD_Li128ELb1ELb1ELb0ELb0EEENS1_19SingleTileSchedulerILb1ELb0ELb1ELi128EEEEEEEEEvNT_6ParamsE,@"STO_CUDA_ENTRY STV_DEFAULT"
_ZN7cutlass13device_kernelIN5flash19enable_sm80_to_sm89INS1_16FlashAttnFwdSm80INS1_25CollectiveMainloopFwdSm80ILi4ELi1ELb0EN4cute5tupleIJNS5_1CILi128EEENS7_ILi64EEES8_EEELi128ENS_10bfloat16_tEfNS_4arch4Sm80ELb1ELb0ELb0ELb1ELb1ELb0ELb1ELb0EEENS1_21CollectiveEpilogueFwdINS6_IJS8_S8_S9_EEENS6_IJNS7_ILi1EEESH_SH_EEESB_SD_Li128ELb1ELb1ELb0ELb0EEENS1_19SingleTileSchedulerILb1ELb0ELb1ELi128EEEEEEEEEvNT_6ParamsE:
[----:B------:R-:W-:Y:S01]  /*0000*/  LDC R1, c[0x0][0x37c] ;  /* 0x0000df00ff017b82 */ /* 0x000fe20000000800 */
[----:B------:R-:W-:Y:S05]  /*0010*/  EXIT ;  /* 0x000000000000794d */ /* 0x000fea0003800000 */
.L_x_34:
        /* <DEDUP_REMOVED lines=14> */
.L_x_70:


//--------------------- .text._ZN7cutlass13device_kernelIN5flash19enable_sm80_to_sm89INS1_16FlashAttnFwdSm80INS1_25CollectiveMainloopFwdSm80ILi4ELi1ELb0EN4cute5tupleIJNS5_1CILi128EEENS7_ILi64EEES8_EEELi128ENS_10bfloat16_tEfNS_4arch4Sm80ELb1ELb0ELb0ELb1ELb1ELb1ELb1ELb0EEENS1_21CollectiveEpilogueFwdINS6_IJS8_S8_S9_EEENS6_IJNS7_ILi1EEESH_SH_EEESB_SD_Li128ELb1ELb1ELb0ELb0EEENS1_19SingleTileSchedulerILb1ELb0ELb1ELi128EEEEEEEEEvNT_6ParamsE --------------------------
	.section	.text._ZN7cutlass13device_kernelIN5flash19enable_sm80_to_sm89INS1_16FlashAttnFwdSm80INS1_25CollectiveMainloopFwdSm80ILi4ELi1ELb0EN4cute5tupleIJNS5_1CILi128EEENS7_ILi64EEES8_EEELi128ENS_10bfloat16_tEfNS_4arch4Sm80ELb1ELb0ELb0ELb1ELb1ELb1ELb1ELb0EEENS1_21CollectiveEpilogueFwdINS6_IJS8_S8_S9_EEENS6_IJNS7_ILi1EEESH_SH_EEESB_SD_Li128ELb1ELb1ELb0ELb0EEENS1_19SingleTileSchedulerILb1ELb0ELb1ELi128EEEEEEEEEvNT_6ParamsE,"ax",@progbits
	.align	128
.text._ZN7cutlass13device_kernelIN5flash19enable_sm80_to_sm89INS1_16FlashAttnFwdSm80INS1_25CollectiveMainloopFwdSm80ILi4ELi1ELb0EN4cute5tupleIJNS5_1CILi128EEENS7_ILi64EEES8_EEELi128ENS_10bfloat16_tEfNS_4arch4Sm80ELb1ELb0ELb0ELb1ELb1ELb1ELb1ELb0EEENS1_21CollectiveEpilogueFwdINS6_IJS8_S8_S9_EEENS6_IJNS7_ILi1EEESH_SH_EEESB_SD_Li128ELb1ELb1ELb0ELb0EEENS1_19SingleTileSchedulerILb1ELb0ELb1ELi128EEEEEEEEEvNT_6ParamsE:
        .type           _ZN7cutlass13device_kernelIN5flash19enable_sm80_to_sm89INS1_16FlashAttnFwdSm80INS1_25CollectiveMainloopFwdSm80ILi4ELi1ELb0EN4cute5tupleIJNS5_1CILi128EEENS7_ILi64EEES8_EEELi128ENS_10bfloat16_tEfNS_4arch4Sm80ELb1ELb0ELb0ELb1ELb1ELb1ELb1ELb0EEENS1_21CollectiveEpilogueFwdINS6_IJS8_S8_S9_EEENS6_IJNS7_ILi1EEESH_SH_EEESB_SD_Li128ELb1ELb1ELb0ELb0EEENS1_19SingleTileSchedulerILb1ELb0ELb1ELi128EEEEEEEEEvNT_6ParamsE,@function
        .size           _ZN7cutlass13device_kernelIN5flash19enable_sm80_to_sm89INS1_16FlashAttnFwdSm80INS1_25CollectiveMainloopFwdSm80ILi4ELi1ELb0EN4cute5tupleIJNS5_1CILi128EEENS7_ILi64EEES8_EEELi128ENS_10bfloat16_tEfNS_4arch4Sm80ELb1ELb0ELb0ELb1ELb1ELb1ELb1ELb0EEENS1_21CollectiveEpilogueFwdINS6_IJS8_S8_S9_EEENS6_IJNS7_ILi1EEESH_SH_EEESB_SD_Li128ELb1ELb1ELb0ELb0EEENS1_19SingleTileSchedulerILb1ELb0ELb1ELi128EEEEEEEEEvNT_6ParamsE,(.L_x_71 - _ZN7cutlass13device_kernelIN5flash19enable_sm80_to_sm89INS1_16FlashAttnFwdSm80INS1_25CollectiveMainloopFwdSm80ILi4ELi1ELb0EN4cute5tupleIJNS5_1CILi128EEENS7_ILi64EEES8_EEELi128ENS_10bfloat16_tEfNS_4arch4Sm80ELb1ELb0ELb0ELb1ELb1ELb1ELb1ELb0EEENS1_21CollectiveEpilogueFwdINS6_IJS8_S8_S9_EEENS6_IJNS7_ILi1EEESH_SH_EEESB_SD_Li128ELb1ELb1ELb0ELb0EEENS1_19SingleTileSchedulerILb1ELb0ELb1ELi128EEEEEEEEEvNT_6ParamsE)
        .other          _ZN7cutlass13device_kernelIN5flash19enable_sm80_to_sm89INS1_16FlashAttnFwdSm80INS1_25CollectiveMainloopFwdSm80ILi4ELi1ELb0EN4cute5tupleIJNS5_1CILi128EEENS7_ILi64EEES8_EEELi128ENS_10bfloat16_tEfNS_4arch4Sm80ELb1ELb0ELb0ELb1ELb1ELb1ELb1ELb0EEENS1_21CollectiveEpilogueFwdINS6_IJS8_S8_S9_EEENS6_IJNS7_ILi1EEESH_SH_EEESB_SD_Li128ELb1ELb1ELb0ELb0EEENS1_19SingleTileSchedulerILb1ELb0ELb1ELi128EEEEEEEEEvNT_6ParamsE,@"STO_CUDA_ENTRY STV_DEFAULT"
_ZN7cutlass13device_kernelIN5flash19enable_sm80_to_sm89INS1_16FlashAttnFwdSm80INS1_25CollectiveMainloopFwdSm80ILi4ELi1ELb0EN4cute5tupleIJNS5_1CILi128EEENS7_ILi64EEES8_EEELi128ENS_10bfloat16_tEfNS_4arch4Sm80ELb1ELb0ELb0ELb1ELb1ELb1ELb1ELb0EEENS1_21CollectiveEpilogueFwdINS6_IJS8_S8_S9_EEENS6_IJNS7_ILi1EEESH_SH_EEESB_SD_Li128ELb1ELb1ELb0ELb0EEENS1_19SingleTileSchedulerILb1ELb0ELb1ELi128EEEEEEEEEvNT_6ParamsE:
[----:B------:R-:W-:Y:S01]  /*0000*/  LDC R1, c[0x0][0x37c] ;  /* 0x0000df00ff017b82 */ /* 0x000fe20000000800 */
[----:B------:R-:W-:Y:S05]  /*0010*/  EXIT ;  /* 0x000000000000794d */ /* 0x000fea0003800000 */
.L_x_35:
        /* <DEDUP_REMOVED lines=14> */
.L_x_71:


//--------------------- .nv.shared.reserved.0     --------------------------
	.section	.nv.shared.reserved.0,"aw",@nobits
	.weak		__nv_reservedSMEM_offset_0_alias
	.size		__nv_reservedSMEM_offset_0_alias, 0, 64
	.other		__nv_reservedSMEM_offset_0_alias,@"STO_CUDA_RESERVED_SHARED STV_DEFAULT"
__nv_reservedSMEM_offset_0_alias:
	.zero		0
	.zero		64


//--------------------- .nv.global                --------------------------
	.section	.nv.global,"aw",@nobits
.nv.global:
	.type		_ZN83_INTERNAL_0d6314cb_47_flash_fwd_hdim128_bf16_paged_softcapall_sm80_cu_744032ad_28744cute1_E,@object
	.size		_ZN83_INTERNAL_0d6314cb_47_flash_fwd_hdim128_bf16_paged_softcapall_sm80_cu_744032ad_28744cute1_E,(_ZN83_INTERNAL_0d6314cb_47_flash_fwd_hdim128_bf16_paged_softcapall_sm80_cu_744032ad_28744cuda3std3__45__cpo6cbeginE - _ZN83_INTERNAL_0d6314cb_47_flash_fwd_hdim128_bf16_paged_softcapall_sm80_cu_744032ad_28744cute1_E)
_ZN83_INTERNAL_0d6314cb_47_flash_fwd_hdim128_bf16_paged_softcapall_sm80_cu_744032ad_28744cute1_E:
	.zero		1
	.type		_ZN83_INTERNAL_0d6314cb_47_flash_fwd_hdim128_bf16_paged_softcapall_sm80_cu_744032ad_28744cuda3std3__45__cpo6cbeginE,@object
	.size		_ZN83_INTERNAL_0d6314cb_47_flash_fwd_hdim128_bf16_paged_softcapall_sm80_cu_744032ad_28744cuda3std3__45__cpo6cbeginE,(_ZN83_INTERNAL_0d6314cb_47_flash_fwd_hdim128_bf16_paged_softcapall_sm80_cu_744032ad_28744cuda3std3__48in_placeE - _ZN83_INTERNAL_0d6314cb_47_flash_fwd_hdim128_bf16_paged_softcapall_sm80_cu_744032ad_28744cuda3std3__45__cpo6cbeginE)
_ZN83_INTERNAL_0d6314cb_47_flash_fwd_hdim128_bf16_paged_softcapall_sm80_cu_744032ad_28744cuda3std3__45__cpo6cbeginE:
	.zero		1
	.type		_ZN83_INTERNAL_0d6314cb_47_flash_fwd_hdim128_bf16_paged_softcapall_sm80_cu_744032ad_28744cuda3std3__48in_placeE,@object
	.size		_ZN83_INTERNAL_0d6314cb_47_flash_fwd_hdim128_bf16_paged_softcapall_sm80_cu_744032ad_28744cuda3std3__48in_placeE,(_ZN83_INTERNAL_0d6314cb_47_flash_fwd_hdim128_bf16_paged_softcapall_sm80_cu_744032ad_28744cuda3std6ranges3__45__cpo9iter_moveE - _ZN83_INTERNAL_0d6314cb_47_flash_fwd_hdim128_bf16_paged_softcapall_sm80_cu_744032ad_28744cuda3std3__48in_placeE)
_ZN83_INTERNAL_0d6314cb_47_flash_fwd_hdim128_bf16_paged_softcapall_sm80_cu_744032ad_28744cuda3std3__48in_placeE:
	.zero		1
	.type		_ZN83_INTERNAL_0d6314cb_47_flash_fwd_hdim128_bf16_paged_softcapall_sm80_cu_744032ad_28744cuda3std6ranges3__45__cpo9iter_moveE,@object
	.size		_ZN83_INTERNAL_0d6314cb_47_flash_fwd_hdim128_bf16_paged_softcapall_sm80_cu_744032ad_28744cuda3std6ranges3__45__cpo9iter_moveE,(_ZN83_INTERNAL_0d6314cb_47_flash_fwd_hdim128_bf16_paged_softcapall_sm80_cu_744032ad_28744cuda3std3__45__cpo5beginE - _ZN83_INTERNAL_0d6314cb_47_flash_fwd_hdim128_bf16_paged_softcapall_sm80_cu_744032ad_28744cuda3std6ranges3__45__cpo9iter_moveE)
_ZN83_INTERNAL_0d6314cb_47_flash_fwd_hdim128_bf16_paged_softcapall_sm80_cu_744032ad_28744cuda3std6ranges3__45__cpo9iter_moveE:
	.zero		1
	.type		_ZN83_INTERNAL_0d6314cb_47_flash_fwd_hdim128_bf16_paged_softcapall_sm80_cu_744032ad_28744cuda3std3__45__cpo5beginE,@object
	.size		_ZN83_INTERNAL_0d6314cb_47_flash_fwd_hdim128_bf16_paged_softcapall_sm80_cu_744032ad_28744cuda3std3__45__cpo5beginE,(_ZN83_INTERNAL_0d6314cb_47_flash_fwd_hdim128_bf16_paged_softcapall_sm80_cu_744032ad_28744cuda3std3__485_GLOBAL__N__0d6314cb_47_flash_fwd_hdim128_bf16_paged_softcapall_sm80_cu_744032ad_28746ignoreE - _ZN83_INTERNAL_0d6314cb_47_flash_fwd_hdim128_bf16_paged_softcapall_sm80_cu_744032ad_28744cuda3std3__45__cpo5beginE)
_ZN83_INTERNAL_0d6314cb_47_flash_fwd_hdim128_bf16_paged_softcapall_sm80_cu_744032ad_28744cuda3std3__45__cpo5beginE:
	.zero		1
	.type		_ZN83_INTERNAL_0d6314cb_47_flash_fwd_hdim128_bf16_paged_softcapall_sm80_cu_744032ad_28744cuda3std3__485_GLOBAL__N__0d6314cb_47_flash_fwd_hdim128_bf16_paged_softcapall_sm80_cu_744032ad_28746ignoreE,@object
	.size		_ZN83_INTERNAL_0d6314cb_47_flash_fwd_hdim128_bf16_paged_softcapall_sm80_cu_744032ad_28744cuda3std3__485_GLOBAL__N__0d6314cb_47_flash_fwd_hdim128_bf16_paged_softcapall_sm80_cu_744032ad_28746ignoreE,(_ZN83_INTERNAL_0d6314cb_47_flash_fwd_hdim128_bf16_paged_softcapall_sm80_cu_744032ad_28744cute7productE - _ZN83_INTERNAL_0d6314cb_47_flash_fwd_hdim128_bf16_paged_softcapall_sm80_cu_744032ad_28744cuda3std3__485_GLOBAL__N__0d6314cb_47_flash_fwd_hdim128_bf16_paged_softcapall_sm80_cu_744032ad_28746ignoreE)
_ZN83_INTERNAL_0d6314cb_47_flash_fwd_hdim128_bf16_paged_softcapall_sm80_cu_744032ad_28744cuda3std3__485_GLOBAL__N__0d6314cb_47_flash_fwd_hdim128_bf16_paged_softcapall_sm80_cu_744032ad_28746ignoreE:
	.zero		1
	.type		_ZN83_INTERNAL_0d6314cb_47_flash_fwd_hdim128_bf16_paged_softcapall_sm80_cu_744032ad_28744cute7productE,@object
	.size		_ZN83_INTERNAL_0d6314cb_47_flash_fwd_hdim128_bf16_paged_softcapall_sm80_cu_744032ad_28744cute7productE,(_ZN83_INTERNAL_0d6314cb_47_flash_fwd_hdim128_bf16_paged_softcapall_sm80_cu_744032ad_28744cuda3std3__45__cpo3endE - _ZN83_INTERNAL_0d6314cb_47_flash_fwd_hdim128_bf16_paged_softcapall_sm80_cu_744032ad_28744cute7productE)
_ZN83_INTERNAL_0d6314cb_47_flash_fwd_hdim128_bf16_paged_softcapall_sm80_cu_744032ad_28744cute7productE:
	.zero		1
	.type		_ZN83_INTERNAL_0d6314cb_47_flash_fwd_hdim128_bf16_paged_softcapall_sm80_cu_744032ad_28744cuda3std3__45__cpo3endE,@object
	.size		_ZN83_INTERNAL_0d6314cb_47_flash_fwd_hdim128_bf16_paged_softcapall_sm80_cu_744032ad_28744cuda3std3__45__cpo3endE,(_ZN83_INTERNAL_0d6314cb_47_flash_fwd_hdim128_bf16_paged_softcapall_sm80_cu_744032ad_28744cuda3std3__419piecewise_constructE - _ZN83_INTERNAL_0d6314cb_47_flash_fwd_hdim128_bf16_paged_softcapall_sm80_cu_744032ad_28744cuda3std3__45__cpo3endE)
_ZN83_INTERNAL_0d6314cb_47_flash_fwd_hdim128_bf16_paged_softcapall_sm80_cu_744032ad_28744cuda3std3__45__cpo3endE:
	.zero		1
	.type		_ZN83_INTERNAL_0d6314cb_47_flash_fwd_hdim128_bf16_paged_softcapall_sm80_cu_744032ad_28744cuda3std3__419piecewise_constructE,@object
	.size		_ZN83_INTERNAL_0d6314cb_47_flash_fwd_hdim128_bf16_paged_softcapall_sm80_cu_744032ad_28744cuda3std3__419piecewise_constructE,(_ZN83_INTERNAL_0d6314cb_47_flash_fwd_hdim128_bf16_paged_softcapall_sm80_cu_744032ad_28744cuda3std3__45__cpo4cendE - _ZN83_INTERNAL_0d6314cb_47_flash_fwd_hdim128_bf16_paged_softcapall_sm80_cu_744032ad_28744cuda3std3__419piecewise_constructE)
_ZN83_INTERNAL_0d6314cb_47_flash_fwd_hdim128_bf16_paged_softcapall_sm80_cu_744032ad_28744cuda3std3__419piecewise_constructE:
	.zero		1
	.type		_ZN83_INTERNAL_0d6314cb_47_flash_fwd_hdim128_bf16_paged_softcapall_sm80_cu_744032ad_28744cuda3std3__45__cpo4cendE,@object
	.size		_ZN83_INTERNAL_0d6314cb_47_flash_fwd_hdim128_bf16_paged_softcapall_sm80_cu_744032ad_28744cuda3std3__45__cpo4cendE,(_ZN83_INTERNAL_0d6314cb_47_flash_fwd_hdim128_bf16_paged_softcapall_sm80_cu_744032ad_28744cuda3std6ranges3__45__cpo4swapE - _ZN83_INTERNAL_0d6314cb_47_flash_fwd_hdim128_bf16_paged_softcapall_sm80_cu_744032ad_28744cuda3std3__45__cpo4cendE)
_ZN83_INTERNAL_0d6314cb_47_flash_fwd_hdim128_bf16_paged_softcapall_sm80_cu_744032ad_28744cuda3std3__45__cpo4cendE:
	.zero		1
	.type		_ZN83_INTERNAL_0d6314cb_47_flash_fwd_hdim128_bf16_paged_softcapall_sm80_cu_744032ad_28744cuda3std6ranges3__45__cpo4swapE,@object
	.size		_ZN83_INTERNAL_0d6314cb_47_flash_fwd_hdim128_bf16_paged_softcapall_sm80_cu_744032ad_28744cuda3std6ranges3__45__cpo4swapE,(.L_7 - _ZN83_INTERNAL_0d6314cb_47_flash_fwd_hdim128_bf16_paged_softcapall_sm80_cu_744032ad_28744cuda3std6ranges3__45__cpo4swapE)
_ZN83_INTERNAL_0d6314cb_47_flash_fwd_hdim128_bf16_paged_softcapall_sm80_cu_744032ad_28744cuda3std6ranges3__45__cpo4swapE:
	.zero		1
.L_7:


//--------------------- .nv.constant0._ZN7cutlass13device_kernelIN5flash19enable_sm80_to_sm89INS1_16FlashAttnFwdSm80INS1_25CollectiveMainloopFwdSm80ILi8ELi1ELb1EN4cute5tupleIJNS5_1CILi128EEES8_S8_EEELi128ENS_10bfloat16_tEfNS_4arch4Sm80ELb0ELb0ELb1ELb0ELb1ELb0ELb1ELb0EEENS1_21CollectiveEpilogueFwdIS9_NS6_IJNS7_ILi1EEESF_SF_EEESA_SC_Li256ELb0ELb1ELb0ELb0EEENS1_19SingleTileSchedulerILb0ELb0ELb1ELi128EEEEEEEEEvNT_6ParamsE --------------------------
	.section	.nv.constant0._ZN7cutlass13device_kernelIN5flash19enable_sm80_to_sm89INS1_16FlashAttnFwdSm80INS1_25CollectiveMainloopFwdSm80ILi8ELi1ELb1EN4cute5tupleIJNS5_1CILi128EEES8_S8_EEELi128ENS_10bfloat16_tEfNS_4arch4Sm80ELb0ELb0ELb1ELb0ELb1ELb0ELb1ELb0EEENS1_21CollectiveEpilogueFwdIS9_NS6_IJNS7_ILi1EEESF_SF_EEESA_SC_Li256ELb0ELb1ELb0ELb0EEENS1_19SingleTileSchedulerILb0ELb0ELb1ELi128EEEEEEEEEvNT_6ParamsE,"a",@progbits
	.sectionflags	@""
	.align	4
.nv.constant0._ZN7cutlass13device_kernelIN5flash19enable_sm80_to_sm89INS1_16FlashAttnFwdSm80INS1_25CollectiveMainloopFwdSm80ILi8ELi1ELb1EN4cute5tupleIJNS5_1CILi128EEES8_S8_EEELi128ENS_10bfloat16_tEfNS_4arch4Sm80ELb0ELb0ELb1ELb0ELb1ELb0ELb1ELb0EEENS1_21CollectiveEpilogueFwdIS9_NS6_IJNS7_ILi1EEESF_SF_EEESA_SC_Li256ELb0ELb1ELb0ELb0EEENS1_19SingleTileSchedulerILb0ELb0ELb1ELi128EEEEEEEEEvNT_6ParamsE:
	.zero		1944


//--------------------- .nv.constant0._ZN7cutlass13device_kernelIN5flash19enable_sm80_to_sm89INS1_16FlashAttnFwdSm80INS1_25CollectiveMainloopFwdSm80ILi8ELi1ELb1EN4cute5tupleIJNS5_1CILi128EEES8_S8_EEELi128ENS_10bfloat16_tEfNS_4arch4Sm80ELb0ELb0ELb1ELb1ELb1ELb0ELb1ELb0EEENS1_21CollectiveEpilogueFwdIS9_NS6_IJNS7_ILi1EEESF_SF_EEESA_SC_Li256ELb1ELb1ELb0ELb0EEENS1_19SingleTileSchedulerILb1ELb0ELb1ELi128EEEEEEEEEvNT_6ParamsE --------------------------
	.section	.nv.constant0._ZN7cutlass13device_kernelIN5flash19enable_sm80_to_sm89INS1_16FlashAttnFwdSm80INS1_25CollectiveMainloopFwdSm80ILi8ELi1ELb1EN4cute5tupleIJNS5_1CILi128EEES8_S8_EEELi128ENS_10bfloat16_tEfNS_4arch4Sm80ELb0ELb0ELb1ELb1ELb1ELb0ELb1ELb0EEENS1_21CollectiveEpilogueFwdIS9_NS6_IJNS7_ILi1EEESF_SF_EEESA_SC_Li256ELb1ELb1ELb0ELb0EEENS1_19SingleTileSchedulerILb1ELb0ELb1ELi128EEEEEEEEEvNT_6ParamsE,"a",@progbits
	.sectionflags	@""
	.align	4
.nv.constant0._ZN7cutlass13device_kernelIN5flash19enable_sm80_to_sm89INS1_16FlashAttnFwdSm80INS1_25CollectiveMainloopFwdSm80ILi8ELi1ELb1EN4cute5tupleIJNS5_1CILi128EEES8_S8_EEELi128ENS_10bfloat16_tEfNS_4arch4Sm80ELb0ELb0ELb1ELb1ELb1ELb0ELb1ELb0EEENS1_21CollectiveEpilogueFwdIS9_NS6_IJNS7_ILi1EEESF_SF_EEESA_SC_Li256ELb1ELb1ELb0ELb0EEENS1_19SingleTileSchedulerILb1ELb0ELb1ELi128EEEEEEEEEvNT_6ParamsE:
	.zero		1944


//--------------------- .nv.constant0._ZN7cutlass13device_kernelIN5flash19enable_sm80_to_sm89INS1_16FlashAttnFwdSm80INS1_25CollectiveMainloopFwdSm80ILi8ELi1ELb1EN4cute5tupleIJNS5_1CILi128EEES8_S8_EEELi128ENS_10bfloat16_tEfNS_4arch4Sm80ELb0ELb0ELb1ELb1ELb1ELb1ELb1ELb0EEENS1_21CollectiveEpilogueFwdIS9_NS6_IJNS7_ILi1EEESF_SF_EEESA_SC_Li256ELb1ELb1ELb0ELb0EEENS1_19SingleTileSchedulerILb1ELb0ELb1ELi128EEEEEEEEEvNT_6ParamsE --------------------------
	.section	.nv.constant0._ZN7cutlass13device_kernelIN5flash19enable_sm80_to_sm89INS1_16FlashAttnFwdSm80INS1_25CollectiveMainloopFwdSm80ILi8ELi1ELb1EN4cute5tupleIJNS5_1CILi128EEES8_S8_EEELi128ENS_10bfloat16_tEfNS_4arch4Sm80ELb0ELb0ELb1ELb1ELb1ELb1ELb1ELb0EEENS1_21CollectiveEpilogueFwdIS9_NS6_IJNS7_ILi1EEESF_SF_EEESA_SC_Li256ELb1ELb1ELb0ELb0EEENS1_19SingleTileSchedulerILb1ELb0ELb1ELi128EEEEEEEEEvNT_6ParamsE,"a",@progbits
	.sectionflags	@""
	.align	4
.nv.constant0._ZN7cutlass13device_kernelIN5flash19enable_sm80_to_sm89INS1_16FlashAttnFwdSm80INS1_25CollectiveMainloopFwdSm80ILi8ELi1ELb1EN4cute5tupleIJNS5_1CILi128EEES8_S8_EEELi128ENS_10bfloat16_tEfNS_4arch4Sm80ELb0ELb0ELb1ELb1ELb1ELb1ELb1ELb0EEENS1_21CollectiveEpilogueFwdIS9_NS6_IJNS7_ILi1EEESF_SF_EEESA_SC_Li256ELb1ELb1ELb0ELb0EEENS1_19SingleTileSchedulerILb1ELb0ELb1ELi128EEEEEEEEEvNT_6ParamsE:
	.zero		1944


//--------------------- .nv.constant0._ZN7cutlass13device_kernelIN5flash19enable_sm80_to_sm89INS1_16FlashAttnFwdSm80INS1_25CollectiveMainloopFwdSm80ILi8ELi1ELb1EN4cute5tupleIJNS5_1CILi128EEENS7_ILi96EEES8_EEELi128ENS_10bfloat16_tEfNS_4arch4Sm80ELb0ELb1ELb1ELb0ELb1ELb0ELb1ELb0EEENS1_21CollectiveEpilogueFwdINS6_IJS8_S8_S9_EEENS6_IJNS7_ILi1EEESH_SH_EEESB_SD_Li256ELb0ELb1ELb0ELb0EEENS1_19SingleTileSchedulerILb0ELb0ELb1ELi128EEEEEEEEEvNT_6ParamsE --------------------------
	.section	.nv.constant0._ZN7cutlass13device_kernelIN5flash19enable_sm80_to_sm89INS1_16FlashAttnFwdSm80INS1_25CollectiveMainloopFwdSm80ILi8ELi1ELb1EN4cute5tupleIJNS5_1CILi128EEENS7_ILi96EEES8_EEELi128ENS_10bfloat16_tEfNS_4arch4Sm80ELb0ELb1ELb1ELb0ELb1ELb0ELb1ELb0EEENS1_21CollectiveEpilogueFwdINS6_IJS8_S8_S9_EEENS6_IJNS7_ILi1EEESH_SH_EEESB_SD_Li256ELb0ELb1ELb0ELb0EEENS1_19SingleTileSchedulerILb0ELb0ELb1ELi128EEEEEEEEEvNT_6ParamsE,"a",@progbits
	.sectionflags	@""
	.align	4
.nv.constant0._ZN7cutlass13device_kernelIN5flash19enable_sm80_to_sm89INS1_16FlashAttnFwdSm80INS1_25CollectiveMainloopFwdSm80ILi8ELi1ELb1EN4cute5tupleIJNS5_1CILi128EEENS7_ILi96EEES8_EEELi128ENS_10bfloat16_tEfNS_4arch4Sm80ELb0ELb1ELb1ELb0ELb1ELb0ELb1ELb0EEENS1_21CollectiveEpilogueFwdINS6_IJS8_S8_S9_EEENS6_IJNS7_ILi1EEESH_SH_EEESB_SD_Li256ELb0ELb1ELb0ELb0EEENS1_19SingleTileSchedulerILb0ELb0ELb1ELi128EEEEEEEEEvNT_6ParamsE:
	.zero		1944


//--------------------- .nv.constant0._ZN7cutlass13device_kernelIN5flash19enable_sm80_to_sm89INS1_16FlashAttnFwdSm80INS1_25CollectiveMainloopFwdSm80ILi8ELi1ELb1EN4cute5tupleIJNS5_1CILi128EEENS7_ILi96EEES8_EEELi128ENS_10bfloat16_tEfNS_4arch4Sm80ELb0ELb1ELb1ELb1ELb1ELb0ELb1ELb0EEENS1_21CollectiveEpilogueFwdINS6_IJS8_S8_S9_EEENS6_IJNS7_ILi1EEESH_SH_EEESB_SD_Li256ELb1ELb1ELb0ELb0EEENS1_19SingleTileSchedulerILb1ELb0ELb1ELi128EEEEEEEEEvNT_6ParamsE --------------------------
	.section	.nv.constant0._ZN7cutlass13device_kernelIN5flash19enable_sm80_to_sm89INS1_16FlashAttnFwdSm80INS1_25CollectiveMainloopFwdSm80ILi8ELi1ELb1EN4cute5tupleIJNS5_1CILi128EEENS7_ILi96EEES8_EEELi128ENS_10bfloat16_tEfNS_4arch4Sm80ELb0ELb1ELb1ELb1ELb1ELb0ELb1ELb0EEENS1_21CollectiveEpilogueFwdINS6_IJS8_S8_S9_EEENS6_IJNS7_ILi1EEESH_SH_EEESB_SD_Li256ELb1ELb1ELb0ELb0EEENS1_19SingleTileSchedulerILb1ELb0ELb1ELi128EEEEEEEEEvNT_6ParamsE,"a",@progbits
	.sectionflags	@""
	.align	4
.nv.constant0._ZN7cutlass13device_kernelIN5flash19enable_sm80_to_sm89INS1_16FlashAttnFwdSm80INS1_25CollectiveMainloopFwdSm80ILi8ELi1ELb1EN4cute5tupleIJNS5_1CILi128EEENS7_ILi96EEES8_EEELi128ENS_10bfloat16_tEfNS_4arch4Sm80ELb0ELb1ELb1ELb1ELb1ELb0ELb1ELb0EEENS1_21CollectiveEpilogueFwdINS6_IJS8_S8_S9_EEENS6_IJNS7_ILi1EEESH_SH_EEESB_SD_Li256ELb1ELb1ELb0ELb0EEENS1_19SingleTileSchedulerILb1ELb0ELb1ELi128EEEEEEEEEvNT_6ParamsE:
	.zero		1944


//--------------------- .nv.constant0._ZN7cutlass13device_kernelIN5flash19enable_sm80_to_sm89INS1_16FlashAttnFwdSm80INS1_25CollectiveMainloopFwdSm80ILi8ELi1ELb1EN4cute5tupleIJNS5_1CILi128EEENS7_ILi96EEES8_EEELi128ENS_10bfloat16_tEfNS_4arch4Sm80ELb0ELb1ELb1ELb1ELb1ELb1ELb1ELb0EEENS1_21CollectiveEpilogueFwdINS6_IJS8_S8_S9_EEENS6_IJNS7_ILi1EEESH_SH_EEESB_SD_Li256ELb1ELb1ELb0ELb0EEENS1_19SingleTileSchedulerILb1ELb0ELb1ELi128EEEEEEEEEvNT_6ParamsE --------------------------
	.section	.nv.constant0._ZN7cutlass13device_kernelIN5flash19enable_sm80_to_sm89INS1_16FlashAttnFwdSm80INS1_25CollectiveMainloopFwdSm80ILi8ELi1ELb1EN4cute5tupleIJNS5_1CILi128EEENS7_ILi96EEES8_EEELi128ENS_10bfloat16_tEfNS_4arch4Sm80ELb0ELb1ELb1ELb1ELb1ELb1ELb1ELb0EEENS1_21CollectiveEpilogueFwdINS6_IJS8_S8_S9_EEENS6_IJNS7_ILi1EEESH_SH_EEESB_SD_Li256ELb1ELb1ELb0ELb0EEENS1_19SingleTileSchedulerILb1ELb0ELb1ELi128EEEEEEEEEvNT_6ParamsE,"a",@progbits
	.sectionflags	@""
	.align	4
.nv.constant0._ZN7cutlass13device_kernelIN5flash19enable_sm80_to_sm89INS1_16FlashAttnFwdSm80INS1_25CollectiveMainloopFwdSm80ILi8ELi1ELb1EN4cute5tupleIJNS5_1CILi128EEENS7_ILi96EEES8_EEELi128ENS_10bfloat16_tEfNS_4arch4Sm80ELb0ELb1ELb1ELb1ELb1ELb1ELb1ELb0EEENS1_21CollectiveEpilogueFwdINS6_IJS8_S8_S9_EEENS6_IJNS7_ILi1EEESH_SH_EEESB_SD_Li256ELb1ELb1ELb0ELb0EEENS1_19SingleTileSchedulerILb1ELb0ELb1ELi128EEEEEEEEEvNT_6ParamsE:
	.zero		1944


//--------------------- .nv.constant0._ZN7cutlass13device_kernelIN5flash19enable_sm80_to_sm89INS1_16FlashAttnFwdSm80INS1_25CollectiveMainloopFwdSm80ILi8ELi1ELb1EN4cute5tupleIJNS5_1CILi128EEES8_S8_EEELi128ENS_10bfloat16_tEfNS_4arch4Sm80ELb1ELb0ELb1ELb0ELb1ELb0ELb1ELb0EEENS1_21CollectiveEpilogueFwdIS9_NS6_IJNS7_ILi1EEESF_SF_EEESA_SC_Li256ELb0ELb1ELb0ELb0EEENS1_30DynamicPersistentTileSchedulerILi256ELi256ELb0ELb1ELb0EEEEEEEEEvNT_6ParamsE --------------------------
	.section	.nv.constant0._ZN7cutlass13device_kernelIN5flash19enable_sm80_to_sm89INS1_16FlashAttnFwdSm80INS1_25CollectiveMainloopFwdSm80ILi8ELi1ELb1EN4cute5tupleIJNS5_1CILi128EEES8_S8_EEELi128ENS_10bfloat16_tEfNS_4arch4Sm80ELb1ELb0ELb1ELb0ELb1ELb0ELb1ELb0EEENS1_21CollectiveEpilogueFwdIS9_NS6_IJNS7_ILi1EEESF_SF_EEESA_SC_Li256ELb0ELb1ELb0ELb0EEENS1_30DynamicPersistentTileSchedulerILi256ELi256ELb0ELb1ELb0EEEEEEEEEvNT_6ParamsE,"a",@progbits
	.sectionflags	@""
	.align	4
.nv.constant0._ZN7cutlass13device_kernelIN5flash19enable_sm80_to_sm89INS1_16FlashAttnFwdSm80INS1_25CollectiveMainloopFwdSm80ILi8ELi1ELb1EN4cute5tupleIJNS5_1CILi128EEES8_S8_EEELi128ENS_10bfloat16_tEfNS_4arch4Sm80ELb1ELb0ELb1ELb0ELb1ELb0ELb1ELb0EEENS1_21CollectiveEpilogueFwdIS9_NS6_IJNS7_ILi1EEESF_SF_EEESA_SC_Li256ELb0ELb1ELb0ELb0EEENS1_30DynamicPersistentTileSchedulerILi256ELi256ELb0ELb1ELb0EEEEEEEEEvNT_6ParamsE:
	.zero		1960


//--------------------- .nv.constant0._ZN7cutlass13device_kernelIN5flash19enable_sm80_to_sm89INS1_16FlashAttnFwdSm80INS1_25CollectiveMainloopFwdSm80ILi8ELi1ELb1EN4cute5tupleIJNS5_1CILi128EEES8_S8_EEELi128ENS_10bfloat16_tEfNS_4arch4Sm80ELb1ELb0ELb1ELb1ELb1ELb0ELb1ELb0EEENS1_21CollectiveEpilogueFwdIS9_NS6_IJNS7_ILi1EEESF_SF_EEESA_SC_Li256ELb1ELb1ELb0ELb0EEENS1_19SingleTileSchedulerILb1ELb0ELb1ELi128EEEEEEEEEvNT_6ParamsE --------------------------
	.section	.nv.constant0._ZN7cutlass13device_kernelIN5flash19enable_sm80_to_sm89INS1_16FlashAttnFwdSm80INS1_25CollectiveMainloopFwdSm80ILi8ELi1ELb1EN4cute5tupleIJNS5_1CILi128EEES8_S8_EEELi128ENS_10bfloat16_tEfNS_4arch4Sm80ELb1ELb0ELb1ELb1ELb1ELb0ELb1ELb0EEENS1_21CollectiveEpilogueFwdIS9_NS6_IJNS7_ILi1EEESF_SF_EEESA_SC_Li256ELb1ELb1ELb0ELb0EEENS1_19SingleTileSchedulerILb1ELb0ELb1ELi128EEEEEEEEEvNT_6ParamsE,"a",@progbits
	.sectionflags	@""
	.align	4
.nv.constant0._ZN7cutlass13device_kernelIN5flash19enable_sm80_to_sm89INS1_16FlashAttnFwdSm80INS1_25CollectiveMainloopFwdSm80ILi8ELi1ELb1EN4cute5tupleIJNS5_1CILi128EEES8_S8_EEELi128ENS_10bfloat16_tEfNS_4arch4Sm80ELb1ELb0ELb1ELb1ELb1ELb0ELb1ELb0EEENS1_21CollectiveEpilogueFwdIS9_NS6_IJNS7_ILi1EEESF_SF_EEESA_SC_Li256ELb1ELb1ELb0ELb0EEENS1_19SingleTileSchedulerILb1ELb0ELb1ELi128EEEEEEEEEvNT_6ParamsE:
	.zero		1944


//--------------------- .nv.constant0._ZN7cutlass13device_kernelIN5flash19enable_sm80_to_sm89INS1_16FlashAttnFwdSm80INS1_25CollectiveMainloopFwdSm80ILi8ELi1ELb1EN4cute5tupleIJNS5_1CILi128EEES8_S8_EEELi128ENS_10bfloat16_tEfNS_4arch4Sm80ELb1ELb0ELb1ELb1ELb1ELb1ELb1ELb0EEENS1_21CollectiveEpilogueFwdIS9_NS6_IJNS7_ILi1EEESF_SF_EEESA_SC_Li256ELb1ELb1ELb0ELb0EEENS1_19SingleTileSchedulerILb1ELb0ELb1ELi128EEEEEEEEEvNT_6ParamsE --------------------------
	.section	.nv.constant0._ZN7cutlass13device_kernelIN5flash19enable_sm80_to_sm89INS1_16FlashAttnFwdSm80INS1_25CollectiveMainloopFwdSm80ILi8ELi1ELb1EN4cute5tupleIJNS5_1CILi128EEES8_S8_EEELi128ENS_10bfloat16_tEfNS_4arch4Sm80ELb1ELb0ELb1ELb1ELb1ELb1ELb1ELb0EEENS1_21CollectiveEpilogueFwdIS9_NS6_IJNS7_ILi1EEESF_SF_EEESA_SC_Li256ELb1ELb1ELb0ELb0EEENS1_19SingleTileSchedulerILb1ELb0ELb1ELi128EEEEEEEEEvNT_6ParamsE,"a",@progbits
	.sectionflags	@""
	.align	4
.nv.constant0._ZN7cutlass13device_kernelIN5flash19enable_sm80_to_sm89INS1_16FlashAttnFwdSm80INS1_25CollectiveMainloopFwdSm80ILi8ELi1ELb1EN4cute5tupleIJNS5_1CILi128EEES8_S8_EEELi128ENS_10bfloat16_tEfNS_4arch4Sm80ELb1ELb0ELb1ELb1ELb1ELb1ELb1ELb0EEENS1_21CollectiveEpilogueFwdIS9_NS6_IJNS7_ILi1EEESF_SF_EEESA_SC_Li256ELb1ELb1ELb0ELb0EEENS1_19SingleTileSchedulerILb1ELb0ELb1ELi128EEEEEEEEEvNT_6ParamsE:
	.zero		1944


//--------------------- .nv.constant0._ZN7cutlass13device_kernelIN5flash19enable_sm80_to_sm89INS1_16FlashAttnFwdSm80INS1_25CollectiveMainloopFwdSm80ILi4ELi1ELb0EN4cute5tupleIJNS5_1CILi128EEENS7_ILi64EEES8_EEELi128ENS_10bfloat16_tEfNS_4arch4Sm80ELb0ELb0ELb1ELb0ELb1ELb0ELb1ELb0EEENS1_21CollectiveEpilogueFwdINS6_IJS8_S8_S9_EEENS6_IJNS7_ILi1EEESH_SH_EEESB_SD_Li128ELb0ELb1ELb0ELb0EEENS1_19SingleTileSchedulerILb0ELb0ELb1ELi128EEEEEEEEEvNT_6ParamsE --------------------------
	.section	.nv.constant0._ZN7cutlass13device_kernelIN5flash19enable_sm80_to_sm89INS1_16FlashAttnFwdSm80INS1_25CollectiveMainloopFwdSm80ILi4ELi1ELb0EN4cute5tupleIJNS5_1CILi128EEENS7_ILi64EEES8_EEELi128ENS_10bfloat16_tEfNS_4arch4Sm80ELb0ELb0ELb1ELb0ELb1ELb0ELb1ELb0EEENS1_21CollectiveEpilogueFwdINS6_IJS8_S8_S9_EEENS6_IJNS7_ILi1EEESH_SH_EEESB_SD_Li128ELb0ELb1ELb0ELb0EEENS1_19SingleTileSchedulerILb0ELb0ELb1ELi128EEEEEEEEEvNT_6ParamsE,"a",@progbits
	.sectionflags	@""
	.align	4
.nv.constant0._ZN7cutlass13device_kernelIN5flash19enable_sm80_to_sm89INS1_16FlashAttnFwdSm80INS1_25CollectiveMainloopFwdSm80ILi4ELi1ELb0EN4cute5tupleIJNS5_1CILi128EEENS7_ILi64EEES8_EEELi128ENS_10bfloat16_tEfNS_4arch4Sm80ELb0ELb0ELb1ELb0ELb1ELb0ELb1ELb0EEENS1_21CollectiveEpilogueFwdINS6_IJS8_S8_S9_EEENS6_IJNS7_ILi1EEESH_SH_EEESB_SD_Li128ELb0ELb1ELb0ELb0EEENS1_19SingleTileSchedulerILb0ELb0ELb1ELi128EEEEEEEEEvNT_6ParamsE:
	.zero		1944


//--------------------- .nv.constant0._ZN7cutlass13device_kernelIN5flash19enable_sm80_to_sm89INS1_16FlashAttnFwdSm80INS1_25CollectiveMainloopFwdSm80ILi4ELi1ELb0EN4cute5tupleIJNS5_1CILi128EEENS7_ILi64EEES8_EEELi128ENS_10bfloat16_tEfNS_4arch4Sm80ELb0ELb0ELb1ELb1ELb1ELb0ELb1ELb0EEENS1_21CollectiveEpilogueFwdINS6_IJS8_S8_S9_EEENS6_IJNS7_ILi1EEESH_SH_EEESB_SD_Li128ELb1ELb1ELb0ELb0EEENS1_19SingleTileSchedulerILb1ELb0ELb1ELi128EEEEEEEEEvNT_6ParamsE --------------------------
	.section	.nv.constant0._ZN7cutlass13device_kernelIN5flash19enable_sm80_to_sm89INS1_16FlashAttnFwdSm80INS1_25CollectiveMainloopFwdSm80ILi4ELi1ELb0EN4cute5tupleIJNS5_1CILi128EEENS7_ILi64EEES8_EEELi128ENS_10bfloat16_tEfNS_4arch4Sm80ELb0ELb0ELb1ELb1ELb1ELb0ELb1ELb0EEENS1_21CollectiveEpilogueFwdINS6_IJS8_S8_S9_EEENS6_IJNS7_ILi1EEESH_SH_EEESB_SD_Li128ELb1ELb1ELb0ELb0EEENS1_19SingleTileSchedulerILb1ELb0ELb1ELi128EEEEEEEEEvNT_6ParamsE,"a",@progbits
	.sectionflags	@""
	.align	4
.nv.constant0._ZN7cutlass13device_kernelIN5flash19enable_sm80_to_sm89INS1_16FlashAttnFwdSm80INS1_25CollectiveMainloopFwdSm80ILi4ELi1ELb0EN4cute5tupleIJNS5_1CILi128EEENS7_ILi64EEES8_EEELi128ENS_10bfloat16_tEfNS_4arch4Sm80ELb0ELb0ELb1ELb1ELb1ELb0ELb1ELb0EEENS1_21CollectiveEpilogueFwdINS6_IJS8_S8_S9_EEENS6_IJNS7_ILi1EEESH_SH_EEESB_SD_Li128ELb1ELb1ELb0ELb0EEENS1_19SingleTileSchedulerILb1ELb0ELb1ELi128EEEEEEEEEvNT_6ParamsE:
	.zero		1944


//--------------------- .nv.constant0._ZN7cutlass13device_kernelIN5flash19enable_sm80_to_sm89INS1_16FlashAttnFwdSm80INS1_25CollectiveMainloopFwdSm80ILi4ELi1ELb0EN4cute5tupleIJNS5_1CILi128EEENS7_ILi64EEES8_EEELi128ENS_10bfloat16_tEfNS_4arch4Sm80ELb0ELb0ELb1ELb1ELb1ELb1ELb1ELb0EEENS1_21CollectiveEpilogueFwdINS6_IJS8_S8_S9_EEENS6_IJNS7_ILi1EEESH_SH_EEESB_SD_Li128ELb1ELb1ELb0ELb0EEENS1_19SingleTileSchedulerILb1ELb0ELb1ELi128EEEEEEEEEvNT_6ParamsE --------------------------
	.section	.nv.constant0._ZN7cutlass13device_kernelIN5flash19enable_sm80_to_sm89INS1_16FlashAttnFwdSm80INS1_25CollectiveMainloopFwdSm80ILi4ELi1ELb0EN4cute5tupleIJNS5_1CILi128EEENS7_ILi64EEES8_EEELi128ENS_10bfloat16_tEfNS_4arch4Sm80ELb0ELb0ELb1ELb1ELb1ELb1ELb1ELb0EEENS1_21CollectiveEpilogueFwdINS6_IJS8_S8_S9_EEENS6_IJNS7_ILi1EEESH_SH_EEESB_SD_Li128ELb1ELb1ELb0ELb0EEENS1_19SingleTileSchedulerILb1ELb0ELb1ELi128EEEEEEEEEvNT_6ParamsE,"a",@progbits
	.sectionflags	@""
	.align	4
.nv.constant0._ZN7cutlass13device_kernelIN5flash19enable_sm80_to_sm89INS1_16FlashAttnFwdSm80INS1_25CollectiveMainloopFwdSm80ILi4ELi1ELb0EN4cute5tupleIJNS5_1CILi128EEENS7_ILi64EEES8_EEELi128ENS_10bfloat16_tEfNS_4arch4Sm80ELb0ELb0ELb1ELb1ELb1ELb1ELb1ELb0EEENS1_21CollectiveEpilogueFwdINS6_IJS8_S8_S9_EEENS6_IJNS7_ILi1EEESH_SH_EEESB_SD_Li128ELb1ELb1ELb0ELb0EEENS1_19SingleTileSchedulerILb1ELb0ELb1ELi128EEEEEEEEEvNT_6ParamsE:
	.zero		1944


//--------------------- .nv.constant0._ZN7cutlass13device_kernelIN5flash19enable_sm80_to_sm89INS1_16FlashAttnFwdSm80INS1_25CollectiveMainloopFwdSm80ILi4ELi1ELb0EN4cute5tupleIJNS5_1CILi128EEENS7_ILi48EEES8_EEELi128ENS_10bfloat16_tEfNS_4arch4Sm80ELb0ELb1ELb1ELb0ELb1ELb0ELb1ELb0EEENS1_21CollectiveEpilogueFwdINS6_IJS8_S8_S9_EEENS6_IJNS7_ILi1EEESH_SH_EEESB_SD_Li128ELb0ELb1ELb0ELb0EEENS1_19SingleTileSchedulerILb0ELb0ELb1ELi128EEEEEEEEEvNT_6ParamsE --------------------------
	.section	.nv.constant0._ZN7cutlass13device_kernelIN5flash19enable_sm80_to_sm89INS1_16FlashAttnFwdSm80INS1_25CollectiveMainloopFwdSm80ILi4ELi1ELb0EN4cute5tupleIJNS5_1CILi128EEENS7_ILi48EEES8_EEELi128ENS_10bfloat16_tEfNS_4arch4Sm80ELb0ELb1ELb1ELb0ELb1ELb0ELb1ELb0EEENS1_21CollectiveEpilogueFwdINS6_IJS8_S8_S9_EEENS6_IJNS7_ILi1EEESH_SH_EEESB_SD_Li128ELb0ELb1ELb0ELb0EEENS1_19SingleTileSchedulerILb0ELb0ELb1ELi128EEEEEEEEEvNT_6ParamsE,"a",@progbits
	.sectionflags	@""
	.align	4
.nv.constant0._ZN7cutlass13device_kernelIN5flash19enable_sm80_to_sm89INS1_16FlashAttnFwdSm80INS1_25CollectiveMainloopFwdSm80ILi4ELi1ELb0EN4cute5tupleIJNS5_1CILi128EEENS7_ILi48EEES8_EEELi128ENS_10bfloat16_tEfNS_4arch4Sm80ELb0ELb1ELb1ELb0ELb1ELb0ELb1ELb0EEENS1_21CollectiveEpilogueFwdINS6_IJS8_S8_S9_EEENS6_IJNS7_ILi1EEESH_SH_EEESB_SD_Li128ELb0ELb1ELb0ELb0EEENS1_19SingleTileSchedulerILb0ELb0ELb1ELi128EEEEEEEEEvNT_6ParamsE:
	.zero		1944


//--------------------- .nv.constant0._ZN7cutlass13device_kernelIN5flash19enable_sm80_to_sm89INS1_16FlashAttnFwdSm80INS1_25CollectiveMainloopFwdSm80ILi4ELi1ELb0EN4cute5tupleIJNS5_1CILi128EEENS7_ILi48EEES8_EEELi128ENS_10bfloat16_tEfNS_4arch4Sm80ELb0ELb1ELb1ELb1ELb1ELb0ELb1ELb0EEENS1_21CollectiveEpilogueFwdINS6_IJS8_S8_S9_EEENS6_IJNS7_ILi1EEESH_SH_EEESB_SD_Li128ELb1ELb1ELb0ELb0EEENS1_19SingleTileSchedulerILb1ELb0ELb1ELi128EEEEEEEEEvNT_6ParamsE --------------------------
	.section	.nv.constant0._ZN7cutlass13device_kernelIN5flash19enable_sm80_to_sm89INS1_16FlashAttnFwdSm80INS1_25CollectiveMainloopFwdSm80ILi4ELi1ELb0EN4cute5tupleIJNS5_1CILi128EEENS7_ILi48EEES8_EEELi128ENS_10bfloat16_tEfNS_4arch4Sm80ELb0ELb1ELb1ELb1ELb1ELb0ELb1ELb0EEENS1_21CollectiveEpilogueFwdINS6_IJS8_S8_S9_EEENS6_IJNS7_ILi1EEESH_SH_EEESB_SD_Li128ELb1ELb1ELb0ELb0EEENS1_19SingleTileSchedulerILb1ELb0ELb1ELi128EEEEEEEEEvNT_6ParamsE,"a",@progbits
	.sectionflags	@""
	.align	4
.nv.constant0._ZN7cutlass13device_kernelIN5flash19enable_sm80_to_sm89INS1_16FlashAttnFwdSm80INS1_25CollectiveMainloopFwdSm80ILi4ELi1ELb0EN4cute5tupleIJNS5_1CILi128EEENS7_ILi48EEES8_EEELi128ENS_10bfloat16_tEfNS_4arch4Sm80ELb0ELb1ELb1ELb1ELb1ELb0ELb1ELb0EEENS1_21CollectiveEpilogueFwdINS6_IJS8_S8_S9_EEENS6_IJNS7_ILi1EEESH_SH_EEESB_SD_Li128ELb1ELb1ELb0ELb0EEENS1_19SingleTileSchedulerILb1ELb0ELb1ELi128EEEEEEEEEvNT_6ParamsE:
	.zero		1944


//--------------------- .nv.constant0._ZN7cutlass13device_kernelIN5flash19enable_sm80_to_sm89INS1_16FlashAttnFwdSm80INS1_25CollectiveMainloopFwdSm80ILi4ELi1ELb0EN4cute5tupleIJNS5_1CILi128EEENS7_ILi48EEES8_EEELi128ENS_10bfloat16_tEfNS_4arch4Sm80ELb0ELb1ELb1ELb1ELb1ELb1ELb1ELb0EEENS1_21CollectiveEpilogueFwdINS6_IJS8_S8_S9_EEENS6_IJNS7_ILi1EEESH_SH_EEESB_SD_Li128ELb1ELb1ELb0ELb0EEENS1_19SingleTileSchedulerILb1ELb0ELb1ELi128EEEEEEEEEvNT_6ParamsE --------------------------
	.section	.nv.constant0._ZN7cutlass13device_kernelIN5flash19enable_sm80_to_sm89INS1_16FlashAttnFwdSm80INS1_25CollectiveMainloopFwdSm80ILi4ELi1ELb0EN4cute5tupleIJNS5_1CILi128EEENS7_ILi48EEES8_EEELi128ENS_10bfloat16_tEfNS_4arch4Sm80ELb0ELb1ELb1ELb1ELb1ELb1ELb1ELb0EEENS1_21CollectiveEpilogueFwdINS6_IJS8_S8_S9_EEENS6_IJNS7_ILi1EEESH_SH_EEESB_SD_Li128ELb1ELb1ELb0ELb0EEENS1_19SingleTileSchedulerILb1ELb0ELb1ELi128EEEEEEEEEvNT_6ParamsE,"a",@progbits
	.sectionflags	@""
	.align	4
.nv.constant0._ZN7cutlass13device_kernelIN5flash19enable_sm80_to_sm89INS1_16FlashAttnFwdSm80INS1_25CollectiveMainloopFwdSm80ILi4ELi1ELb0EN4cute5tupleIJNS5_1CILi128EEENS7_ILi48EEES8_EEELi128ENS_10bfloat16_tEfNS_4arch4Sm80ELb0ELb1ELb1ELb1ELb1ELb1ELb1ELb0EEENS1_21CollectiveEpilogueFwdINS6_IJS8_S8_S9_EEENS6_IJNS7_ILi1EEESH_SH_EEESB_SD_Li128ELb1ELb1ELb0ELb0EEENS1_19SingleTileSchedulerILb1ELb0ELb1ELi128EEEEEEEEEvNT_6ParamsE:
	.zero		1944


//--------------------- .nv.constant0._ZN7cutlass13device_kernelIN5flash19enable_sm80_to_sm89INS1_16FlashAttnFwdSm80INS1_25CollectiveMainloopFwdSm80ILi4ELi1ELb0EN4cute5tupleIJNS5_1CILi128EEENS7_ILi64EEES8_EEELi128ENS_10bfloat16_tEfNS_4arch4Sm80ELb1ELb0ELb1ELb0ELb1ELb0ELb1ELb0EEENS1_21CollectiveEpilogueFwdINS6_IJS8_S8_S9_EEENS6_IJNS7_ILi1EEESH_SH_EEESB_SD_Li128ELb0ELb1ELb0ELb0EEENS1_30DynamicPersistentTileSchedulerILi128ELi128ELb0ELb1ELb0EEEEEEEEEvNT_6ParamsE --------------------------
	.section	.nv.constant0._ZN7cutlass13device_kernelIN5flash19enable_sm80_to_sm89INS1_16FlashAttnFwdSm80INS1_25CollectiveMainloopFwdSm80ILi4ELi1ELb0EN4cute5tupleIJNS5_1CILi128EEENS7_ILi64EEES8_EEELi128ENS_10bfloat16_tEfNS_4arch4Sm80ELb1ELb0ELb1ELb0ELb1ELb0ELb1ELb0EEENS1_21CollectiveEpilogueFwdINS6_IJS8_S8_S9_EEENS6_IJNS7_ILi1EEESH_SH_EEESB_SD_Li128ELb0ELb1ELb0ELb0EEENS1_30DynamicPersistentTileSchedulerILi128ELi128ELb0ELb1ELb0EEEEEEEEEvNT_6ParamsE,"a",@progbits
	.sectionflags	@""
	.align	4
.nv.constant0._ZN7cutlass13device_kernelIN5flash19enable_sm80_to_sm89INS1_16FlashAttnFwdSm80INS1_25CollectiveMainloopFwdSm80ILi4ELi1ELb0EN4cute5tupleIJNS5_1CILi128EEENS7_ILi64EEES8_EEELi128ENS_10bfloat16_tEfNS_4arch4Sm80ELb1ELb0ELb1ELb0ELb1ELb0ELb1ELb0EEENS1_21CollectiveEpilogueFwdINS6_IJS8_S8_S9_EEENS6_IJNS7_ILi1EEESH_SH_EEESB_SD_Li128ELb0ELb1ELb0ELb0EEENS1_30DynamicPersistentTileSchedulerILi128ELi128ELb0ELb1ELb0EEEEEEEEEvNT_6ParamsE:
	.zero		1960


//--------------------- .nv.constant0._ZN7cutlass13device_kernelIN5flash19enable_sm80_to_sm89INS1_16FlashAttnFwdSm80INS1_25CollectiveMainloopFwdSm80ILi4ELi1ELb0EN4cute5tupleIJNS5_1CILi128EEENS7_ILi64EEES8_EEELi128ENS_10bfloat16_tEfNS_4arch4Sm80ELb1ELb0ELb1ELb1ELb1ELb0ELb1ELb0EEENS1_21CollectiveEpilogueFwdINS6_IJS8_S8_S9_EEENS6_IJNS7_ILi1EEESH_SH_EEESB_SD_Li128ELb1ELb1ELb0ELb0EEENS1_19SingleTileSchedulerILb1ELb0ELb1ELi128EEEEEEEEEvNT_6ParamsE --------------------------
	.section	.nv.constant0._ZN7cutlass13device_kernelIN5flash19enable_sm80_to_sm89INS1_16FlashAttnFwdSm80INS1_25CollectiveMainloopFwdSm80ILi4ELi1ELb0EN4cute5tupleIJNS5_1CILi128EEENS7_ILi64EEES8_EEELi128ENS_10bfloat16_tEfNS_4arch4Sm80ELb1ELb0ELb1ELb1ELb1ELb0ELb1ELb0EEENS1_21CollectiveEpilogueFwdINS6_IJS8_S8_S9_EEENS6_IJNS7_ILi1EEESH_SH_EEESB_SD_Li128ELb1ELb1ELb0ELb0EEENS1_19SingleTileSchedulerILb1ELb0ELb1ELi128EEEEEEEEEvNT_6ParamsE,"a",@progbits
	.sectionflags	@""
	.align	4
.nv.constant0._ZN7cutlass13device_kernelIN5flash19enable_sm80_to_sm89INS1_16FlashAttnFwdSm80INS1_25CollectiveMainloopFwdSm80ILi4ELi1ELb0EN4cute5tupleIJNS5_1CILi128EEENS7_ILi64EEES8_EEELi128ENS_10bfloat16_tEfNS_4arch4Sm80ELb1ELb0ELb1ELb1ELb1ELb0ELb1ELb0EEENS1_21CollectiveEpilogueFwdINS6_IJS8_S8_S9_EEENS6_IJNS7_ILi1EEESH_SH_EEESB_SD_Li128ELb1ELb1ELb0ELb0EEENS1_19SingleTileSchedulerILb1ELb0ELb1ELi128EEEEEEEEEvNT_6ParamsE:
	.zero		1944


//--------------------- .nv.constant0._ZN7cutlass13device_kernelIN5flash19enable_sm80_to_sm89INS1_16FlashAttnFwdSm80INS1_25CollectiveMainloopFwdSm80ILi4ELi1ELb0EN4cute5tupleIJNS5_1CILi128EEENS7_ILi64EEES8_EEELi128ENS_10bfloat16_tEfNS_4arch4Sm80ELb1ELb0ELb1ELb1ELb1ELb1ELb1ELb0EEENS1_21CollectiveEpilogueFwdINS6_IJS8_S8_S9_EEENS6_IJNS7_ILi1EEESH_SH_EEESB_SD_Li128ELb1ELb1ELb0ELb0EEENS1_19SingleTileSchedulerILb1ELb0ELb1ELi128EEEEEEEEEvNT_6ParamsE --------------------------
	.section	.nv.constant0._ZN7cutlass13device_kernelIN5flash19enable_sm80_to_sm89INS1_16FlashAttnFwdSm80INS1_25CollectiveMainloopFwdSm80ILi4ELi1ELb0EN4cute5tupleIJNS5_1CILi128EEENS7_ILi64EEES8_EEELi128ENS_10bfloat16_tEfNS_4arch4Sm80ELb1ELb0ELb1ELb1ELb1ELb1ELb1ELb0EEENS1_21CollectiveEpilogueFwdINS6_IJS8_S8_S9_EEENS6_IJNS7_ILi1EEESH_SH_EEESB_SD_Li128ELb1ELb1ELb0ELb0EEENS1_19SingleTileSchedulerILb1ELb0ELb1ELi128EEEEEEEEEvNT_6ParamsE,"a",@progbits
	.sectionflags	@""
	.align	4
.nv.constant0._ZN7cutlass13device_kernelIN5flash19enable_sm80_to_sm89INS1_16FlashAttnFwdSm80INS1_25CollectiveMainloopFwdSm80ILi4ELi1ELb0EN4cute5tupleIJNS5_1CILi128EEENS7_ILi64EEES8_EEELi128ENS_10bfloat16_tEfNS_4arch4Sm80ELb1ELb0ELb1ELb1ELb1ELb1ELb1ELb0EEENS1_21CollectiveEpilogueFwdINS6_IJS8_S8_S9_EEENS6_IJNS7_ILi1EEESH_SH_EEESB_SD_Li128ELb1ELb1ELb0ELb0EEENS1_19SingleTileSchedulerILb1ELb0ELb1ELi128EEEEEEEEEvNT_6ParamsE:
	.zero		1944


//--------------------- .nv.constant0._ZN7cutlass13device_kernelIN5flash19enable_sm80_to_sm89INS1_16FlashAttnFwdSm80INS1_25CollectiveMainloopFwdSm80ILi8ELi1ELb1EN4cute5tupleIJNS5_1CILi128EEES8_S8_EEELi128ENS_10bfloat16_tEfNS_4arch4Sm80ELb0ELb0ELb0ELb0ELb1ELb0ELb1ELb0EEENS1_21CollectiveEpilogueFwdIS9_NS6_IJNS7_ILi1EEESF_SF_EEESA_SC_Li256ELb0ELb1ELb0ELb0EEENS1_19SingleTileSchedulerILb0ELb0ELb1ELi128EEEEEEEEEvNT_6ParamsE --------------------------
	.section	.nv.constant0._ZN7cutlass13device_kernelIN5flash19enable_sm80_to_sm89INS1_16FlashAttnFwdSm80INS1_25CollectiveMainloopFwdSm80ILi8ELi1ELb1EN4cute5tupleIJNS5_1CILi128EEES8_S8_EEELi128ENS_10bfloat16_tEfNS_4arch4Sm80ELb0ELb0ELb0ELb0ELb1ELb0ELb1ELb0EEENS1_21CollectiveEpilogueFwdIS9_NS6_IJNS7_ILi1EEESF_SF_EEESA_SC_Li256ELb0ELb1ELb0ELb0EEENS1_19SingleTileSchedulerILb0ELb0ELb1ELi128EEEEEEEEEvNT_6ParamsE,"a",@progbits
	.sectionflags	@""
	.align	4
.nv.constant0._ZN7cutlass13device_kernelIN5flash19enable_sm80_to_sm89INS1_16FlashAttnFwdSm80INS1_25CollectiveMainloopFwdSm80ILi8ELi1ELb1EN4cute5tupleIJNS5_1CILi128EEES8_S8_EEELi128ENS_10bfloat16_tEfNS_4arch4Sm80ELb0ELb0ELb0ELb0ELb1ELb0ELb1ELb0EEENS1_21CollectiveEpilogueFwdIS9_NS6_IJNS7_ILi1EEESF_SF_EEESA_SC_Li256ELb0ELb1ELb0ELb0EEENS1_19SingleTileSchedulerILb0ELb0ELb1ELi128EEEEEEEEEvNT_6ParamsE:
	.zero		1944


//--------------------- .nv.constant0._ZN7cutlass13device_kernelIN5flash19enable_sm80_to_sm89INS1_16FlashAttnFwdSm80INS1_25CollectiveMainloopFwdSm80ILi8ELi1ELb1EN4cute5tupleIJNS5_1CILi128EEES8_S8_EEELi128ENS_10bfloat16_tEfNS_4arch4Sm80ELb0ELb0ELb0ELb1ELb1ELb0ELb1ELb0EEENS1_21CollectiveEpilogueFwdIS9_NS6_IJNS7_ILi1EEESF_SF_EEESA_SC_Li256ELb1ELb1ELb0ELb0EEENS1_19SingleTileSchedulerILb1ELb0ELb1ELi128EEEEEEEEEvNT_6ParamsE --------------------------
	.section	.nv.constant0._ZN7cutlass13device_kernelIN5flash19enable_sm80_to_sm89INS1_16FlashAttnFwdSm80INS1_25CollectiveMainloopFwdSm80ILi8ELi1ELb1EN4cute5tupleIJNS5_1CILi128EEES8_S8_EEELi128ENS_10bfloat16_tEfNS_4arch4Sm80ELb0ELb0ELb0ELb1ELb1ELb0ELb1ELb0EEENS1_21CollectiveEpilogueFwdIS9_NS6_IJNS7_ILi1EEESF_SF_EEESA_SC_Li256ELb1ELb1ELb0ELb0EEENS1_19SingleTileSchedulerILb1ELb0ELb1ELi128EEEEEEEEEvNT_6ParamsE,"a",@progbits
	.sectionflags	@""
	.align	4
.nv.constant0._ZN7cutlass13device_kernelIN5flash19enable_sm80_to_sm89INS1_16FlashAttnFwdSm80INS1_25CollectiveMainloopFwdSm80ILi8ELi1ELb1EN4cute5tupleIJNS5_1CILi128EEES8_S8_EEELi128ENS_10bfloat16_tEfNS_4arch4Sm80ELb0ELb0ELb0ELb1ELb1ELb0ELb1ELb0EEENS1_21CollectiveEpilogueFwdIS9_NS6_IJNS7_ILi1EEESF_SF_EEESA_SC_Li256ELb1ELb1ELb0ELb0EEENS1_19SingleTileSchedulerILb1ELb0ELb1ELi128EEEEEEEEEvNT_6ParamsE:
	.zero		1944


//--------------------- .nv.constant0._ZN7cutlass13device_kernelIN5flash19enable_sm80_to_sm89INS1_16FlashAttnFwdSm80INS1_25CollectiveMainloopFwdSm80ILi8ELi1ELb1EN4cute5tupleIJNS5_1CILi128EEES8_S8_EEELi128ENS_10bfloat16_tEfNS_4arch4Sm80ELb0ELb0ELb0ELb1ELb1ELb1ELb1ELb0EEENS1_21CollectiveEpilogueFwdIS9_NS6_IJNS7_ILi1EEESF_SF_EEESA_SC_Li256ELb1ELb1ELb0ELb0EEENS1_19SingleTileSchedulerILb1ELb0ELb1ELi128EEEEEEEEEvNT_6ParamsE --------------------------
	.section	.nv.constant0._ZN7cutlass13device_kernelIN5flash19enable_sm80_to_sm89INS1_16FlashAttnFwdSm80INS1_25CollectiveMainloopFwdSm80ILi8ELi1ELb1EN4cute5tupleIJNS5_1CILi128EEES8_S8_EEELi128ENS_10bfloat16_tEfNS_4arch4Sm80ELb0ELb0ELb0ELb1ELb1ELb1ELb1ELb0EEENS1_21CollectiveEpilogueFwdIS9_NS6_IJNS7_ILi1EEESF_SF_EEESA_SC_Li256ELb1ELb1ELb0ELb0EEENS1_19SingleTileSchedulerILb1ELb0ELb1ELi128EEEEEEEEEvNT_6ParamsE,"a",@progbits
	.sectionflags	@""
	.align	4
.nv.constant0._ZN7cutlass13device_kernelIN5flash19enable_sm80_to_sm89INS1_16FlashAttnFwdSm80INS1_25CollectiveMainloopFwdSm80ILi8ELi1ELb1EN4cute5tupleIJNS5_1CILi128EEES8_S8_EEELi128ENS_10bfloat16_tEfNS_4arch4Sm80ELb0ELb0ELb0ELb1ELb1ELb1ELb1ELb0EEENS1_21CollectiveEpilogueFwdIS9_NS6_IJNS7_ILi1EEESF_SF_EEESA_SC_Li256ELb1ELb1ELb0ELb0EEENS1_19SingleTileSchedulerILb1ELb0ELb1ELi128EEEEEEEEEvNT_6ParamsE:
	.zero		1944


//--------------------- .nv.constant0._ZN7cutlass13device_kernelIN5flash19enable_sm80_to_sm89INS1_16FlashAttnFwdSm80INS1_25CollectiveMainloopFwdSm80ILi8ELi1ELb1EN4cute5tupleIJNS5_1CILi128EEENS7_ILi96EEES8_EEELi128ENS_10bfloat16_tEfNS_4arch4Sm80ELb0ELb1ELb0ELb0ELb1ELb0ELb1ELb0EEENS1_21CollectiveEpilogueFwdINS6_IJS8_S8_S9_EEENS6_IJNS7_ILi1EEESH_SH_EEESB_SD_Li256ELb0ELb1ELb0ELb0EEENS1_19SingleTileSchedulerILb0ELb0ELb1ELi128EEEEEEEEEvNT_6ParamsE --------------------------
	.section	.nv.constant0._ZN7cutlass13device_kernelIN5flash19enable_sm80_to_sm89INS1_16FlashAttnFwdSm80INS1_25CollectiveMainloopFwdSm80ILi8ELi1ELb1EN4cute5tupleIJNS5_1CILi128EEENS7_ILi96EEES8_EEELi128ENS_10bfloat16_tEfNS_4arch4Sm80ELb0ELb1ELb0ELb0ELb1ELb0ELb1ELb0EEENS1_21CollectiveEpilogueFwdINS6_IJS8_S8_S9_EEENS6_IJNS7_ILi1EEESH_SH_EEESB_SD_Li256ELb0ELb1ELb0ELb0EEENS1_19SingleTileSchedulerILb0ELb0ELb1ELi128EEEEEEEEEvNT_6ParamsE,"a",@progbits
	.sectionflags	@""
	.align	4
.nv.constant0._ZN7cutlass13device_kernelIN5flash19enable_sm80_to_sm89INS1_16FlashAttnFwdSm80INS1_25CollectiveMainloopFwdSm80ILi8ELi1ELb1EN4cute5tupleIJNS5_1CILi128EEENS7_ILi96EEES8_EEELi128ENS_10bfloat16_tEfNS_4arch4Sm80ELb0ELb1ELb0ELb0ELb1ELb0ELb1ELb0EEENS1_21CollectiveEpilogueFwdINS6_IJS8_S8_S9_EEENS6_IJNS7_ILi1EEESH_SH_EEESB_SD_Li256ELb0ELb1ELb0ELb0EEENS1_19SingleTileSchedulerILb0ELb0ELb1ELi128EEEEEEEEEvNT_6ParamsE:
	.zero		1944


//--------------------- .nv.constant0._ZN7cutlass13device_kernelIN5flash19enable_sm80_to_sm89INS1_16FlashAttnFwdSm80INS1_25CollectiveMainloopFwdSm80ILi8ELi1ELb1EN4cute5tupleIJNS5_1CILi128EEENS7_ILi96EEES8_EEELi128ENS_10bfloat16_tEfNS_4arch4Sm80ELb0ELb1ELb0ELb1ELb1ELb0ELb1ELb0EEENS1_21CollectiveEpilogueFwdINS6_IJS8_S8_S9_EEENS6_IJNS7_ILi1EEESH_SH_EEESB_SD_Li256ELb1ELb1ELb0ELb0EEENS1_19SingleTileSchedulerILb1ELb0ELb1ELi128EEEEEEEEEvNT_6ParamsE --------------------------
	.section	.nv.constant0._ZN7cutlass13device_kernelIN5flash19enable_sm80_to_sm89INS1_16FlashAttnFwdSm80INS1_25CollectiveMainloopFwdSm80ILi8ELi1ELb1EN4cute5tupleIJNS5_1CILi128EEENS7_ILi96EEES8_EEELi128ENS_10bfloat16_tEfNS_4arch4Sm80ELb0ELb1ELb0ELb1ELb1ELb0ELb1ELb0EEENS1_21CollectiveEpilogueFwdINS6_IJS8_S8_S9_EEENS6_IJNS7_ILi1EEESH_SH_EEESB_SD_Li256ELb1ELb1ELb0ELb0EEENS1_19SingleTileSchedulerILb1ELb0ELb1ELi128EEEEEEEEEvNT_6ParamsE,"a",@progbits
	.sectionflags	@""
	.align	4
.nv.constant0._ZN7cutlass13device_kernelIN5flash19enable_sm80_to_sm89INS1_16FlashAttnFwdSm80INS1_25CollectiveMainloopFwdSm80ILi8ELi1ELb1EN4cute5tupleIJNS5_1CILi128EEENS7_ILi96EEES8_EEELi128ENS_10bfloat16_tEfNS_4arch4Sm80ELb0ELb1ELb0ELb1ELb1ELb0ELb1ELb0EEENS1_21CollectiveEpilogueFwdINS6_IJS8_S8_S9_EEENS6_IJNS7_ILi1EEESH_SH_EEESB_SD_Li256ELb1ELb1ELb0ELb0EEENS1_19SingleTileSchedulerILb1ELb0ELb1ELi128EEEEEEEEEvNT_6ParamsE:
	.zero		1944


//--------------------- .nv.constant0._ZN7cutlass13device_kernelIN5flash19enable_sm80_to_sm89INS1_16FlashAttnFwdSm80INS1_25CollectiveMainloopFwdSm80ILi8ELi1ELb1EN4cute5tupleIJNS5_1CILi128EEENS7_ILi96EEES8_EEELi128ENS_10bfloat16_tEfNS_4arch4Sm80ELb0ELb1ELb0ELb1ELb1ELb1ELb1ELb0EEENS1_21CollectiveEpilogueFwdINS6_IJS8_S8_S9_EEENS6_IJNS7_ILi1EEESH_SH_EEESB_SD_Li256ELb1ELb1ELb0ELb0EEENS1_19SingleTileSchedulerILb1ELb0ELb1ELi128EEEEEEEEEvNT_6ParamsE --------------------------
	.section	.nv.constant0._ZN7cutlass13device_kernelIN5flash19enable_sm80_to_sm89INS1_16FlashAttnFwdSm80INS1_25CollectiveMainloopFwdSm80ILi8ELi1ELb1EN4cute5tupleIJNS5_1CILi128EEENS7_ILi96EEES8_EEELi128ENS_10bfloat16_tEfNS_4arch4Sm80ELb0ELb1ELb0ELb1ELb1ELb1ELb1ELb0EEENS1_21CollectiveEpilogueFwdINS6_IJS8_S8_S9_EEENS6_IJNS7_ILi1EEESH_SH_EEESB_SD_Li256ELb1ELb1ELb0ELb0EEENS1_19SingleTileSchedulerILb1ELb0ELb1ELi128EEEEEEEEEvNT_6ParamsE,"a",@progbits
	.sectionflags	@""
	.align	4
.nv.constant0._ZN7cutlass13device_kernelIN5flash19enable_sm80_to_sm89INS1_16FlashAttnFwdSm80INS1_25CollectiveMainloopFwdSm80ILi8ELi1ELb1EN4cute5tupleIJNS5_1CILi128EEENS7_ILi96EEES8_EEELi128ENS_10bfloat16_tEfNS_4arch4Sm80ELb0ELb1ELb0ELb1ELb1ELb1ELb1ELb0EEENS1_21CollectiveEpilogueFwdINS6_IJS8_S8_S9_EEENS6_IJNS7_ILi1EEESH_SH_EEESB_SD_Li256ELb1ELb1ELb0ELb0EEENS1_19SingleTileSchedulerILb1ELb0ELb1ELi128EEEEEEEEEvNT_6ParamsE:
	.zero		1944


//--------------------- .nv.constant0._ZN7cutlass13device_kernelIN5flash19enable_sm80_to_sm89INS1_16FlashAttnFwdSm80INS1_25CollectiveMainloopFwdSm80ILi8ELi1ELb1EN4cute5tupleIJNS5_1CILi128EEES8_S8_EEELi128ENS_10bfloat16_tEfNS_4arch4Sm80ELb1ELb0ELb0ELb0ELb1ELb0ELb1ELb0EEENS1_21CollectiveEpilogueFwdIS9_NS6_IJNS7_ILi1EEESF_SF_EEESA_SC_Li256ELb0ELb1ELb0ELb0EEENS1_30DynamicPersistentTileSchedulerILi256ELi256ELb0ELb1ELb0EEEEEEEEEvNT_6ParamsE --------------------------
	.section	.nv.constant0._ZN7cutlass13device_kernelIN5flash19enable_sm80_to_sm89INS1_16FlashAttnFwdSm80INS1_25CollectiveMainloopFwdSm80ILi8ELi1ELb1EN4cute5tupleIJNS5_1CILi128EEES8_S8_EEELi128ENS_10bfloat16_tEfNS_4arch4Sm80ELb1ELb0ELb0ELb0ELb1ELb0ELb1ELb0EEENS1_21CollectiveEpilogueFwdIS9_NS6_IJNS7_ILi1EEESF_SF_EEESA_SC_Li256ELb0ELb1ELb0ELb0EEENS1_30DynamicPersistentTileSchedulerILi256ELi256ELb0ELb1ELb0EEEEEEEEEvNT_6ParamsE,"a",@progbits
	.sectionflags	@""
	.align	4
.nv.constant0._ZN7cutlass13device_kernelIN5flash19enable_sm80_to_sm89INS1_16FlashAttnFwdSm80INS1_25CollectiveMainloopFwdSm80ILi8ELi1ELb1EN4cute5tupleIJNS5_1CILi128EEES8_S8_EEELi128ENS_10bfloat16_tEfNS_4arch4Sm80ELb1ELb0ELb0ELb0ELb1ELb0ELb1ELb0EEENS1_21CollectiveEpilogueFwdIS9_NS6_IJNS7_ILi1EEESF_SF_EEESA_SC_Li256ELb0ELb1ELb0ELb0EEENS1_30DynamicPersistentTileSchedulerILi256ELi256ELb0ELb1ELb0EEEEEEEEEvNT_6ParamsE:
	.zero		1960


//--------------------- .nv.constant0._ZN7cutlass13device_kernelIN5flash19enable_sm80_to_sm89INS1_16FlashAttnFwdSm80INS1_25CollectiveMainloopFwdSm80ILi8ELi1ELb1EN4cute5tupleIJNS5_1CILi128EEES8_S8_EEELi128ENS_10bfloat16_tEfNS_4arch4Sm80ELb1ELb0ELb0ELb1ELb1ELb0ELb1ELb0EEENS1_21CollectiveEpilogueFwdIS9_NS6_IJNS7_ILi1EEESF_SF_EEESA_SC_Li256ELb1ELb1ELb0ELb0EEENS1_19SingleTileSchedulerILb1ELb0ELb1ELi128EEEEEEEEEvNT_6ParamsE --------------------------
	.section	.nv.constant0._ZN7cutlass13device_kernelIN5flash19enable_sm80_to_sm89INS1_16FlashAttnFwdSm80INS1_25CollectiveMainloopFwdSm80ILi8ELi1ELb1EN4cute5tupleIJNS5_1CILi128EEES8_S8_EEELi128ENS_10bfloat16_tEfNS_4arch4Sm80ELb1ELb0ELb0ELb1ELb1ELb0ELb1ELb0EEENS1_21CollectiveEpilogueFwdIS9_NS6_IJNS7_ILi1EEESF_SF_EEESA_SC_Li256ELb1ELb1ELb0ELb0EEENS1_19SingleTileSchedulerILb1ELb0ELb1ELi128EEEEEEEEEvNT_6ParamsE,"a",@progbits
	.sectionflags	@""
	.align	4
.nv.constant0._ZN7cutlass13device_kernelIN5flash19enable_sm80_to_sm89INS1_16FlashAttnFwdSm80INS1_25CollectiveMainloopFwdSm80ILi8ELi1ELb1EN4cute5tupleIJNS5_1CILi128EEES8_S8_EEELi128ENS_10bfloat16_tEfNS_4arch4Sm80ELb1ELb0ELb0ELb1ELb1ELb0ELb1ELb0EEENS1_21CollectiveEpilogueFwdIS9_NS6_IJNS7_ILi1EEESF_SF_EEESA_SC_Li256ELb1ELb1ELb0ELb0EEENS1_19SingleTileSchedulerILb1ELb0ELb1ELi128EEEEEEEEEvNT_6ParamsE:
	.zero		1944


//--------------------- .nv.constant0._ZN7cutlass13device_kernelIN5flash19enable_sm80_to_sm89INS1_16FlashAttnFwdSm80INS1_25CollectiveMainloopFwdSm80ILi8ELi1ELb1EN4cute5tupleIJNS5_1CILi128EEES8_S8_EEELi128ENS_10bfloat16_tEfNS_4arch4Sm80ELb1ELb0ELb0ELb1ELb1ELb1ELb1ELb0EEENS1_21CollectiveEpilogueFwdIS9_NS6_IJNS7_ILi1EEESF_SF_EEESA_SC_Li256ELb1ELb1ELb0ELb0EEENS1_19SingleTileSchedulerILb1ELb0ELb1ELi128EEEEEEEEEvNT_6ParamsE --------------------------
	.section	.nv.constant0._ZN7cutlass13device_kernelIN5flash19enable_sm80_to_sm89INS1_16FlashAttnFwdSm80INS1_25CollectiveMainloopFwdSm80ILi8ELi1ELb1EN4cute5tupleIJNS5_1CILi128EEES8_S8_EEELi128ENS_10bfloat16_tEfNS_4arch4Sm80ELb1ELb0ELb0ELb1ELb1ELb1ELb1ELb0EEENS1_21CollectiveEpilogueFwdIS9_NS6_IJNS7_ILi1EEESF_SF_EEESA_SC_Li256ELb1ELb1ELb0ELb0EEENS1_19SingleTileSchedulerILb1ELb0ELb1ELi128EEEEEEEEEvNT_6ParamsE,"a",@progbits
	.sectionflags	@""
	.align	4
.nv.constant0._ZN7cutlass13device_kernelIN5flash19enable_sm80_to_sm89INS1_16FlashAttnFwdSm80INS1_25CollectiveMainloopFwdSm80ILi8ELi1ELb1EN4cute5tupleIJNS5_1CILi128EEES8_S8_EEELi128ENS_10bfloat16_tEfNS_4arch4Sm80ELb1ELb0ELb0ELb1ELb1ELb1ELb1ELb0EEENS1_21CollectiveEpilogueFwdIS9_NS6_IJNS7_ILi1EEESF_SF_EEESA_SC_Li256ELb1ELb1ELb0ELb0EEENS1_19SingleTileSchedulerILb1ELb0ELb1ELi128EEEEEEEEEvNT_6ParamsE:
	.zero		1944


//--------------------- .nv.constant0._ZN7cutlass13device_kernelIN5flash19enable_sm80_to_sm89INS1_16FlashAttnFwdSm80INS1_25CollectiveMainloopFwdSm80ILi4ELi1ELb0EN4cute5tupleIJNS5_1CILi128EEENS7_ILi64EEES8_EEELi128ENS_10bfloat16_tEfNS_4arch4Sm80ELb0ELb0ELb0ELb0ELb1ELb0ELb1ELb0EEENS1_21CollectiveEpilogueFwdINS6_IJS8_S8_S9_EEENS6_IJNS7_ILi1EEESH_SH_EEESB_SD_Li128ELb0ELb1ELb0ELb0EEENS1_19SingleTileSchedulerILb0ELb0ELb1ELi128EEEEEEEEEvNT_6ParamsE --------------------------
	.section	.nv.constant0._ZN7cutlass13device_kernelIN5flash19enable_sm80_to_sm89INS1_16FlashAttnFwdSm80INS1_25CollectiveMainloopFwdSm80ILi4ELi1ELb0EN4cute5tupleIJNS5_1CILi128EEENS7_ILi64EEES8_EEELi128ENS_10bfloat16_tEfNS_4arch4Sm80ELb0ELb0ELb0ELb0ELb1ELb0ELb1ELb0EEENS1_21CollectiveEpilogueFwdINS6_IJS8_S8_S9_EEENS6_IJNS7_ILi1EEESH_SH_EEESB_SD_Li128ELb0ELb1ELb0ELb0EEENS1_19SingleTileSchedulerILb0ELb0ELb1ELi128EEEEEEEEEvNT_6ParamsE,"a",@progbits
	.sectionflags	@""
	.align	4
.nv.constant0._ZN7cutlass13device_kernelIN5flash19enable_sm80_to_sm89INS1_16FlashAttnFwdSm80INS1_25CollectiveMainloopFwdSm80ILi4ELi1ELb0EN4cute5tupleIJNS5_1CILi128EEENS7_ILi64EEES8_EEELi128ENS_10bfloat16_tEfNS_4arch4Sm80ELb0ELb0ELb0ELb0ELb1ELb0ELb1ELb0EEENS1_21CollectiveEpilogueFwdINS6_IJS8_S8_S9_EEENS6_IJNS7_ILi1EEESH_SH_EEESB_SD_Li128ELb0ELb1ELb0ELb0EEENS1_19SingleTileSchedulerILb0ELb0ELb1ELi128EEEEEEEEEvNT_6ParamsE:
	.zero		1944


//--------------------- .nv.constant0._ZN7cutlass13device_kernelIN5flash19enable_sm80_to_sm89INS1_16FlashAttnFwdSm80INS1_25CollectiveMainloopFwdSm80ILi4ELi1ELb0EN4cute5tupleIJNS5_1CILi128EEENS7_ILi64EEES8_EEELi128ENS_10bfloat16_tEfNS_4arch4Sm80ELb0ELb0ELb0ELb1ELb1ELb0ELb1ELb0EEENS1_21CollectiveEpilogueFwdINS6_IJS8_S8_S9_EEENS6_IJNS7_ILi1EEESH_SH_EEESB_SD_Li128ELb1ELb1ELb0ELb0EEENS1_19SingleTileSchedulerILb1ELb0ELb1ELi128EEEEEEEEEvNT_6ParamsE --------------------------
	.section	.nv.constant0._ZN7cutlass13device_kernelIN5flash19enable_sm80_to_sm89INS1_16FlashAttnFwdSm80INS1_25CollectiveMainloopFwdSm80ILi4ELi1ELb0EN4cute5tupleIJNS5_1CILi128EEENS7_ILi64EEES8_EEELi128ENS_10bfloat16_tEfNS_4arch4Sm80ELb0ELb0ELb0ELb1ELb1ELb0ELb1ELb0EEENS1_21CollectiveEpilogueFwdINS6_IJS8_S8_S9_EEENS6_IJNS7_ILi1EEESH_SH_EEESB_SD_Li128ELb1ELb1ELb0ELb0EEENS1_19SingleTileSchedulerILb1ELb0ELb1ELi128EEEEEEEEEvNT_6ParamsE,"a",@progbits
	.sectionflags	@""
	.align	4
.nv.constant0._ZN7cutlass13device_kernelIN5flash19enable_sm80_to_sm89INS1_16FlashAttnFwdSm80INS1_25CollectiveMainloopFwdSm80ILi4ELi1ELb0EN4cute5tupleIJNS5_1CILi128EEENS7_ILi64EEES8_EEELi128ENS_10bfloat16_tEfNS_4arch4Sm80ELb0ELb0ELb0ELb1ELb1ELb0ELb1ELb0EEENS1_21CollectiveEpilogueFwdINS6_IJS8_S8_S9_EEENS6_IJNS7_ILi1EEESH_SH_EEESB_SD_Li128ELb1ELb1ELb0ELb0EEENS1_19SingleTileSchedulerILb1ELb0ELb1ELi128EEEEEEEEEvNT_6ParamsE:
	.zero		1944


//--------------------- .nv.constant0._ZN7cutlass13device_kernelIN5flash19enable_sm80_to_sm89INS1_16FlashAttnFwdSm80INS1_25CollectiveMainloopFwdSm80ILi4ELi1ELb0EN4cute5tupleIJNS5_1CILi128EEENS7_ILi64EEES8_EEELi128ENS_10bfloat16_tEfNS_4arch4Sm80ELb0ELb0ELb0ELb1ELb1ELb1ELb1ELb0EEENS1_21CollectiveEpilogueFwdINS6_IJS8_S8_S9_EEENS6_IJNS7_ILi1EEESH_SH_EEESB_SD_Li128ELb1ELb1ELb0ELb0EEENS1_19SingleTileSchedulerILb1ELb0ELb1ELi128EEEEEEEEEvNT_6ParamsE --------------------------
	.section	.nv.constant0._ZN7cutlass13device_kernelIN5flash19enable_sm80_to_sm89INS1_16FlashAttnFwdSm80INS1_25CollectiveMainloopFwdSm80ILi4ELi1ELb0EN4cute5tupleIJNS5_1CILi128EEENS7_ILi64EEES8_EEELi128ENS_10bfloat16_tEfNS_4arch4Sm80ELb0ELb0ELb0ELb1ELb1ELb1ELb1ELb0EEENS1_21CollectiveEpilogueFwdINS6_IJS8_S8_S9_EEENS6_IJNS7_ILi1EEESH_SH_EEESB_SD_Li128ELb1ELb1ELb0ELb0EEENS1_19SingleTileSchedulerILb1ELb0ELb1ELi128EEEEEEEEEvNT_6ParamsE,"a",@progbits
	.sectionflags	@""
	.align	4
.nv.constant0._ZN7cutlass13device_kernelIN5flash19enable_sm80_to_sm89INS1_16FlashAttnFwdSm80INS1_25CollectiveMainloopFwdSm80ILi4ELi1ELb0EN4cute5tupleIJNS5_1CILi128EEENS7_ILi64EEES8_EEELi128ENS_10bfloat16_tEfNS_4arch4Sm80ELb0ELb0ELb0ELb1ELb1ELb1ELb1ELb0EEENS1_21CollectiveEpilogueFwdINS6_IJS8_S8_S9_EEENS6_IJNS7_ILi1EEESH_SH_EEESB_SD_Li128ELb1ELb1ELb0ELb0EEENS1_19SingleTileSchedulerILb1ELb0ELb1ELi128EEEEEEEEEvNT_6ParamsE:
	.zero		1944


//--------------------- .nv.constant0._ZN7cutlass13device_kernelIN5flash19enable_sm80_to_sm89INS1_16FlashAttnFwdSm80INS1_25CollectiveMainloopFwdSm80ILi4ELi1ELb0EN4cute5tupleIJNS5_1CILi128EEENS7_ILi48EEES8_EEELi128ENS_10bfloat16_tEfNS_4arch4Sm80ELb0ELb1ELb0ELb0ELb1ELb0ELb1ELb0EEENS1_21CollectiveEpilogueFwdINS6_IJS8_S8_S9_EEENS6_IJNS7_ILi1EEESH_SH_EEESB_SD_Li128ELb0ELb1ELb0ELb0EEENS1_19SingleTileSchedulerILb0ELb0ELb1ELi128EEEEEEEEEvNT_6ParamsE --------------------------
	.section	.nv.constant0._ZN7cutlass13device_kernelIN5flash19enable_sm80_to_sm89INS1_16FlashAttnFwdSm80INS1_25CollectiveMainloopFwdSm80ILi4ELi1ELb0EN4cute5tupleIJNS5_1CILi128EEENS7_ILi48EEES8_EEELi128ENS_10bfloat16_tEfNS_4arch4Sm80ELb0ELb1ELb0ELb0ELb1ELb0ELb1ELb0EEENS1_21CollectiveEpilogueFwdINS6_IJS8_S8_S9_EEENS6_IJNS7_ILi1EEESH_SH_EEESB_SD_Li128ELb0ELb1ELb0ELb0EEENS1_19SingleTileSchedulerILb0ELb0ELb1ELi128EEEEEEEEEvNT_6ParamsE,"a",@progbits
	.sectionflags	@""
	.align	4
.nv.constant0._ZN7cutlass13device_kernelIN5flash19enable_sm80_to_sm89INS1_16FlashAttnFwdSm80INS1_25CollectiveMainloopFwdSm80ILi4ELi1ELb0EN4cute5tupleIJNS5_1CILi128EEENS7_ILi48EEES8_EEELi128ENS_10bfloat16_tEfNS_4arch4Sm80ELb0ELb1ELb0ELb0ELb1ELb0ELb1ELb0EEENS1_21CollectiveEpilogueFwdINS6_IJS8_S8_S9_EEENS6_IJNS7_ILi1EEESH_SH_EEESB_SD_Li128ELb0ELb1ELb0ELb0EEENS1_19SingleTileSchedulerILb0ELb0ELb1ELi128EEEEEEEEEvNT_6ParamsE:
	.zero		1944


//--------------------- .nv.constant0._ZN7cutlass13device_kernelIN5flash19enable_sm80_to_sm89INS1_16FlashAttnFwdSm80INS1_25CollectiveMainloopFwdSm80ILi4ELi1ELb0EN4cute5tupleIJNS5_1CILi128EEENS7_ILi48EEES8_EEELi128ENS_10bfloat16_tEfNS_4arch4Sm80ELb0ELb1ELb0ELb1ELb1ELb0ELb1ELb0EEENS1_21CollectiveEpilogueFwdINS6_IJS8_S8_S9_EEENS6_IJNS7_ILi1EEESH_SH_EEESB_SD_Li128ELb1ELb1ELb0ELb0EEENS1_19SingleTileSchedulerILb1ELb0ELb1ELi128EEEEEEEEEvNT_6ParamsE --------------------------
	.section	.nv.constant0._ZN7cutlass13device_kernelIN5flash19enable_sm80_to_sm89INS1_16FlashAttnFwdSm80INS1_25CollectiveMainloopFwdSm80ILi4ELi1ELb0EN4cute5tupleIJNS5_1CILi128EEENS7_ILi48EEES8_EEELi128ENS_10bfloat16_tEfNS_4arch4Sm80ELb0ELb1ELb0ELb1ELb1ELb0ELb1ELb0EEENS1_21CollectiveEpilogueFwdINS6_IJS8_S8_S9_EEENS6_IJNS7_ILi1EEESH_SH_EEESB_SD_Li128ELb1ELb1ELb0ELb0EEENS1_19SingleTileSchedulerILb1ELb0ELb1ELi128EEEEEEEEEvNT_6ParamsE,"a",@progbits
	.sectionflags	@""
	.align	4
.nv.constant0._ZN7cutlass13device_kernelIN5flash19enable_sm80_to_sm89INS1_16FlashAttnFwdSm80INS1_25CollectiveMainloopFwdSm80ILi4ELi1ELb0EN4cute5tupleIJNS5_1CILi128EEENS7_ILi48EEES8_EEELi128ENS_10bfloat16_tEfNS_4arch4Sm80ELb0ELb1ELb0ELb1ELb1ELb0ELb1ELb0EEENS1_21CollectiveEpilogueFwdINS6_IJS8_S8_S9_EEENS6_IJNS7_ILi1EEESH_SH_EEESB_SD_Li128ELb1ELb1ELb0ELb0EEENS1_19SingleTileSchedulerILb1ELb0ELb1ELi128EEEEEEEEEvNT_6ParamsE:
	.zero		1944


//--------------------- .nv.constant0._ZN7cutlass13device_kernelIN5flash19enable_sm80_to_sm89INS1_16FlashAttnFwdSm80INS1_25CollectiveMainloopFwdSm80ILi4ELi1ELb0EN4cute5tupleIJNS5_1CILi128EEENS7_ILi48EEES8_EEELi128ENS_10bfloat16_tEfNS_4arch4Sm80ELb0ELb1ELb0ELb1ELb1ELb1ELb1ELb0EEENS1_21CollectiveEpilogueFwdINS6_IJS8_S8_S9_EEENS6_IJNS7_ILi1EEESH_SH_EEESB_SD_Li128ELb1ELb1ELb0ELb0EEENS1_19SingleTileSchedulerILb1ELb0ELb1ELi128EEEEEEEEEvNT_6ParamsE --------------------------
	.section	.nv.constant0._ZN7cutlass13device_kernelIN5flash19enable_sm80_to_sm89INS1_16FlashAttnFwdSm80INS1_25CollectiveMainloopFwdSm80ILi4ELi1ELb0EN4cute5tupleIJNS5_1CILi128EEENS7_ILi48EEES8_EEELi128ENS_10bfloat16_tEfNS_4arch4Sm80ELb0ELb1ELb0ELb1ELb1ELb1ELb1ELb0EEENS1_21CollectiveEpilogueFwdINS6_IJS8_S8_S9_EEENS6_IJNS7_ILi1EEESH_SH_EEESB_SD_Li128ELb1ELb1ELb0ELb0EEENS1_19SingleTileSchedulerILb1ELb0ELb1ELi128EEEEEEEEEvNT_6ParamsE,"a",@progbits
	.sectionflags	@""
	.align	4
.nv.constant0._ZN7cutlass13device_kernelIN5flash19enable_sm80_to_sm89INS1_16FlashAttnFwdSm80INS1_25CollectiveMainloopFwdSm80ILi4ELi1ELb0EN4cute5tupleIJNS5_1CILi128EEENS7_ILi48EEES8_EEELi128ENS_10bfloat16_tEfNS_4arch4Sm80ELb0ELb1ELb0ELb1ELb1ELb1ELb1ELb0EEENS1_21CollectiveEpilogueFwdINS6_IJS8_S8_S9_EEENS6_IJNS7_ILi1EEESH_SH_EEESB_SD_Li128ELb1ELb1ELb0ELb0EEENS1_19SingleTileSchedulerILb1ELb0ELb1ELi128EEEEEEEEEvNT_6ParamsE:
	.zero		1944


//--------------------- .nv.constant0._ZN7cutlass13device_kernelIN5flash19enable_sm80_to_sm89INS1_16FlashAttnFwdSm80INS1_25CollectiveMainloopFwdSm80ILi4ELi1ELb0EN4cute5tupleIJNS5_1CILi128EEENS7_ILi64EEES8_EEELi128ENS_10bfloat16_tEfNS_4arch4Sm80ELb1ELb0ELb0ELb0ELb1ELb0ELb1ELb0EEENS1_21CollectiveEpilogueFwdINS6_IJS8_S8_S9_EEENS6_IJNS7_ILi1EEESH_SH_EEESB_SD_Li128ELb0ELb1ELb0ELb0EEENS1_30DynamicPersistentTileSchedulerILi128ELi128ELb0ELb1ELb0EEEEEEEEEvNT_6ParamsE --------------------------
	.section	.nv.constant0._ZN7cutlass13device_kernelIN5flash19enable_sm80_to_sm89INS1_16FlashAttnFwdSm80INS1_25CollectiveMainloopFwdSm80ILi4ELi1ELb0EN4cute5tupleIJNS5_1CILi128EEENS7_ILi64EEES8_EEELi128ENS_10bfloat16_tEfNS_4arch4Sm80ELb1ELb0ELb0ELb0ELb1ELb0ELb1ELb0EEENS1_21CollectiveEpilogueFwdINS6_IJS8_S8_S9_EEENS6_IJNS7_ILi1EEESH_SH_EEESB_SD_Li128ELb0ELb1ELb0ELb0EEENS1_30DynamicPersistentTileSchedulerILi128ELi128ELb0ELb1ELb0EEEEEEEEEvNT_6ParamsE,"a",@progbits
	.sectionflags	@""
	.align	4
.nv.constant0._ZN7cutlass13device_kernelIN5flash19enable_sm80_to_sm89INS1_16FlashAttnFwdSm80INS1_25CollectiveMainloopFwdSm80ILi4ELi1ELb0EN4cute5tupleIJNS5_1CILi128EEENS7_ILi64EEES8_EEELi128ENS_10bfloat16_tEfNS_4arch4Sm80ELb1ELb0ELb0ELb0ELb1ELb0ELb1ELb0EEENS1_21CollectiveEpilogueFwdINS6_IJS8_S8_S9_EEENS6_IJNS7_ILi1EEESH_SH_EEESB_SD_Li128ELb0ELb1ELb0ELb0EEENS1_30DynamicPersistentTileSchedulerILi128ELi128ELb0ELb1ELb0EEEEEEEEEvNT_6ParamsE:
	.zero		1960


//--------------------- .nv.constant0._ZN7cutlass13device_kernelIN5flash19enable_sm80_to_sm89INS1_16FlashAttnFwdSm80INS1_25CollectiveMainloopFwdSm80ILi4ELi1ELb0EN4cute5tupleIJNS5_1CILi128EEENS7_ILi64EEES8_EEELi128ENS_10bfloat16_tEfNS_4arch4Sm80ELb1ELb0ELb0ELb1ELb1ELb0ELb1ELb0EEENS1_21CollectiveEpilogueFwdINS6_IJS8_S8_S9_EEENS6_IJNS7_ILi1EEESH_SH_EEESB_SD_Li128ELb1ELb1ELb0ELb0EEENS1_19SingleTileSchedulerILb1ELb0ELb1ELi128EEEEEEEEEvNT_6ParamsE --------------------------
	.section	.nv.constant0._ZN7cutlass13device_kernelIN5flash19enable_sm80_to_sm89INS1_16FlashAttnFwdSm80INS1_25CollectiveMainloopFwdSm80ILi4ELi1ELb0EN4cute5tupleIJNS5_1CILi128EEENS7_ILi64EEES8_EEELi128ENS_10bfloat16_tEfNS_4arch4Sm80ELb1ELb0ELb0ELb1ELb1ELb0ELb1ELb0EEENS1_21CollectiveEpilogueFwdINS6_IJS8_S8_S9_EEENS6_IJNS7_ILi1EEESH_SH_EEESB_SD_Li128ELb1ELb1ELb0ELb0EEENS1_19SingleTileSchedulerILb1ELb0ELb1ELi128EEEEEEEEEvNT_6ParamsE,"a",@progbits
	.sectionflags	@""
	.align	4
.nv.constant0._ZN7cutlass13device_kernelIN5flash19enable_sm80_to_sm89INS1_16FlashAttnFwdSm80INS1_25CollectiveMainloopFwdSm80ILi4ELi1ELb0EN4cute5tupleIJNS5_1CILi128EEENS7_ILi64EEES8_EEELi128ENS_10bfloat16_tEfNS_4arch4Sm80ELb1ELb0ELb0ELb1ELb1ELb0ELb1ELb0EEENS1_21CollectiveEpilogueFwdINS6_IJS8_S8_S9_EEENS6_IJNS7_ILi1EEESH_SH_EEESB_SD_Li128ELb1ELb1ELb0ELb0EEENS1_19SingleTileSchedulerILb1ELb0ELb1ELi128EEEEEEEEEvNT_6ParamsE:
	.zero		1944


//--------------------- .nv.constant0._ZN7cutlass13device_kernelIN5flash19enable_sm80_to_sm89INS1_16FlashAttnFwdSm80INS1_25CollectiveMainloopFwdSm80ILi4ELi1ELb0EN4cute5tupleIJNS5_1CILi128EEENS7_ILi64EEES8_EEELi128ENS_10bfloat16_tEfNS_4arch4Sm80ELb1ELb0ELb0ELb1ELb1ELb1ELb1ELb0EEENS1_21CollectiveEpilogueFwdINS6_IJS8_S8_S9_EEENS6_IJNS7_ILi1EEESH_SH_EEESB_SD_Li128ELb1ELb1ELb0ELb0EEENS1_19SingleTileSchedulerILb1ELb0ELb1ELi128EEEEEEEEEvNT_6ParamsE --------------------------
	.section	.nv.constant0._ZN7cutlass13device_kernelIN5flash19enable_sm80_to_sm89INS1_16FlashAttnFwdSm80INS1_25CollectiveMainloopFwdSm80ILi4ELi1ELb0EN4cute5tupleIJNS5_1CILi128EEENS7_ILi64EEES8_EEELi128ENS_10bfloat16_tEfNS_4arch4Sm80ELb1ELb0ELb0ELb1ELb1ELb1ELb1ELb0EEENS1_21CollectiveEpilogueFwdINS6_IJS8_S8_S9_EEENS6_IJNS7_ILi1EEESH_SH_EEESB_SD_Li128ELb1ELb1ELb0ELb0EEENS1_19SingleTileSchedulerILb1ELb0ELb1ELi128EEEEEEEEEvNT_6ParamsE,"a",@progbits
	.sectionflags	@""
	.align	4
.nv.constant0._ZN7cutlass13device_kernelIN5flash19enable_sm80_to_sm89INS1_16FlashAttnFwdSm80INS1_25CollectiveMainloopFwdSm80ILi4ELi1ELb0EN4cute5tupleIJNS5_1CILi128EEENS7_ILi64EEES8_EEELi128ENS_10bfloat16_tEfNS_4arch4Sm80ELb1ELb0ELb0ELb1ELb1ELb1ELb1ELb0EEENS1_21CollectiveEpilogueFwdINS6_IJS8_S8_S9_EEENS6_IJNS7_ILi1EEESH_SH_EEESB_SD_Li128ELb1ELb1ELb0ELb0EEENS1_19SingleTileSchedulerILb1ELb0ELb1ELi128EEEEEEEEEvNT_6ParamsE:
	.zero		1944


//--------------------- SYMBOLS --------------------------

	.type		.nv.reservedSmem.offset0,@object
	.size		.nv.reservedSmem.offset0,0x4
